	.target	sm_100a

	.elftype	@"ET_EXEC"


//--------------------- .note.nv.tkinfo           --------------------------
	.section	.note.nv.tkinfo,"",@"SHT_NOTE"
	.sectionflags	@"SHF_NOTE_NV_TKINFO"
	.tkinfo
        /*0018*/ 	.word	0x00000002
        /*0030*/ 	.string	""
        /*0030*/ 	.string	"ptxas"
        /*0030*/ 	.string	"Cuda compilation tools, release 13.0, V13.0.88"
        /*0030*/ 	.string	"Build cuda_13.0.r13.0/compiler.36424714_0"
        /*0030*/ 	.string	"-arch sm_100a -m 64 "



//--------------------- .note.nv.cuinfo           --------------------------
	.section	.note.nv.cuinfo,"",@"SHT_NOTE"
	.sectionflags	@"SHF_NOTE_NV_CUINFO"
        /*0018*/ 	.short	0x0002
        /*001a*/ 	.short	0x0064
        /*001c*/ 	.short	0x0082
	.zero		2


//--------------------- .nv.info                  --------------------------
	.section	.nv.info,"",@"SHT_CUDA_INFO"
	.align	4


	//----- nvinfo : EIATTR_REGCOUNT
	.align		4
        /*0000*/ 	.byte	0x04, 0x2f
        /*0002*/ 	.short	(.L_19 - .L_18)
	.align		4
.L_18:
        /*0004*/ 	.word	index@(_ZN7cutlass13device_kernelINS_4gemm6kernel13GemmUniversalIN4cute5tupleIJiiiiEEENS1_10collective13CollectiveMmaINS1_46MainloopSm100TmaUmmaWarpSpecializedBlockScaledILi9ELi2ELi1ENS5_IJNS4_1CILi2EEENSA_ILi4EEENSA_ILi1EEEEEEEENS5_IJNSA_ILi256EEESG_NSA_ILi128EEEEEENS5_IJNS_12float_e2m1_tENS_13float_ue8m0_tEEEENS5_IJNS5_IJlSD_lEEENS4_6LayoutINS5_IJNS5_IJNS5_IJNSA_ILi32EEESC_EEEiEEESQ_NS5_IJSD_iEEEEEENS5_IJNS5_IJNS5_IJNSA_ILi16EEESC_EEEiEEENS5_IJNS5_IJNSA_ILi0EEESD_EEENSA_ILi512EEEEEENS5_IJSW_iEEEEEEEEEEESL_S13_NS4_8TiledMMAINS4_8MMA_AtomIJNS4_23SM100_MMA_MXF4_2x1SM_SSISJ_SJ_fSK_Li256ELi256ELi32ELNS4_4UMMA5MajorE0ELS18_0ELNS17_7ScaleInE0ELS19_0EEEEEENSN_INS5_IJSD_SD_SD_EEENS5_IJSW_SW_SW_EEEEENS5_IJNS4_10UnderscoreES1F_S1F_EEEEENS5_IJNS4_28SM100_TMA_2SM_LOAD_MULTICASTES1I_EEENS5_IJNS4_14ComposedLayoutINS4_7SwizzleILi2ELi4ELi3EEENS4_18smem_ptr_flag_bitsILi4EEENSN_INS5_IJNSA_ILi8EEESH_EEENS5_IJSH_SD_EEEEEEENSN_INS5_IJNS5_IJNS5_IJSP_SD_EEENS5_IJSO_SB_EEEEEESD_NS5_IJSB_SD_EEEEEENS5_IJNS5_IJNS5_IJSU_SY_EEESX_EEESW_NS5_IJSB_SY_EEEEEEEEEEEvNS4_8identityENS5_IJNS4_18SM100_TMA_2SM_LOADES1I_EEENS5_IJS1T_NSN_INS5_IJNS5_IJNS5_IJSP_SB_EEES1V_EEESD_S1X_EEENS5_IJS20_SW_NS5_IJSB_NSA_ILi1024EEEEEEEEEEEEEEvS25_EENS_8epilogue10collective18CollectiveEpilogueINS2H_23Sm100TmaWarpSpecializedILi4ELi2ELi64ELb1ELb0EEEJNS5_IJSH_SG_SH_EEENS5_IJNSN_ISH_SD_EENSN_INSA_ILi64EEESD_EEEEENS_10bfloat16_tESM_S2R_SM_NS2H_6fusion15FusionCallbacksIS2L_NS2S_17LinearCombinationIS2R_fS2R_fLNS_15FloatRoundStyleE2EEES2M_S2Q_JEEENS4_5SM1004TMEM4LOAD26SM100_TMEM_LOAD_32dp32b64xENS4_13SM90_TMA_LOADENS1K_INS1L_ILi3ELi4ELi3EEENS1N_ILi16EEENSN_INS5_IJS1P_S2O_EEENS5_IJS2O_SD_EEEEEEENS4_39AutoVectorizingCopyWithAssumedAlignmentILi128EEENS4_14SM90_TMA_STOREES38_S3A_S3A_EEEvvEEEEvNT_6ParamsE)
        /*0008*/ 	.word	0x000000a8


	//----- nvinfo : EIATTR_FRAME_SIZE
	.align		4
.L_19:
        /*000c*/ 	.byte	0x04, 0x11
        /*000e*/ 	.short	(.L_21 - .L_20)
	.align		4
.L_20:
        /*0010*/ 	.word	index@($__internal_2_$__cuda_sm10x_tcgen05_guardrail_trap_unallocated_columns_being_dealloced)
        /*0014*/ 	.word	0x00000000


	//----- nvinfo : EIATTR_FRAME_SIZE
	.align		4
.L_21:
        /*0018*/ 	.byte	0x04, 0x11
        /*001a*/ 	.short	(.L_23 - .L_22)
	.align		4
.L_22:
        /*001c*/ 	.word	index@($__internal_1_$__cuda_sm10x_tcgen05_guardrail_trap_phase_invalid_during_alloc)
        /*0020*/ 	.word	0x00000000


	//----- nvinfo : EIATTR_FRAME_SIZE
	.align		4
.L_23:
        /*0024*/ 	.byte	0x04, 0x11
        /*0026*/ 	.short	(.L_25 - .L_24)
	.align		4
.L_24:
        /*0028*/ 	.word	index@($__internal_0_$__cuda_sm10x_tcgen05_guardrail_trap_col_being_dealloced_not_returned_by_alloc)
        /*002c*/ 	.word	0x00000000


	//----- nvinfo : EIATTR_FRAME_SIZE
	.align		4
.L_25:
        /*0030*/ 	.byte	0x04, 0x11
        /*0032*/ 	.short	(.L_27 - .L_26)
	.align		4
.L_26:
        /*0034*/ 	.word	index@(_ZN7cutlass13device_kernelINS_4gemm6kernel13GemmUniversalIN4cute5tupleIJiiiiEEENS1_10collective13CollectiveMmaINS1_46MainloopSm100TmaUmmaWarpSpecializedBlockScaledILi9ELi2ELi1ENS5_IJNS4_1CILi2EEENSA_ILi4EEENSA_ILi1EEEEEEEENS5_IJNSA_ILi256EEESG_NSA_ILi128EEEEEENS5_IJNS_12float_e2m1_tENS_13float_ue8m0_tEEEENS5_IJNS5_IJlSD_lEEENS4_6LayoutINS5_IJNS5_IJNS5_IJNSA_ILi32EEESC_EEEiEEESQ_NS5_IJSD_iEEEEEENS5_IJNS5_IJNS5_IJNSA_ILi16EEESC_EEEiEEENS5_IJNS5_IJNSA_ILi0EEESD_EEENSA_ILi512EEEEEENS5_IJSW_iEEEEEEEEEEESL_S13_NS4_8TiledMMAINS4_8MMA_AtomIJNS4_23SM100_MMA_MXF4_2x1SM_SSISJ_SJ_fSK_Li256ELi256ELi32ELNS4_4UMMA5MajorE0ELS18_0ELNS17_7ScaleInE0ELS19_0EEEEEENSN_INS5_IJSD_SD_SD_EEENS5_IJSW_SW_SW_EEEEENS5_IJNS4_10UnderscoreES1F_S1F_EEEEENS5_IJNS4_28SM100_TMA_2SM_LOAD_MULTICASTES1I_EEENS5_IJNS4_14ComposedLayoutINS4_7SwizzleILi2ELi4ELi3EEENS4_18smem_ptr_flag_bitsILi4EEENSN_INS5_IJNSA_ILi8EEESH_EEENS5_IJSH_SD_EEEEEEENSN_INS5_IJNS5_IJNS5_IJSP_SD_EEENS5_IJSO_SB_EEEEEESD_NS5_IJSB_SD_EEEEEENS5_IJNS5_IJNS5_IJSU_SY_EEESX_EEESW_NS5_IJSB_SY_EEEEEEEEEEEvNS4_8identityENS5_IJNS4_18SM100_TMA_2SM_LOADES1I_EEENS5_IJS1T_NSN_INS5_IJNS5_IJNS5_IJSP_SB_EEES1V_EEESD_S1X_EEENS5_IJS20_SW_NS5_IJSB_NSA_ILi1024EEEEEEEEEEEEEEvS25_EENS_8epilogue10collective18CollectiveEpilogueINS2H_23Sm100TmaWarpSpecializedILi4ELi2ELi64ELb1ELb0EEEJNS5_IJSH_SG_SH_EEENS5_IJNSN_ISH_SD_EENSN_INSA_ILi64EEESD_EEEEENS_10bfloat16_tESM_S2R_SM_NS2H_6fusion15FusionCallbacksIS2L_NS2S_17LinearCombinationIS2R_fS2R_fLNS_15FloatRoundStyleE2EEES2M_S2Q_JEEENS4_5SM1004TMEM4LOAD26SM100_TMEM_LOAD_32dp32b64xENS4_13SM90_TMA_LOADENS1K_INS1L_ILi3ELi4ELi3EEENS1N_ILi16EEENSN_INS5_IJS1P_S2O_EEENS5_IJS2O_SD_EEEEEEENS4_39AutoVectorizingCopyWithAssumedAlignmentILi128EEENS4_14SM90_TMA_STOREES38_S3A_S3A_EEEvvEEEEvNT_6ParamsE)
        /*0038*/ 	.word	0x00000000


	//----- nvinfo : EIATTR_MIN_STACK_SIZE
	.align		4
.L_27:
        /*003c*/ 	.byte	0x04, 0x12
        /*003e*/ 	.short	(.L_29 - .L_28)
	.align		4
.L_28:
        /*0040*/ 	.word	index@(_ZN7cutlass13device_kernelINS_4gemm6kernel13GemmUniversalIN4cute5tupleIJiiiiEEENS1_10collective13CollectiveMmaINS1_46MainloopSm100TmaUmmaWarpSpecializedBlockScaledILi9ELi2ELi1ENS5_IJNS4_1CILi2EEENSA_ILi4EEENSA_ILi1EEEEEEEENS5_IJNSA_ILi256EEESG_NSA_ILi128EEEEEENS5_IJNS_12float_e2m1_tENS_13float_ue8m0_tEEEENS5_IJNS5_IJlSD_lEEENS4_6LayoutINS5_IJNS5_IJNS5_IJNSA_ILi32EEESC_EEEiEEESQ_NS5_IJSD_iEEEEEENS5_IJNS5_IJNS5_IJNSA_ILi16EEESC_EEEiEEENS5_IJNS5_IJNSA_ILi0EEESD_EEENSA_ILi512EEEEEENS5_IJSW_iEEEEEEEEEEESL_S13_NS4_8TiledMMAINS4_8MMA_AtomIJNS4_23SM100_MMA_MXF4_2x1SM_SSISJ_SJ_fSK_Li256ELi256ELi32ELNS4_4UMMA5MajorE0ELS18_0ELNS17_7ScaleInE0ELS19_0EEEEEENSN_INS5_IJSD_SD_SD_EEENS5_IJSW_SW_SW_EEEEENS5_IJNS4_10UnderscoreES1F_S1F_EEEEENS5_IJNS4_28SM100_TMA_2SM_LOAD_MULTICASTES1I_EEENS5_IJNS4_14ComposedLayoutINS4_7SwizzleILi2ELi4ELi3EEENS4_18smem_ptr_flag_bitsILi4EEENSN_INS5_IJNSA_ILi8EEESH_EEENS5_IJSH_SD_EEEEEEENSN_INS5_IJNS5_IJNS5_IJSP_SD_EEENS5_IJSO_SB_EEEEEESD_NS5_IJSB_SD_EEEEEENS5_IJNS5_IJNS5_IJSU_SY_EEESX_EEESW_NS5_IJSB_SY_EEEEEEEEEEEvNS4_8identityENS5_IJNS4_18SM100_TMA_2SM_LOADES1I_EEENS5_IJS1T_NSN_INS5_IJNS5_IJNS5_IJSP_SB_EEES1V_EEESD_S1X_EEENS5_IJS20_SW_NS5_IJSB_NSA_ILi1024EEEEEEEEEEEEEEvS25_EENS_8epilogue10collective18CollectiveEpilogueINS2H_23Sm100TmaWarpSpecializedILi4ELi2ELi64ELb1ELb0EEEJNS5_IJSH_SG_SH_EEENS5_IJNSN_ISH_SD_EENSN_INSA_ILi64EEESD_EEEEENS_10bfloat16_tESM_S2R_SM_NS2H_6fusion15FusionCallbacksIS2L_NS2S_17LinearCombinationIS2R_fS2R_fLNS_15FloatRoundStyleE2EEES2M_S2Q_JEEENS4_5SM1004TMEM4LOAD26SM100_TMEM_LOAD_32dp32b64xENS4_13SM90_TMA_LOADENS1K_INS1L_ILi3ELi4ELi3EEENS1N_ILi16EEENSN_INS5_IJS1P_S2O_EEENS5_IJS2O_SD_EEEEEEENS4_39AutoVectorizingCopyWithAssumedAlignmentILi128EEENS4_14SM90_TMA_STOREES38_S3A_S3A_EEEvvEEEEvNT_6ParamsE)
        /*0044*/ 	.word	0x00000000
.L_29:


//--------------------- .nv.compat                --------------------------
	.section	.nv.compat,"",@"SHT_CUDA_COMPAT_INFO"
	.align	4
        /*0000*/ 	.byte	0x02, 0x09, 0x01, 0x00, 0x02, 0x02, 0x02, 0x00, 0x02, 0x05, 0x05, 0x00, 0x03, 0x07, 0x01, 0x01
        /*0010*/ 	.byte	0x02, 0x03, 0x01, 0x00, 0x02, 0x06, 0x01, 0x00, 0x04, 0x0b, 0x08, 0x00, 0x09, 0x00, 0x00, 0x00
        /*0020*/ 	.byte	0x00, 0x00, 0x00, 0x00


//--------------------- .nv.info._ZN7cutlass13device_kernelINS_4gemm6kernel13GemmUniversalIN4cute5tupleIJiiiiEEENS1_10collective13CollectiveMmaINS1_46MainloopSm100TmaUmmaWarpSpecializedBlockScaledILi9ELi2ELi1ENS5_IJNS4_1CILi2EEENSA_ILi4EEENSA_ILi1EEEEEEEENS5_IJNSA_ILi256EEESG_NSA_ILi128EEEEEENS5_IJNS_12float_e2m1_tENS_13float_ue8m0_tEEEENS5_IJNS5_IJlSD_lEEENS4_6LayoutINS5_IJNS5_IJNS5_IJNSA_ILi32EEESC_EEEiEEESQ_NS5_IJSD_iEEEEEENS5_IJNS5_IJNS5_IJNSA_ILi16EEESC_EEEiEEENS5_IJNS5_IJNSA_ILi0EEESD_EEENSA_ILi512EEEEEENS5_IJSW_iEEEEEEEEEEESL_S13_NS4_8TiledMMAINS4_8MMA_AtomIJNS4_23SM100_MMA_MXF4_2x1SM_SSISJ_SJ_fSK_Li256ELi256ELi32ELNS4_4UMMA5MajorE0ELS18_0ELNS17_7ScaleInE0ELS19_0EEEEEENSN_INS5_IJSD_SD_SD_EEENS5_IJSW_SW_SW_EEEEENS5_IJNS4_10UnderscoreES1F_S1F_EEEEENS5_IJNS4_28SM100_TMA_2SM_LOAD_MULTICASTES1I_EEENS5_IJNS4_14ComposedLayoutINS4_7SwizzleILi2ELi4ELi3EEENS4_18smem_ptr_flag_bitsILi4EEENSN_INS5_IJNSA_ILi8EEESH_EEENS5_IJSH_SD_EEEEEEENSN_INS5_IJNS5_IJNS5_IJSP_SD_EEENS5_IJSO_SB_EEEEEESD_NS5_IJSB_SD_EEEEEENS5_IJNS5_IJNS5_IJSU_SY_EEESX_EEESW_NS5_IJSB_SY_EEEEEEEEEEEvNS4_8identityENS5_IJNS4_18SM100_TMA_2SM_LOADES1I_EEENS5_IJS1T_NSN_INS5_IJNS5_IJNS5_IJSP_SB_EEES1V_EEESD_S1X_EEENS5_IJS20_SW_NS5_IJSB_NSA_ILi1024EEEEEEEEEEEEEEvS25_EENS_8epilogue10collective18CollectiveEpilogueINS2H_23Sm100TmaWarpSpecializedILi4ELi2ELi64ELb1ELb0EEEJNS5_IJSH_SG_SH_EEENS5_IJNSN_ISH_SD_EENSN_INSA_ILi64EEESD_EEEEENS_10bfloat16_tESM_S2R_SM_NS2H_6fusion15FusionCallbacksIS2L_NS2S_17LinearCombinationIS2R_fS2R_fLNS_15FloatRoundStyleE2EEES2M_S2Q_JEEENS4_5SM1004TMEM4LOAD26SM100_TMEM_LOAD_32dp32b64xENS4_13SM90_TMA_LOADENS1K_INS1L_ILi3ELi4ELi3EEENS1N_ILi16EEENSN_INS5_IJS1P_S2O_EEENS5_IJS2O_SD_EEEEEEENS4_39AutoVectorizingCopyWithAssumedAlignmentILi128EEENS4_14SM90_TMA_STOREES38_S3A_S3A_EEEvvEEEEvNT_6ParamsE --------------------------
	.section	.nv.info._ZN7cutlass13device_kernelINS_4gemm6kernel13GemmUniversalIN4cute5tupleIJiiiiEEENS1_10collective13CollectiveMmaINS1_46MainloopSm100TmaUmmaWarpSpecializedBlockScaledILi9ELi2ELi1ENS5_IJNS4_1CILi2EEENSA_ILi4EEENSA_ILi1EEEEEEEENS5_IJNSA_ILi256EEESG_NSA_ILi128EEEEEENS5_IJNS_12float_e2m1_tENS_13float_ue8m0_tEEEENS5_IJNS5_IJlSD_lEEENS4_6LayoutINS5_IJNS5_IJNS5_IJNSA_ILi32EEESC_EEEiEEESQ_NS5_IJSD_iEEEEEENS5_IJNS5_IJNS5_IJNSA_ILi16EEESC_EEEiEEENS5_IJNS5_IJNSA_ILi0EEESD_EEENSA_ILi512EEEEEENS5_IJSW_iEEEEEEEEEEESL_S13_NS4_8TiledMMAINS4_8MMA_AtomIJNS4_23SM100_MMA_MXF4_2x1SM_SSISJ_SJ_fSK_Li256ELi256ELi32ELNS4_4UMMA5MajorE0ELS18_0ELNS17_7ScaleInE0ELS19_0EEEEEENSN_INS5_IJSD_SD_SD_EEENS5_IJSW_SW_SW_EEEEENS5_IJNS4_10UnderscoreES1F_S1F_EEEEENS5_IJNS4_28SM100_TMA_2SM_LOAD_MULTICASTES1I_EEENS5_IJNS4_14ComposedLayoutINS4_7SwizzleILi2ELi4ELi3EEENS4_18smem_ptr_flag_bitsILi4EEENSN_INS5_IJNSA_ILi8EEESH_EEENS5_IJSH_SD_EEEEEEENSN_INS5_IJNS5_IJNS5_IJSP_SD_EEENS5_IJSO_SB_EEEEEESD_NS5_IJSB_SD_EEEEEENS5_IJNS5_IJNS5_IJSU_SY_EEESX_EEESW_NS5_IJSB_SY_EEEEEEEEEEEvNS4_8identityENS5_IJNS4_18SM100_TMA_2SM_LOADES1I_EEENS5_IJS1T_NSN_INS5_IJNS5_IJNS5_IJSP_SB_EEES1V_EEESD_S1X_EEENS5_IJS20_SW_NS5_IJSB_NSA_ILi1024EEEEEEEEEEEEEEvS25_EENS_8epilogue10collective18CollectiveEpilogueINS2H_23Sm100TmaWarpSpecializedILi4ELi2ELi64ELb1ELb0EEEJNS5_IJSH_SG_SH_EEENS5_IJNSN_ISH_SD_EENSN_INSA_ILi64EEESD_EEEEENS_10bfloat16_tESM_S2R_SM_NS2H_6fusion15FusionCallbacksIS2L_NS2S_17LinearCombinationIS2R_fS2R_fLNS_15FloatRoundStyleE2EEES2M_S2Q_JEEENS4_5SM1004TMEM4LOAD26SM100_TMEM_LOAD_32dp32b64xENS4_13SM90_TMA_LOADENS1K_INS1L_ILi3ELi4ELi3EEENS1N_ILi16EEENSN_INS5_IJS1P_S2O_EEENS5_IJS2O_SD_EEEEEEENS4_39AutoVectorizingCopyWithAssumedAlignmentILi128EEENS4_14SM90_TMA_STOREES38_S3A_S3A_EEEvvEEEEvNT_6ParamsE,"",@"SHT_CUDA_INFO"
	.sectionflags	@""
	.align	4


	//----- nvinfo : EIATTR_CUDA_API_VERSION
	.align		4
        /*0000*/ 	.byte	0x04, 0x37
        /*0002*/ 	.short	(.L_31 - .L_30)
.L_30:
        /*0004*/ 	.word	0x00000082


	//----- nvinfo : EIATTR_KPARAM_INFO
	.align		4
.L_31:
        /*0008*/ 	.byte	0x04, 0x17
        /*000a*/ 	.short	(.L_33 - .L_32)
.L_32:
        /*000c*/ 	.word	0x00000000
        /*0010*/ 	.short	0x0000
        /*0012*/ 	.short	0x0000
        /*0014*/ 	.byte	0x00, 0xf0, 0x01, 0x30


	//----- nvinfo : EIATTR_AT_ENTRY_FRAGMENTS
	.align		4
.L_33:
        /*0018*/ 	.byte	0x04, 0x4f
        /*001a*/ 	.short	(.L_35 - .L_34)


	//   ....[0]....
.L_34:
        /*001c*/ 	.word	0x00000007


	//----- nvinfo : EIATTR_RESERVED_SMEM_USED
	.align		4
.L_35:
        /*0020*/ 	.byte	0x01, 0x41
	.zero		2


	//----- nvinfo : EIATTR_SPARSE_MMA_MASK
	.align		4
        /*0024*/ 	.byte	0x03, 0x50
        /*0026*/ 	.short	0x0000


	//----- nvinfo : EIATTR_TCGEN05_2CTA_USED
	.align		4
        /*0028*/ 	.byte	0x01, 0x52
	.zero		2


	//----- nvinfo : EIATTR_MAXREG_COUNT
	.align		4
        /*002c*/ 	.byte	0x03, 0x1b
        /*002e*/ 	.short	0x00ff


	//----- nvinfo : EIATTR_NUM_BARRIERS
	.align		4
        /*0030*/ 	.byte	0x02, 0x4c
        /*0032*/ 	.byte	0x07
	.zero		1


	//----- nvinfo : EIATTR_EXTERNS
	.align		4
        /*0034*/ 	.byte	0x04, 0x0f
        /*0036*/ 	.short	(.L_37 - .L_36)


	//   ....[0]....
	.align		4
.L_36:
        /*0038*/ 	.word	index@(__assertfail)


	//----- nvinfo : EIATTR_MERCURY_ISA_VERSION
	.align		4
.L_37:
        /*003c*/ 	.byte	0x03, 0x5f
        /*003e*/ 	.short	0x0101


	//----- nvinfo : EIATTR_INT_WARP_WIDE_INSTR_OFFSETS
	.align		4
        /*0040*/ 	.byte	0x04, 0x31
        /*0042*/ 	.short	(.L_39 - .L_38)


	//   ....[0]....
.L_38:
        /*0044*/ 	.word	0x00000e90


	//   ....[1]....
        /*0048*/ 	.word	0x00000f40


	//   ....[2]....
        /*004c*/ 	.word	0x00004c80


	//   ....[3]....
        /*0050*/ 	.word	0x00004cb0


	//   ....[4]....
        /*0054*/ 	.word	0x00004cd0


	//   ....[5]....
        /*0058*/ 	.word	0x00005870


	//   ....[6]....
        /*005c*/ 	.word	0x000058e0


	//   ....[7]....
        /*0060*/ 	.word	0x00005a20


	//   ....[8]....
        /*0064*/ 	.word	0x00005b20


	//   ....[9]....
        /*0068*/ 	.word	0x00005b90


	//   ....[10]....
        /*006c*/ 	.word	0x00005c90


	//   ....[11]....
        /*0070*/ 	.word	0x00005d20


	//   ....[12]....
        /*0074*/ 	.word	0x00005dd0


	//----- nvinfo : EIATTR_COOP_GROUP_MASK_REGIDS
	.align		4
.L_39:
        /*0078*/ 	.byte	0x04, 0x29
        /*007a*/ 	.short	(.L_41 - .L_40)


	//   ....[0]....
.L_40:
        /*007c*/ 	.word	0xffffffff


	//   ....[1]....
        /*0080*/ 	.word	0xffffffff


	//   ....[2]....
        /*0084*/ 	.word	0xffffffff


	//   ....[3]....
        /*0088*/ 	.word	0xffffffff


	//   ....[4]....
        /*008c*/ 	.word	0xffffffff


	//   ....[5]....
        /*0090*/ 	.word	0xffffffff


	//   ....[6]....
        /*0094*/ 	.word	0xffffffff


	//   ....[7]....
        /*0098*/ 	.word	0xffffffff


	//   ....[8]....
        /*009c*/ 	.word	0xffffffff


	//   ....[9]....
        /*00a0*/ 	.word	0xffffffff


	//   ....[10]....
        /*00a4*/ 	.word	0xffffffff


	//   ....[11]....
        /*00a8*/ 	.word	0xffffffff


	//   ....[12]....
        /*00ac*/ 	.word	0xffffffff


	//   ....[13]....
        /*00b0*/ 	.word	0xffffffff


	//----- nvinfo : EIATTR_COOP_GROUP_INSTR_OFFSETS
	.align		4
.L_41:
        /*00b4*/ 	.byte	0x04, 0x28
        /*00b6*/ 	.short	(.L_43 - .L_42)


	//   ....[0]....
.L_42:
        /*00b8*/ 	.word	0x000000a0


	//   ....[1]....
        /*00bc*/ 	.word	0x00000560


	//   ....[2]....
        /*00c0*/ 	.word	0x00000800


	//   ....[3]....
        /*00c4*/ 	.word	0x000009a0


	//   ....[4]....
        /*00c8*/ 	.word	0x00000aa0


	//   ....[5]....
        /*00cc*/ 	.word	0x00000c10


	//   ....[6]....
        /*00d0*/ 	.word	0x00000d50


	//   ....[7]....
        /*00d4*/ 	.word	0x00000fb0


	//   ....[8]....
        /*00d8*/ 	.word	0x00002780


	//   ....[9]....
        /*00dc*/ 	.word	0x00003940


	//   ....[10]....
        /*00e0*/ 	.word	0x00003e30


	//   ....[11]....
        /*00e4*/ 	.word	0x00003e60


	//   ....[12]....
        /*00e8*/ 	.word	0x00004b60


	//   ....[13]....
        /*00ec*/ 	.word	0x00004d90


	//----- nvinfo : EIATTR_VRC_CTA_INIT_COUNT
	.align		4
.L_43:
        /*00f0*/ 	.byte	0x02, 0x4a
        /*00f2*/ 	.byte	0x80
	.zero		1


	//----- nvinfo : EIATTR_SYSCALL_OFFSETS
	.align		4
        /*00f4*/ 	.byte	0x04, 0x46
        /*00f6*/ 	.short	(.L_45 - .L_44)


	//   ....[0]....
.L_44:
        /*00f8*/ 	.word	0x00006ab0


	//   ....[1]....
        /*00fc*/ 	.word	0x00006ba0


	//   ....[2]....
        /*0100*/ 	.word	0x00007550


	//   ....[3]....
        /*0104*/ 	.word	0x00008a20


	//   ....[4]....
        /*0108*/ 	.word	0x00009e80


	//   ....[5]....
        /*010c*/ 	.word	0x0000b2c0


	//----- nvinfo : EIATTR_MBARRIER_INSTR_OFFSETS
	.align		4
.L_45:
        /*0110*/ 	.byte	0x04, 0x39
        /*0112*/ 	.short	(.L_47 - .L_46)


	//   ....[0]....
.L_46:
        /*0114*/ 	.word	0x000006c0
        /*0118*/ 	.word	0x000000ff
        /*011c*/ 	.word	0x00000000
        /*0120*/ 	.short	0x0100
        /*0122*/ 	.byte	0x04
	.zero		1


	//   ....[1]....
        /*0124*/ 	.word	0x000006d0
        /*0128*/ 	.word	0x000000ff
        /*012c*/ 	.word	0x00000048
        /*0130*/ 	.short	0x0100
        /*0132*/ 	.byte	0x04
	.zero		1


	//   ....[2]....
        /*0134*/ 	.word	0x000006e0
        /*0138*/ 	.word	0x000000ff
        /*013c*/ 	.word	0x00000008
        /*0140*/ 	.short	0x0100
        /*0142*/ 	.byte	0x04
	.zero		1


	//   ....[3]....
        /*0144*/ 	.word	0x000006f0
        /*0148*/ 	.word	0x000000ff
        /*014c*/ 	.word	0x00000050
        /*0150*/ 	.short	0x0100
        /*0152*/ 	.byte	0x04
	.zero		1


	//   ....[4]....
        /*0154*/ 	.word	0x00000700
        /*0158*/ 	.word	0x000000ff
        /*015c*/ 	.word	0x00000010
        /*0160*/ 	.short	0x0100
        /*0162*/ 	.byte	0x04
	.zero		1


	//   ....[5]....
        /*0164*/ 	.word	0x00000710
        /*0168*/ 	.word	0x000000ff
        /*016c*/ 	.word	0x00000058
        /*0170*/ 	.short	0x0100
        /*0172*/ 	.byte	0x04
	.zero		1


	//   ....[6]....
        /*0174*/ 	.word	0x00000720
        /*0178*/ 	.word	0x000000ff
        /*017c*/ 	.word	0x00000018
        /*0180*/ 	.short	0x0100
        /*0182*/ 	.byte	0x04
	.zero		1


	//   ....[7]....
        /*0184*/ 	.word	0x00000730
        /*0188*/ 	.word	0x000000ff
        /*018c*/ 	.word	0x00000060
        /*0190*/ 	.short	0x0100
        /*0192*/ 	.byte	0x04
	.zero		1


	//   ....[8]....
        /*0194*/ 	.word	0x00000740
        /*0198*/ 	.word	0x000000ff
        /*019c*/ 	.word	0x00000020
        /*01a0*/ 	.short	0x0100
        /*01a2*/ 	.byte	0x04
	.zero		1


	//   ....[9]....
        /*01a4*/ 	.word	0x00000750
        /*01a8*/ 	.word	0x000000ff
        /*01ac*/ 	.word	0x00000068
        /*01b0*/ 	.short	0x0100
        /*01b2*/ 	.byte	0x04
	.zero		1


	//   ....[10]....
        /*01b4*/ 	.word	0x00000760
        /*01b8*/ 	.word	0x000000ff
        /*01bc*/ 	.word	0x00000028
        /*01c0*/ 	.short	0x0100
        /*01c2*/ 	.byte	0x04
	.zero		1


	//   ....[11]....
        /*01c4*/ 	.word	0x00000770
        /*01c8*/ 	.word	0x000000ff
        /*01cc*/ 	.word	0x00000070
        /*01d0*/ 	.short	0x0100
        /*01d2*/ 	.byte	0x04
	.zero		1


	//   ....[12]....
        /*01d4*/ 	.word	0x00000780
        /*01d8*/ 	.word	0x000000ff
        /*01dc*/ 	.word	0x00000030
        /*01e0*/ 	.short	0x0100
        /*01e2*/ 	.byte	0x04
	.zero		1


	//   ....[13]....
        /*01e4*/ 	.word	0x00000790
        /*01e8*/ 	.word	0x000000ff
        /*01ec*/ 	.word	0x00000078
        /*01f0*/ 	.short	0x0100
        /*01f2*/ 	.byte	0x04
	.zero		1


	//   ....[14]....
        /*01f4*/ 	.word	0x000007a0
        /*01f8*/ 	.word	0x000000ff
        /*01fc*/ 	.word	0x00000038
        /*0200*/ 	.short	0x0100
        /*0202*/ 	.byte	0x04
	.zero		1


	//   ....[15]....
        /*0204*/ 	.word	0x000007b0
        /*0208*/ 	.word	0x000000ff
        /*020c*/ 	.word	0x00000080
        /*0210*/ 	.short	0x0100
        /*0212*/ 	.byte	0x04
	.zero		1


	//   ....[16]....
        /*0214*/ 	.word	0x000007c0
        /*0218*/ 	.word	0x000000ff
        /*021c*/ 	.word	0x00000040
        /*0220*/ 	.short	0x0100
        /*0222*/ 	.byte	0x04
	.zero		1


	//   ....[17]....
        /*0224*/ 	.word	0x000007d0
        /*0228*/ 	.word	0x000000ff
        /*022c*/ 	.word	0x00000088
        /*0230*/ 	.short	0x0100
        /*0232*/ 	.byte	0x04
	.zero		1


	//   ....[18]....
        /*0234*/ 	.word	0x00000910
        /*0238*/ 	.word	0x000000ff
        /*023c*/ 	.word	0x00000090
        /*0240*/ 	.short	0x0100
        /*0242*/ 	.byte	0x04
	.zero		1


	//   ....[19]....
        /*0244*/ 	.word	0x00000920
        /*0248*/ 	.word	0x000000ff
        /*024c*/ 	.word	0x000000b0
        /*0250*/ 	.short	0x0100
        /*0252*/ 	.byte	0x04
	.zero		1


	//   ....[20]....
        /*0254*/ 	.word	0x00000930
        /*0258*/ 	.word	0x000000ff
        /*025c*/ 	.word	0x00000098
        /*0260*/ 	.short	0x0100
        /*0262*/ 	.byte	0x04
	.zero		1


	//   ....[21]....
        /*0264*/ 	.word	0x00000940
        /*0268*/ 	.word	0x000000ff
        /*026c*/ 	.word	0x000000b8
        /*0270*/ 	.short	0x0100
        /*0272*/ 	.byte	0x04
	.zero		1


	//   ....[22]....
        /*0274*/ 	.word	0x00000950
        /*0278*/ 	.word	0x000000ff
        /*027c*/ 	.word	0x000000a0
        /*0280*/ 	.short	0x0100
        /*0282*/ 	.byte	0x04
	.zero		1


	//   ....[23]....
        /*0284*/ 	.word	0x00000960
        /*0288*/ 	.word	0x000000ff
        /*028c*/ 	.word	0x000000c0
        /*0290*/ 	.short	0x0100
        /*0292*/ 	.byte	0x04
	.zero		1


	//   ....[24]....
        /*0294*/ 	.word	0x00000970
        /*0298*/ 	.word	0x000000ff
        /*029c*/ 	.word	0x000000a8
        /*02a0*/ 	.short	0x0100
        /*02a2*/ 	.byte	0x04
	.zero		1


	//   ....[25]....
        /*02a4*/ 	.word	0x00000980
        /*02a8*/ 	.word	0x000000ff
        /*02ac*/ 	.word	0x000000c8
        /*02b0*/ 	.short	0x0100
        /*02b2*/ 	.byte	0x04
	.zero		1


	//   ....[26]....
        /*02b4*/ 	.word	0x00000a70
        /*02b8*/ 	.word	0x000000ff
        /*02bc*/ 	.word	0x000000d0
        /*02c0*/ 	.short	0x0100
        /*02c2*/ 	.byte	0x06
	.zero		1


	//   ....[27]....
        /*02c4*/ 	.word	0x00000a80
        /*02c8*/ 	.word	0x000000ff
        /*02cc*/ 	.word	0x000000d8
        /*02d0*/ 	.short	0x0100
        /*02d2*/ 	.byte	0x06
	.zero		1


	//   ....[28]....
        /*02d4*/ 	.word	0x00000bc0
        /*02d8*/ 	.word	0x000000ff
        /*02dc*/ 	.word	0x000000e0
        /*02e0*/ 	.short	0x0100
        /*02e2*/ 	.byte	0x06
	.zero		1


	//   ....[29]....
        /*02e4*/ 	.word	0x00000bd0
        /*02e8*/ 	.word	0x000000ff
        /*02ec*/ 	.word	0x000000f0
        /*02f0*/ 	.short	0x0100
        /*02f2*/ 	.byte	0x06
	.zero		1


	//   ....[30]....
        /*02f4*/ 	.word	0x00000be0
        /*02f8*/ 	.word	0x000000ff
        /*02fc*/ 	.word	0x000000e8
        /*0300*/ 	.short	0x0100
        /*0302*/ 	.byte	0x06
	.zero		1


	//   ....[31]....
        /*0304*/ 	.word	0x00000bf0
        /*0308*/ 	.word	0x000000ff
        /*030c*/ 	.word	0x000000f8
        /*0310*/ 	.short	0x0100
        /*0312*/ 	.byte	0x06
	.zero		1


	//   ....[32]....
        /*0314*/ 	.word	0x00000d20
        /*0318*/ 	.word	0x000000ff
        /*031c*/ 	.word	0x00000100
        /*0320*/ 	.short	0x0100
        /*0322*/ 	.byte	0x04
	.zero		1


	//   ....[33]....
        /*0324*/ 	.word	0x00000d30
        /*0328*/ 	.word	0x000000ff
        /*032c*/ 	.word	0x00000108
        /*0330*/ 	.short	0x0100
        /*0332*/ 	.byte	0x04
	.zero		1


	//   ....[34]....
        /*0334*/ 	.word	0x00000e30
        /*0338*/ 	.word	0x000000ff
        /*033c*/ 	.word	0x00000110
        /*0340*/ 	.short	0x0100
        /*0342*/ 	.byte	0x04
	.zero		1


	//   ....[35]....
        /*0344*/ 	.word	0x00000e40
        /*0348*/ 	.word	0x000000ff
        /*034c*/ 	.word	0x00000120
        /*0350*/ 	.short	0x0100
        /*0352*/ 	.byte	0x04
	.zero		1


	//   ....[36]....
        /*0354*/ 	.word	0x00000e50
        /*0358*/ 	.word	0x000000ff
        /*035c*/ 	.word	0x00000118
        /*0360*/ 	.short	0x0100
        /*0362*/ 	.byte	0x04
	.zero		1


	//   ....[37]....
        /*0364*/ 	.word	0x00000e60
        /*0368*/ 	.word	0x000000ff
        /*036c*/ 	.word	0x00000128
        /*0370*/ 	.short	0x0100
        /*0372*/ 	.byte	0x04
	.zero		1


	//   ....[38]....
        /*0374*/ 	.word	0x00000f60
        /*0378*/ 	.word	0x000000ff
        /*037c*/ 	.word	0x00000130
        /*0380*/ 	.short	0x0100
        /*0382*/ 	.byte	0x06
	.zero		1


	//   ....[39]....
        /*0384*/ 	.word	0x00001cd0
        /*0388*/ 	.word	0x00000000
        /*038c*/ 	.word	0x00000120
        /*0390*/ 	.short	0x010a
        /*0392*/ 	.byte	0xff
	.zero		1


	//   ....[40]....
        /*0394*/ 	.word	0x00001d00
        /*0398*/ 	.word	0x00000000
        /*039c*/ 	.word	0x00000110
        /*03a0*/ 	.short	0x0101
        /*03a2*/ 	.byte	0xff
	.zero		1


	//   ....[41]....
        /*03a4*/ 	.word	0x00001db0
        /*03a8*/ 	.word	0x000000ff
        /*03ac*/ 	.word	0x00000048
        /*03b0*/ 	.short	0x010a
        /*03b2*/ 	.byte	0x04
	.zero		1


	//   ....[42]....
        /*03b4*/ 	.word	0x00001eb0
        /*03b8*/ 	.word	0x000000ff
        /*03bc*/ 	.word	0x00000048
        /*03c0*/ 	.short	0x010a
        /*03c2*/ 	.byte	0x05
	.zero		1


	//   ....[43]....
        /*03c4*/ 	.word	0x00002020
        /*03c8*/ 	.word	0x000000ff
        /*03cc*/ 	.word	0x00000048
        /*03d0*/ 	.short	0x010a
        /*03d2*/ 	.byte	0x06
	.zero		1


	//   ....[44]....
        /*03d4*/ 	.word	0x000022e0
        /*03d8*/ 	.word	0x000000ff
        /*03dc*/ 	.word	0x000000d8
        /*03e0*/ 	.short	0x0101
        /*03e2*/ 	.byte	0x07
	.zero		1


	//   ....[45]....
        /*03e4*/ 	.word	0x00002300
        /*03e8*/ 	.word	0x000000ff
        /*03ec*/ 	.word	0x00000048
        /*03f0*/ 	.short	0x010a
        /*03f2*/ 	.byte	0x04
	.zero		1


	//   ....[46]....
        /*03f4*/ 	.word	0x00002380
        /*03f8*/ 	.word	0x000000ff
        /*03fc*/ 	.word	0x00000048
        /*0400*/ 	.short	0x010a
        /*0402*/ 	.byte	0x06
	.zero		1


	//   ....[47]....
        /*0404*/ 	.word	0x000024c0
        /*0408*/ 	.word	0x000000ff
        /*040c*/ 	.word	0x00000048
        /*0410*/ 	.short	0x010a
        /*0412*/ 	.byte	0x04
	.zero		1


	//   ....[48]....
        /*0414*/ 	.word	0x000027b0
        /*0418*/ 	.word	0x00000003
        /*041c*/ 	.word	0x000000e0
        /*0420*/ 	.short	0x010a
        /*0422*/ 	.byte	0xff
	.zero		1


	//   ....[49]....
        /*0424*/ 	.word	0x00002900
        /*0428*/ 	.word	0x00000000
        /*042c*/ 	.word	0x00000000
        /*0430*/ 	.short	0x0101
        /*0432*/ 	.byte	0xff
	.zero		1


	//   ....[50]....
        /*0434*/ 	.word	0x00002ec0
        /*0438*/ 	.word	0x000000ff
        /*043c*/ 	.word	0x00000000
        /*0440*/ 	.short	0x010a
        /*0442*/ 	.byte	0x04
	.zero		1


	//   ....[51]....
        /*0444*/ 	.word	0x00002f50
        /*0448*/ 	.word	0x000000ff
        /*044c*/ 	.word	0x00000000
        /*0450*/ 	.short	0x010a
        /*0452*/ 	.byte	0x05
	.zero		1


	//   ....[52]....
        /*0454*/ 	.word	0x00002fe0
        /*0458*/ 	.word	0x000000ff
        /*045c*/ 	.word	0x00000000
        /*0460*/ 	.short	0x010a
        /*0462*/ 	.byte	0x05
	.zero		1


	//   ....[53]....
        /*0464*/ 	.word	0x00003070
        /*0468*/ 	.word	0x000000ff
        /*046c*/ 	.word	0x00000000
        /*0470*/ 	.short	0x010a
        /*0472*/ 	.byte	0x05
	.zero		1


	//   ....[54]....
        /*0474*/ 	.word	0x00003100
        /*0478*/ 	.word	0x000000ff
        /*047c*/ 	.word	0x00000000
        /*0480*/ 	.short	0x010a
        /*0482*/ 	.byte	0x05
	.zero		1


	//   ....[55]....
        /*0484*/ 	.word	0x00003190
        /*0488*/ 	.word	0x000000ff
        /*048c*/ 	.word	0x00000000
        /*0490*/ 	.short	0x010a
        /*0492*/ 	.byte	0x05
	.zero		1


	//   ....[56]....
        /*0494*/ 	.word	0x00003220
        /*0498*/ 	.word	0x000000ff
        /*049c*/ 	.word	0x00000000
        /*04a0*/ 	.short	0x010a
        /*04a2*/ 	.byte	0x05
	.zero		1


	//   ....[57]....
        /*04a4*/ 	.word	0x000032b0
        /*04a8*/ 	.word	0x000000ff
        /*04ac*/ 	.word	0x00000000
        /*04b0*/ 	.short	0x010a
        /*04b2*/ 	.byte	0x05
	.zero		1


	//   ....[58]....
        /*04b4*/ 	.word	0x00003350
        /*04b8*/ 	.word	0x00000000
        /*04bc*/ 	.word	0x00000000
        /*04c0*/ 	.short	0x010a
        /*04c2*/ 	.byte	0xff
	.zero		1


	//   ....[59]....
        /*04c4*/ 	.word	0x00003490
        /*04c8*/ 	.word	0x00000002
        /*04cc*/ 	.word	0x00000110
        /*04d0*/ 	.short	0x010a
        /*04d2*/ 	.byte	0xff
	.zero		1


	//   ....[60]....
        /*04d4*/ 	.word	0x00003500
        /*04d8*/ 	.word	0x00000002
        /*04dc*/ 	.word	0x00000000
        /*04e0*/ 	.short	0x0101
        /*04e2*/ 	.byte	0xff
	.zero		1


	//   ....[61]....
        /*04e4*/ 	.word	0x00003520
        /*04e8*/ 	.word	0x000000ff
        /*04ec*/ 	.word	0x000000f0
        /*04f0*/ 	.short	0x010a
        /*04f2*/ 	.byte	0x04
	.zero		1


	//   ....[62]....
        /*04f4*/ 	.word	0x00003640
        /*04f8*/ 	.word	0x00000002
        /*04fc*/ 	.word	0x000000e0
        /*0500*/ 	.short	0x010a
        /*0502*/ 	.byte	0xff
	.zero		1


	//   ....[63]....
        /*0504*/ 	.word	0x00003740
        /*0508*/ 	.word	0x00000002
        /*050c*/ 	.word	0x00000000
        /*0510*/ 	.short	0x0101
        /*0512*/ 	.byte	0xff
	.zero		1


	//   ....[64]....
        /*0514*/ 	.word	0x000037d0
        /*0518*/ 	.word	0x000000ff
        /*051c*/ 	.word	0x000000f0
        /*0520*/ 	.short	0x0106
        /*0522*/ 	.byte	0x04
	.zero		1


	//   ....[65]....
        /*0524*/ 	.word	0x000037f0
        /*0528*/ 	.word	0x000000ff
        /*052c*/ 	.word	0x000000f0
        /*0530*/ 	.short	0x010a
        /*0532*/ 	.byte	0x04
	.zero		1


	//   ....[66]....
        /*0534*/ 	.word	0x00003880
        /*0538*/ 	.word	0x000000ff
        /*053c*/ 	.word	0x000000f0
        /*0540*/ 	.short	0x0106
        /*0542*/ 	.byte	0x07
	.zero		1


	//   ....[67]....
        /*0544*/ 	.word	0x000038c0
        /*0548*/ 	.word	0x00000000
        /*054c*/ 	.word	0x000000f0
        /*0550*/ 	.short	0x010a
        /*0552*/ 	.byte	0xff
	.zero		1


	//   ....[68]....
        /*0554*/ 	.word	0x00003b30
        /*0558*/ 	.word	0x000000ff
        /*055c*/ 	.word	0x00000008
        /*0560*/ 	.short	0x010a
        /*0562*/ 	.byte	0x05
	.zero		1


	//   ....[69]....
        /*0564*/ 	.word	0x00003b50
        /*0568*/ 	.word	0x000000ff
        /*056c*/ 	.word	0x00000008
        /*0570*/ 	.short	0x010a
        /*0572*/ 	.byte	0x05
	.zero		1


	//   ....[70]....
        /*0574*/ 	.word	0x00003ce0
        /*0578*/ 	.word	0x000000ff
        /*057c*/ 	.word	0x00000008
        /*0580*/ 	.short	0x010a
        /*0582*/ 	.byte	0x05
	.zero		1


	//   ....[71]....
        /*0584*/ 	.word	0x00003d00
        /*0588*/ 	.word	0x000000ff
        /*058c*/ 	.word	0x00000008
        /*0590*/ 	.short	0x010a
        /*0592*/ 	.byte	0x05
	.zero		1


	//   ....[72]....
        /*0594*/ 	.word	0x00003dc0
        /*0598*/ 	.word	0x000000ff
        /*059c*/ 	.word	0x00000000
        /*05a0*/ 	.short	0x0101
        /*05a2*/ 	.byte	0x04
	.zero		1


	//   ....[73]....
        /*05a4*/ 	.word	0x00004250
        /*05a8*/ 	.word	0x00000000
        /*05ac*/ 	.word	0x000000e0
        /*05b0*/ 	.short	0x010a
        /*05b2*/ 	.byte	0xff
	.zero		1


	//   ....[74]....
        /*05b4*/ 	.word	0x00004310
        /*05b8*/ 	.word	0x00000000
        /*05bc*/ 	.word	0x00000000
        /*05c0*/ 	.short	0x0101
        /*05c2*/ 	.byte	0xff
	.zero		1


	//   ....[75]....
        /*05c4*/ 	.word	0x000043f0
        /*05c8*/ 	.word	0x000000ff
        /*05cc*/ 	.word	0x00000000
        /*05d0*/ 	.short	0x010a
        /*05d2*/ 	.byte	0x05
	.zero		1


	//   ....[76]....
        /*05d4*/ 	.word	0x00004410
        /*05d8*/ 	.word	0x000000ff
        /*05dc*/ 	.word	0x00000000
        /*05e0*/ 	.short	0x010a
        /*05e2*/ 	.byte	0x05
	.zero		1


	//   ....[77]....
        /*05e4*/ 	.word	0x00004540
        /*05e8*/ 	.word	0x000000ff
        /*05ec*/ 	.word	0x00000000
        /*05f0*/ 	.short	0x010a
        /*05f2*/ 	.byte	0x07
	.zero		1


	//   ....[78]....
        /*05f4*/ 	.word	0x00004590
        /*05f8*/ 	.word	0x000000ff
        /*05fc*/ 	.word	0x00000108
        /*0600*/ 	.short	0x010a
        /*0602*/ 	.byte	0x19
	.zero		1


	//   ....[79]....
        /*0604*/ 	.word	0x00004760
        /*0608*/ 	.word	0x000000ff
        /*060c*/ 	.word	0x00000000
        /*0610*/ 	.short	0x010a
        /*0612*/ 	.byte	0x06
	.zero		1


	//   ....[80]....
        /*0614*/ 	.word	0x00004880
        /*0618*/ 	.word	0x000000ff
        /*061c*/ 	.word	0x00000000
        /*0620*/ 	.short	0x010a
        /*0622*/ 	.byte	0x04
	.zero		1


	//   ....[81]....
        /*0624*/ 	.word	0x00004b40
        /*0628*/ 	.word	0x000000ff
        /*062c*/ 	.word	0x00000130
        /*0630*/ 	.short	0x010a
        /*0632*/ 	.byte	0x19
	.zero		1


	//   ....[82]....
        /*0634*/ 	.word	0x00005060
        /*0638*/ 	.word	0x0000000c
        /*063c*/ 	.word	0x000000e0
        /*0640*/ 	.short	0x010a
        /*0642*/ 	.byte	0xff
	.zero		1


	//   ....[83]....
        /*0644*/ 	.word	0x000051d0
        /*0648*/ 	.word	0x00000000
        /*064c*/ 	.word	0x00000000
        /*0650*/ 	.short	0x0101
        /*0652*/ 	.byte	0xff
	.zero		1


	//   ....[84]....
        /*0654*/ 	.word	0x00005660
        /*0658*/ 	.word	0x000000ff
        /*065c*/ 	.word	0x000000d8
        /*0660*/ 	.short	0x010a
        /*0662*/ 	.byte	0x15
	.zero		1


	//   ....[85]....
        /*0664*/ 	.word	0x000057e0
        /*0668*/ 	.word	0x000000ff
        /*066c*/ 	.word	0x000000b0
        /*0670*/ 	.short	0x010a
        /*0672*/ 	.byte	0x15
	.zero		1


	//   ....[86]....
        /*0674*/ 	.word	0x000059d0
        /*0678*/ 	.word	0x000000ff
        /*067c*/ 	.word	0x00000090
        /*0680*/ 	.short	0x010b
        /*0682*/ 	.byte	0x15
	.zero		1


	//   ....[87]....
        /*0684*/ 	.word	0x000059e0
        /*0688*/ 	.word	0x000000ff
        /*068c*/ 	.word	0x00000000
        /*0690*/ 	.short	0x0101
        /*0692*/ 	.byte	0x2f
	.zero		1


	//   ....[88]....
        /*0694*/ 	.word	0x000059f0
        /*0698*/ 	.word	0x000000ff
        /*069c*/ 	.word	0x000000b8
        /*06a0*/ 	.short	0x010a
        /*06a2*/ 	.byte	0x15
	.zero		1


	//   ....[89]....
        /*06a4*/ 	.word	0x00005b40
        /*06a8*/ 	.word	0x000000ff
        /*06ac*/ 	.word	0x00000098
        /*06b0*/ 	.short	0x010b
        /*06b2*/ 	.byte	0x15
	.zero		1


	//   ....[90]....
        /*06b4*/ 	.word	0x00005b50
        /*06b8*/ 	.word	0x000000ff
        /*06bc*/ 	.word	0x00000000
        /*06c0*/ 	.short	0x0101
        /*06c2*/ 	.byte	0x2e
	.zero		1


	//   ....[91]....
        /*06c4*/ 	.word	0x00005b60
        /*06c8*/ 	.word	0x000000ff
        /*06cc*/ 	.word	0x000000c0
        /*06d0*/ 	.short	0x010a
        /*06d2*/ 	.byte	0x15
	.zero		1


	//   ....[92]....
        /*06d4*/ 	.word	0x00005cb0
        /*06d8*/ 	.word	0x000000ff
        /*06dc*/ 	.word	0x000000a0
        /*06e0*/ 	.short	0x010b
        /*06e2*/ 	.byte	0x15
	.zero		1


	//   ....[93]....
        /*06e4*/ 	.word	0x00005cc0
        /*06e8*/ 	.word	0x000000ff
        /*06ec*/ 	.word	0x00000000
        /*06f0*/ 	.short	0x0101
        /*06f2*/ 	.byte	0x27
	.zero		1


	//   ....[94]....
        /*06f4*/ 	.word	0x00005cd0
        /*06f8*/ 	.word	0x000000ff
        /*06fc*/ 	.word	0x000000c8
        /*0700*/ 	.short	0x010a
        /*0702*/ 	.byte	0x15
	.zero		1


	//   ....[95]....
        /*0704*/ 	.word	0x00005f10
        /*0708*/ 	.word	0x000000ff
        /*070c*/ 	.word	0x000000a8
        /*0710*/ 	.short	0x010b
        /*0712*/ 	.byte	0x15
	.zero		1


	//   ....[96]....
        /*0714*/ 	.word	0x00005f20
        /*0718*/ 	.word	0x000000ff
        /*071c*/ 	.word	0x00000000
        /*0720*/ 	.short	0x0101
        /*0722*/ 	.byte	0x26
	.zero		1


	//   ....[97]....
        /*0724*/ 	.word	0x00005f50
        /*0728*/ 	.word	0x000000ff
        /*072c*/ 	.word	0x000000b0
        /*0730*/ 	.short	0x010a
        /*0732*/ 	.byte	0x15
	.zero		1


	//   ....[98]....
        /*0734*/ 	.word	0x00005f70
        /*0738*/ 	.word	0x000000ff
        /*073c*/ 	.word	0x000000b8
        /*0740*/ 	.short	0x010a
        /*0742*/ 	.byte	0x15
	.zero		1


	//   ....[99]....
        /*0744*/ 	.word	0x00005f90
        /*0748*/ 	.word	0x000000ff
        /*074c*/ 	.word	0x000000c0
        /*0750*/ 	.short	0x010a
        /*0752*/ 	.byte	0x15
	.zero		1


	//   ....[100]....
        /*0754*/ 	.word	0x00005fd0
        /*0758*/ 	.word	0x00000000
        /*075c*/ 	.word	0x000000c8
        /*0760*/ 	.short	0x010a
        /*0762*/ 	.byte	0xff
	.zero		1


	//   ....[101]....
        /*0764*/ 	.word	0x00006340
        /*0768*/ 	.word	0x00000008
        /*076c*/ 	.word	0x000000e0
        /*0770*/ 	.short	0x010a
        /*0772*/ 	.byte	0xff
	.zero		1


	//   ....[102]....
        /*0774*/ 	.word	0x000064c0
        /*0778*/ 	.word	0x00000000
        /*077c*/ 	.word	0x00000000
        /*0780*/ 	.short	0x0101
        /*0782*/ 	.byte	0xff
	.zero		1


	//   ....[103]....
        /*0784*/ 	.word	0x00007030
        /*0788*/ 	.word	0x000000ff
        /*078c*/ 	.word	0x00000090
        /*0790*/ 	.short	0x010a
        /*0792*/ 	.byte	0x2e
	.zero		1


	//   ....[104]....
        /*0794*/ 	.word	0x00007090
        /*0798*/ 	.word	0x000000ff
        /*079c*/ 	.word	0x00000100
        /*07a0*/ 	.short	0x010a
        /*07a2*/ 	.byte	0x2e
	.zero		1


	//   ....[105]....
        /*07a4*/ 	.word	0x000072f0
        /*07a8*/ 	.word	0x000000ff
        /*07ac*/ 	.word	0x00000090
        /*07b0*/ 	.short	0x010a
        /*07b2*/ 	.byte	0x2e
	.zero		1


	//   ....[106]....
        /*07b4*/ 	.word	0x00007430
        /*07b8*/ 	.word	0x000000ff
        /*07bc*/ 	.word	0x00000100
        /*07c0*/ 	.short	0x010a
        /*07c2*/ 	.byte	0x2e
	.zero		1


	//   ....[107]....
        /*07c4*/ 	.word	0x000075f0
        /*07c8*/ 	.word	0x000000ff
        /*07cc*/ 	.word	0x00000000
        /*07d0*/ 	.short	0x0101
        /*07d2*/ 	.byte	0x05
	.zero		1


	//   ....[108]....
        /*07d4*/ 	.word	0x00008690
        /*07d8*/ 	.word	0x00000000
        /*07dc*/ 	.word	0x00000000
        /*07e0*/ 	.short	0x0101
        /*07e2*/ 	.byte	0xff
	.zero		1


	//   ....[109]....
        /*07e4*/ 	.word	0x000086a0
        /*07e8*/ 	.word	0x00000003
        /*07ec*/ 	.word	0x00000090
        /*07f0*/ 	.short	0x010a
        /*07f2*/ 	.byte	0xff
	.zero		1


	//   ....[110]....
        /*07f4*/ 	.word	0x000087b0
        /*07f8*/ 	.word	0x00000003
        /*07fc*/ 	.word	0x00000090
        /*0800*/ 	.short	0x010a
        /*0802*/ 	.byte	0xff
	.zero		1


	//   ....[111]....
        /*0804*/ 	.word	0x00009b00
        /*0808*/ 	.word	0x00000000
        /*080c*/ 	.word	0x00000000
        /*0810*/ 	.short	0x0101
        /*0812*/ 	.byte	0xff
	.zero		1


	//   ....[112]....
        /*0814*/ 	.word	0x00009b40
        /*0818*/ 	.word	0x00000007
        /*081c*/ 	.word	0x00000090
        /*0820*/ 	.short	0x010a
        /*0822*/ 	.byte	0xff
	.zero		1


	//   ....[113]....
        /*0824*/ 	.word	0x00009c10
        /*0828*/ 	.word	0x00000007
        /*082c*/ 	.word	0x00000090
        /*0830*/ 	.short	0x010a
        /*0832*/ 	.byte	0xff
	.zero		1


	//   ....[114]....
        /*0834*/ 	.word	0x0000af60
        /*0838*/ 	.word	0x00000000
        /*083c*/ 	.word	0x00000000
        /*0840*/ 	.short	0x0101
        /*0842*/ 	.byte	0xff
	.zero		1


	//   ....[115]....
        /*0844*/ 	.word	0x0000af80
        /*0848*/ 	.word	0x00000004
        /*084c*/ 	.word	0x00000090
        /*0850*/ 	.short	0x010a
        /*0852*/ 	.byte	0xff
	.zero		1


	//   ....[116]....
        /*0854*/ 	.word	0x0000b050
        /*0858*/ 	.word	0x00000004
        /*085c*/ 	.word	0x00000090
        /*0860*/ 	.short	0x010a
        /*0862*/ 	.byte	0xff
	.zero		1


	//   ....[117]....
        /*0864*/ 	.word	0x0000c390
        /*0868*/ 	.word	0x00000000
        /*086c*/ 	.word	0x00000000
        /*0870*/ 	.short	0x0101
        /*0872*/ 	.byte	0xff
	.zero		1


	//   ....[118]....
        /*0874*/ 	.word	0x0000c500
        /*0878*/ 	.word	0x000000ff
        /*087c*/ 	.word	0x00000000
        /*0880*/ 	.short	0x0101
        /*0882*/ 	.byte	0x08
	.zero		1


	//   ....[119]....
        /*0884*/ 	.word	0x0000c520
        /*0888*/ 	.word	0x000000ff
        /*088c*/ 	.word	0x00000130
        /*0890*/ 	.short	0x0101
        /*0892*/ 	.byte	0x2e
	.zero		1


	//   ....[120]....
        /*0894*/ 	.word	0x0000c690
        /*0898*/ 	.word	0x000000ff
        /*089c*/ 	.word	0x00000000
        /*08a0*/ 	.short	0x0101
        /*08a2*/ 	.byte	0x06
	.zero		1


	//   ....[121]....
        /*08a4*/ 	.word	0x0000c6b0
        /*08a8*/ 	.word	0x00000000
        /*08ac*/ 	.word	0x00000120
        /*08b0*/ 	.short	0x010a
        /*08b2*/ 	.byte	0xff
	.zero		1


	//   ....[122]....
        /*08b4*/ 	.word	0x0000c710
        /*08b8*/ 	.word	0x00000000
        /*08bc*/ 	.word	0x00000048
        /*08c0*/ 	.short	0x010a
        /*08c2*/ 	.byte	0xff
	.zero		1


	//   ....[123]....
        /*08c4*/ 	.word	0x0000c770
        /*08c8*/ 	.word	0x00000000
        /*08cc*/ 	.word	0x00000048
        /*08d0*/ 	.short	0x010a
        /*08d2*/ 	.byte	0xff
	.zero		1


	//   ....[124]....
        /*08d4*/ 	.word	0x0000c7c0
        /*08d8*/ 	.word	0x00000003
        /*08dc*/ 	.word	0x000000e0
        /*08e0*/ 	.short	0x010a
        /*08e2*/ 	.byte	0xff
	.zero		1


	//   ....[125]....
        /*08e4*/ 	.word	0x0000c820
        /*08e8*/ 	.word	0x00000000
        /*08ec*/ 	.word	0x00000000
        /*08f0*/ 	.short	0x010a
        /*08f2*/ 	.byte	0xff
	.zero		1


	//   ....[126]....
        /*08f4*/ 	.word	0x0000c880
        /*08f8*/ 	.word	0x00000000
        /*08fc*/ 	.word	0x00000000
        /*0900*/ 	.short	0x010a
        /*0902*/ 	.byte	0xff
	.zero		1


	//   ....[127]....
        /*0904*/ 	.word	0x0000c8e0
        /*0908*/ 	.word	0x00000000
        /*090c*/ 	.word	0x00000000
        /*0910*/ 	.short	0x010a
        /*0912*/ 	.byte	0xff
	.zero		1


	//   ....[128]....
        /*0914*/ 	.word	0x0000c940
        /*0918*/ 	.word	0x00000000
        /*091c*/ 	.word	0x00000000
        /*0920*/ 	.short	0x010a
        /*0922*/ 	.byte	0xff
	.zero		1


	//   ....[129]....
        /*0924*/ 	.word	0x0000c9a0
        /*0928*/ 	.word	0x00000000
        /*092c*/ 	.word	0x00000000
        /*0930*/ 	.short	0x010a
        /*0932*/ 	.byte	0xff
	.zero		1


	//   ....[130]....
        /*0934*/ 	.word	0x0000ca00
        /*0938*/ 	.word	0x00000000
        /*093c*/ 	.word	0x00000000
        /*0940*/ 	.short	0x010a
        /*0942*/ 	.byte	0xff
	.zero		1


	//   ....[131]....
        /*0944*/ 	.word	0x0000ca60
        /*0948*/ 	.word	0x00000000
        /*094c*/ 	.word	0x00000000
        /*0950*/ 	.short	0x010a
        /*0952*/ 	.byte	0xff
	.zero		1


	//   ....[132]....
        /*0954*/ 	.word	0x0000cac0
        /*0958*/ 	.word	0x00000000
        /*095c*/ 	.word	0x00000000
        /*0960*/ 	.short	0x010a
        /*0962*/ 	.byte	0xff
	.zero		1


	//   ....[133]....
        /*0964*/ 	.word	0x0000cb10
        /*0968*/ 	.word	0x00000002
        /*096c*/ 	.word	0x00000110
        /*0970*/ 	.short	0x010a
        /*0972*/ 	.byte	0xff
	.zero		1


	//   ....[134]....
        /*0974*/ 	.word	0x0000cb70
        /*0978*/ 	.word	0x00000002
        /*097c*/ 	.word	0x000000f0
        /*0980*/ 	.short	0x010a
        /*0982*/ 	.byte	0xff
	.zero		1


	//   ....[135]....
        /*0984*/ 	.word	0x0000cbc0
        /*0988*/ 	.word	0x00000002
        /*098c*/ 	.word	0x000000e0
        /*0990*/ 	.short	0x010a
        /*0992*/ 	.byte	0xff
	.zero		1


	//   ....[136]....
        /*0994*/ 	.word	0x0000cc20
        /*0998*/ 	.word	0x00000000
        /*099c*/ 	.word	0x000000f0
        /*09a0*/ 	.short	0x010a
        /*09a2*/ 	.byte	0xff
	.zero		1


	//   ....[137]....
        /*09a4*/ 	.word	0x0000cc80
        /*09a8*/ 	.word	0x00000005
        /*09ac*/ 	.word	0x00000008
        /*09b0*/ 	.short	0x010a
        /*09b2*/ 	.byte	0xff
	.zero		1


	//   ....[138]....
        /*09b4*/ 	.word	0x0000cd60
        /*09b8*/ 	.word	0x00000000
        /*09bc*/ 	.word	0x00000008
        /*09c0*/ 	.short	0x010a
        /*09c2*/ 	.byte	0xff
	.zero		1


	//   ....[139]....
        /*09c4*/ 	.word	0x0000cdb0
        /*09c8*/ 	.word	0x00000000
        /*09cc*/ 	.word	0x000000e0
        /*09d0*/ 	.short	0x010a
        /*09d2*/ 	.byte	0xff
	.zero		1


	//   ....[140]....
        /*09d4*/ 	.word	0x0000ce10
        /*09d8*/ 	.word	0x00000000
        /*09dc*/ 	.word	0x00000000
        /*09e0*/ 	.short	0x010a
        /*09e2*/ 	.byte	0xff
	.zero		1


	//   ....[141]....
        /*09e4*/ 	.word	0x0000ce70
        /*09e8*/ 	.word	0x00000000
        /*09ec*/ 	.word	0x00000108
        /*09f0*/ 	.short	0x010a
        /*09f2*/ 	.byte	0xff
	.zero		1


	//   ....[142]....
        /*09f4*/ 	.word	0x0000ced0
        /*09f8*/ 	.word	0x00000000
        /*09fc*/ 	.word	0x00000000
        /*0a00*/ 	.short	0x010a
        /*0a02*/ 	.byte	0xff
	.zero		1


	//   ....[143]....
        /*0a04*/ 	.word	0x0000cf30
        /*0a08*/ 	.word	0x00000000
        /*0a0c*/ 	.word	0x00000130
        /*0a10*/ 	.short	0x010a
        /*0a12*/ 	.byte	0xff
	.zero		1


	//   ....[144]....
        /*0a14*/ 	.word	0x0000cf80
        /*0a18*/ 	.word	0x0000000c
        /*0a1c*/ 	.word	0x000000e0
        /*0a20*/ 	.short	0x010a
        /*0a22*/ 	.byte	0xff
	.zero		1


	//   ....[145]....
        /*0a24*/ 	.word	0x0000cfe0
        /*0a28*/ 	.word	0x00000000
        /*0a2c*/ 	.word	0x000000d8
        /*0a30*/ 	.short	0x010a
        /*0a32*/ 	.byte	0xff
	.zero		1


	//   ....[146]....
        /*0a34*/ 	.word	0x0000d040
        /*0a38*/ 	.word	0x00000000
        /*0a3c*/ 	.word	0x000000b0
        /*0a40*/ 	.short	0x010a
        /*0a42*/ 	.byte	0xff
	.zero		1


	//   ....[147]....
        /*0a44*/ 	.word	0x0000d0a0
        /*0a48*/ 	.word	0x00000000
        /*0a4c*/ 	.word	0x000000b8
        /*0a50*/ 	.short	0x010a
        /*0a52*/ 	.byte	0xff
	.zero		1


	//   ....[148]....
        /*0a54*/ 	.word	0x0000d100
        /*0a58*/ 	.word	0x00000000
        /*0a5c*/ 	.word	0x000000c0
        /*0a60*/ 	.short	0x010a
        /*0a62*/ 	.byte	0xff
	.zero		1


	//   ....[149]....
        /*0a64*/ 	.word	0x0000d160
        /*0a68*/ 	.word	0x00000000
        /*0a6c*/ 	.word	0x000000c8
        /*0a70*/ 	.short	0x010a
        /*0a72*/ 	.byte	0xff
	.zero		1


	//   ....[150]....
        /*0a74*/ 	.word	0x0000d1c0
        /*0a78*/ 	.word	0x00000000
        /*0a7c*/ 	.word	0x000000b0
        /*0a80*/ 	.short	0x010a
        /*0a82*/ 	.byte	0xff
	.zero		1


	//   ....[151]....
        /*0a84*/ 	.word	0x0000d220
        /*0a88*/ 	.word	0x00000000
        /*0a8c*/ 	.word	0x000000b8
        /*0a90*/ 	.short	0x010a
        /*0a92*/ 	.byte	0xff
	.zero		1


	//   ....[152]....
        /*0a94*/ 	.word	0x0000d280
        /*0a98*/ 	.word	0x00000000
        /*0a9c*/ 	.word	0x000000c0
        /*0aa0*/ 	.short	0x010a
        /*0aa2*/ 	.byte	0xff
	.zero		1


	//   ....[153]....
        /*0aa4*/ 	.word	0x0000d2d0
        /*0aa8*/ 	.word	0x00000008
        /*0aac*/ 	.word	0x000000e0
        /*0ab0*/ 	.short	0x010a
        /*0ab2*/ 	.byte	0xff
	.zero		1


	//   ....[154]....
        /*0ab4*/ 	.word	0x0000d330
        /*0ab8*/ 	.word	0x00000000
        /*0abc*/ 	.word	0x00000090
        /*0ac0*/ 	.short	0x010a
        /*0ac2*/ 	.byte	0xff
	.zero		1


	//   ....[155]....
        /*0ac4*/ 	.word	0x0000d390
        /*0ac8*/ 	.word	0x00000000
        /*0acc*/ 	.word	0x00000100
        /*0ad0*/ 	.short	0x010a
        /*0ad2*/ 	.byte	0xff
	.zero		1


	//   ....[156]....
        /*0ad4*/ 	.word	0x0000d3e0
        /*0ad8*/ 	.word	0x00000003
        /*0adc*/ 	.word	0x00000090
        /*0ae0*/ 	.short	0x010a
        /*0ae2*/ 	.byte	0xff
	.zero		1


	//   ....[157]....
        /*0ae4*/ 	.word	0x0000d430
        /*0ae8*/ 	.word	0x00000007
        /*0aec*/ 	.word	0x00000090
        /*0af0*/ 	.short	0x010a
        /*0af2*/ 	.byte	0xff
	.zero		1


	//   ....[158]....
        /*0af4*/ 	.word	0x0000d480
        /*0af8*/ 	.word	0x00000004
        /*0afc*/ 	.word	0x00000090
        /*0b00*/ 	.short	0x010a
        /*0b02*/ 	.byte	0xff
	.zero		1


	//----- nvinfo : EIATTR_NUM_MBARRIERS
	.align		4
.L_47:
        /*0b04*/ 	.byte	0x03, 0x38
        /*0b06*/ 	.short	0x0027


	//----- nvinfo : EIATTR_EXIT_INSTR_OFFSETS
	.align		4
        /*0b08*/ 	.byte	0x04, 0x1c
        /*0b0a*/ 	.short	(.L_49 - .L_48)


	//   ....[0]....
.L_48:
        /*0b0c*/ 	.word	0x00003380


	//   ....[1]....
        /*0b10*/ 	.word	0x00003890


	//   ....[2]....
        /*0b14*/ 	.word	0x000038f0


	//   ....[3]....
        /*0b18*/ 	.word	0x00004da0


	//   ....[4]....
        /*0b1c*/ 	.word	0x00006000


	//   ....[5]....
        /*0b20*/ 	.word	0x00006040


	//   ....[6]....
        /*0b24*/ 	.word	0x0000c580


	//   ....[7]....
        /*0b28*/ 	.word	0x0000c5f0


	//   ....[8]....
        /*0b2c*/ 	.word	0x0000c620


	//   ....[9]....
        /*0b30*/ 	.word	0x0000c6a0


	//----- nvinfo : EIATTR_MAX_THREADS
	.align		4
.L_49:
        /*0b34*/ 	.byte	0x04, 0x05
        /*0b36*/ 	.short	(.L_51 - .L_50)
.L_50:
        /*0b38*/ 	.word	0x00000100
        /*0b3c*/ 	.word	0x00000001
        /*0b40*/ 	.word	0x00000001


	//----- nvinfo : EIATTR_CRS_STACK_SIZE
	.align		4
.L_51:
        /*0b44*/ 	.byte	0x04, 0x1e
        /*0b46*/ 	.short	(.L_53 - .L_52)
.L_52:
        /*0b48*/ 	.word	0x00000000


	//----- nvinfo : EIATTR_CBANK_PARAM_SIZE
	.align		4
.L_53:
        /*0b4c*/ 	.byte	0x03, 0x19
        /*0b4e*/ 	.short	0x0c00


	//----- nvinfo : EIATTR_PARAM_CBANK
	.align		4
        /*0b50*/ 	.byte	0x04, 0x0a
        /*0b52*/ 	.short	(.L_55 - .L_54)
	.align		4
.L_54:
        /*0b54*/ 	.word	index@(.nv.constant0._ZN7cutlass13device_kernelINS_4gemm6kernel13GemmUniversalIN4cute5tupleIJiiiiEEENS1_10collective13CollectiveMmaINS1_46MainloopSm100TmaUmmaWarpSpecializedBlockScaledILi9ELi2ELi1ENS5_IJNS4_1CILi2EEENSA_ILi4EEENSA_ILi1EEEEEEEENS5_IJNSA_ILi256EEESG_NSA_ILi128EEEEEENS5_IJNS_12float_e2m1_tENS_13float_ue8m0_tEEEENS5_IJNS5_IJlSD_lEEENS4_6LayoutINS5_IJNS5_IJNS5_IJNSA_ILi32EEESC_EEEiEEESQ_NS5_IJSD_iEEEEEENS5_IJNS5_IJNS5_IJNSA_ILi16EEESC_EEEiEEENS5_IJNS5_IJNSA_ILi0EEESD_EEENSA_ILi512EEEEEENS5_IJSW_iEEEEEEEEEEESL_S13_NS4_8TiledMMAINS4_8MMA_AtomIJNS4_23SM100_MMA_MXF4_2x1SM_SSISJ_SJ_fSK_Li256ELi256ELi32ELNS4_4UMMA5MajorE0ELS18_0ELNS17_7ScaleInE0ELS19_0EEEEEENSN_INS5_IJSD_SD_SD_EEENS5_IJSW_SW_SW_EEEEENS5_IJNS4_10UnderscoreES1F_S1F_EEEEENS5_IJNS4_28SM100_TMA_2SM_LOAD_MULTICASTES1I_EEENS5_IJNS4_14ComposedLayoutINS4_7SwizzleILi2ELi4ELi3EEENS4_18smem_ptr_flag_bitsILi4EEENSN_INS5_IJNSA_ILi8EEESH_EEENS5_IJSH_SD_EEEEEEENSN_INS5_IJNS5_IJNS5_IJSP_SD_EEENS5_IJSO_SB_EEEEEESD_NS5_IJSB_SD_EEEEEENS5_IJNS5_IJNS5_IJSU_SY_EEESX_EEESW_NS5_IJSB_SY_EEEEEEEEEEEvNS4_8identityENS5_IJNS4_18SM100_TMA_2SM_LOADES1I_EEENS5_IJS1T_NSN_INS5_IJNS5_IJNS5_IJSP_SB_EEES1V_EEESD_S1X_EEENS5_IJS20_SW_NS5_IJSB_NSA_ILi1024EEEEEEEEEEEEEEvS25_EENS_8epilogue10collective18CollectiveEpilogueINS2H_23Sm100TmaWarpSpecializedILi4ELi2ELi64ELb1ELb0EEEJNS5_IJSH_SG_SH_EEENS5_IJNSN_ISH_SD_EENSN_INSA_ILi64EEESD_EEEEENS_10bfloat16_tESM_S2R_SM_NS2H_6fusion15FusionCallbacksIS2L_NS2S_17LinearCombinationIS2R_fS2R_fLNS_15FloatRoundStyleE2EEES2M_S2Q_JEEENS4_5SM1004TMEM4LOAD26SM100_TMEM_LOAD_32dp32b64xENS4_13SM90_TMA_LOADENS1K_INS1L_ILi3ELi4ELi3EEENS1N_ILi16EEENSN_INS5_IJS1P_S2O_EEENS5_IJS2O_SD_EEEEEEENS4_39AutoVectorizingCopyWithAssumedAlignmentILi128EEENS4_14SM90_TMA_STOREES38_S3A_S3A_EEEvvEEEEvNT_6ParamsE)
        /*0b58*/ 	.short	0x0380
        /*0b5a*/ 	.short	0x0c00


	//----- nvinfo : EIATTR_SW_WAR
	.align		4
.L_55:
        /*0b5c*/ 	.byte	0x04, 0x36
        /*0b5e*/ 	.short	(.L_57 - .L_56)
.L_56:
        /*0b60*/ 	.word	0x00000008
.L_57:


//--------------------- .nv.callgraph             --------------------------
	.section	.nv.callgraph,"",@"SHT_CUDA_CALLGRAPH"
	.align	4
	.sectionentsize	8
	.align		4
        /*0000*/ 	.word	0x00000000
	.align		4
        /*0004*/ 	.word	0xffffffff
	.align		4
        /*0008*/ 	.word	index@(_ZN7cutlass13device_kernelINS_4gemm6kernel13GemmUniversalIN4cute5tupleIJiiiiEEENS1_10collective13CollectiveMmaINS1_46MainloopSm100TmaUmmaWarpSpecializedBlockScaledILi9ELi2ELi1ENS5_IJNS4_1CILi2EEENSA_ILi4EEENSA_ILi1EEEEEEEENS5_IJNSA_ILi256EEESG_NSA_ILi128EEEEEENS5_IJNS_12float_e2m1_tENS_13float_ue8m0_tEEEENS5_IJNS5_IJlSD_lEEENS4_6LayoutINS5_IJNS5_IJNS5_IJNSA_ILi32EEESC_EEEiEEESQ_NS5_IJSD_iEEEEEENS5_IJNS5_IJNS5_IJNSA_ILi16EEESC_EEEiEEENS5_IJNS5_IJNSA_ILi0EEESD_EEENSA_ILi512EEEEEENS5_IJSW_iEEEEEEEEEEESL_S13_NS4_8TiledMMAINS4_8MMA_AtomIJNS4_23SM100_MMA_MXF4_2x1SM_SSISJ_SJ_fSK_Li256ELi256ELi32ELNS4_4UMMA5MajorE0ELS18_0ELNS17_7ScaleInE0ELS19_0EEEEEENSN_INS5_IJSD_SD_SD_EEENS5_IJSW_SW_SW_EEEEENS5_IJNS4_10UnderscoreES1F_S1F_EEEEENS5_IJNS4_28SM100_TMA_2SM_LOAD_MULTICASTES1I_EEENS5_IJNS4_14ComposedLayoutINS4_7SwizzleILi2ELi4ELi3EEENS4_18smem_ptr_flag_bitsILi4EEENSN_INS5_IJNSA_ILi8EEESH_EEENS5_IJSH_SD_EEEEEEENSN_INS5_IJNS5_IJNS5_IJSP_SD_EEENS5_IJSO_SB_EEEEEESD_NS5_IJSB_SD_EEEEEENS5_IJNS5_IJNS5_IJSU_SY_EEESX_EEESW_NS5_IJSB_SY_EEEEEEEEEEEvNS4_8identityENS5_IJNS4_18SM100_TMA_2SM_LOADES1I_EEENS5_IJS1T_NSN_INS5_IJNS5_IJNS5_IJSP_SB_EEES1V_EEESD_S1X_EEENS5_IJS20_SW_NS5_IJSB_NSA_ILi1024EEEEEEEEEEEEEEvS25_EENS_8epilogue10collective18CollectiveEpilogueINS2H_23Sm100TmaWarpSpecializedILi4ELi2ELi64ELb1ELb0EEEJNS5_IJSH_SG_SH_EEENS5_IJNSN_ISH_SD_EENSN_INSA_ILi64EEESD_EEEEENS_10bfloat16_tESM_S2R_SM_NS2H_6fusion15FusionCallbacksIS2L_NS2S_17LinearCombinationIS2R_fS2R_fLNS_15FloatRoundStyleE2EEES2M_S2Q_JEEENS4_5SM1004TMEM4LOAD26SM100_TMEM_LOAD_32dp32b64xENS4_13SM90_TMA_LOADENS1K_INS1L_ILi3ELi4ELi3EEENS1N_ILi16EEENSN_INS5_IJS1P_S2O_EEENS5_IJS2O_SD_EEEEEEENS4_39AutoVectorizingCopyWithAssumedAlignmentILi128EEENS4_14SM90_TMA_STOREES38_S3A_S3A_EEEvvEEEEvNT_6ParamsE)
	.align		4
        /*000c*/ 	.word	index@(__assertfail)
	.align		4
        /*0010*/ 	.word	0x00000000
	.align		4
        /*0014*/ 	.word	0xfffffffe
	.align		4
        /*0018*/ 	.word	0x00000000
	.align		4
        /*001c*/ 	.word	0xfffffffd
	.align		4
        /*0020*/ 	.word	0x00000000
	.align		4
        /*0024*/ 	.word	0xfffffffc


//--------------------- .nv.constant4             --------------------------
	.section	.nv.constant4,"a",@progbits
	.align	8
	.align		8
.nv.constant4:
        /*0000*/ 	.dword	__assertfail
	.align		8
        /*0008*/ 	.dword	__unnamed_1
	.align		8
        /*0010*/ 	.dword	__unnamed_2
	.align		8
        /*0018*/ 	.dword	_ZN40_INTERNAL_fc9d83cb_4_k_cu_166f7247_385564cuda3std3__45__cpo5beginE
	.align		8
        /*0020*/ 	.dword	_ZN40_INTERNAL_fc9d83cb_4_k_cu_166f7247_385564cuda3std3__45__cpo3endE
	.align		8
        /*0028*/ 	.dword	_ZN40_INTERNAL_fc9d83cb_4_k_cu_166f7247_385564cuda3std3__45__cpo6cbeginE
	.align		8
        /*0030*/ 	.dword	_ZN40_INTERNAL_fc9d83cb_4_k_cu_166f7247_385564cuda3std3__45__cpo4cendE
	.align		8
        /*0038*/ 	.dword	_ZN40_INTERNAL_fc9d83cb_4_k_cu_166f7247_385564cuda3std3__442_GLOBAL__N__fc9d83cb_4_k_cu_166f7247_385566ignoreE
	.align		8
        /*0040*/ 	.dword	_ZN40_INTERNAL_fc9d83cb_4_k_cu_166f7247_385564cuda3std3__419piecewise_constructE
	.align		8
        /*0048*/ 	.dword	_ZN40_INTERNAL_fc9d83cb_4_k_cu_166f7247_385564cuda3std3__48in_placeE
	.align		8
        /*0050*/ 	.dword	_ZN40_INTERNAL_fc9d83cb_4_k_cu_166f7247_385564cuda3std6ranges3__45__cpo4swapE
	.align		8
        /*0058*/ 	.dword	_ZN40_INTERNAL_fc9d83cb_4_k_cu_166f7247_385564cuda3std6ranges3__45__cpo9iter_moveE
	.align		8
        /*0060*/ 	.dword	_ZN40_INTERNAL_fc9d83cb_4_k_cu_166f7247_385564cute7productE
	.align		8
        /*0068*/ 	.dword	_ZN40_INTERNAL_fc9d83cb_4_k_cu_166f7247_385564cute1_E
	.align		8
        /*0070*/ 	.dword	$str$25
	.align		8
        /*0078*/ 	.dword	$str$26
	.align		8
        /*0080*/ 	.dword	$str$29
	.align		8
        /*0088*/ 	.dword	$str$30


//--------------------- .text._ZN7cutlass13device_kernelINS_4gemm6kernel13GemmUniversalIN4cute5tupleIJiiiiEEENS1_10collective13CollectiveMmaINS1_46MainloopSm100TmaUmmaWarpSpecializedBlockScaledILi9ELi2ELi1ENS5_IJNS4_1CILi2EEENSA_ILi4EEENSA_ILi1EEEEEEEENS5_IJNSA_ILi256EEESG_NSA_ILi128EEEEEENS5_IJNS_12float_e2m1_tENS_13float_ue8m0_tEEEENS5_IJNS5_IJlSD_lEEENS4_6LayoutINS5_IJNS5_IJNS5_IJNSA_ILi32EEESC_EEEiEEESQ_NS5_IJSD_iEEEEEENS5_IJNS5_IJNS5_IJNSA_ILi16EEESC_EEEiEEENS5_IJNS5_IJNSA_ILi0EEESD_EEENSA_ILi512EEEEEENS5_IJSW_iEEEEEEEEEEESL_S13_NS4_8TiledMMAINS4_8MMA_AtomIJNS4_23SM100_MMA_MXF4_2x1SM_SSISJ_SJ_fSK_Li256ELi256ELi32ELNS4_4UMMA5MajorE0ELS18_0ELNS17_7ScaleInE0ELS19_0EEEEEENSN_INS5_IJSD_SD_SD_EEENS5_IJSW_SW_SW_EEEEENS5_IJNS4_10UnderscoreES1F_S1F_EEEEENS5_IJNS4_28SM100_TMA_2SM_LOAD_MULTICASTES1I_EEENS5_IJNS4_14ComposedLayoutINS4_7SwizzleILi2ELi4ELi3EEENS4_18smem_ptr_flag_bitsILi4EEENSN_INS5_IJNSA_ILi8EEESH_EEENS5_IJSH_SD_EEEEEEENSN_INS5_IJNS5_IJNS5_IJSP_SD_EEENS5_IJSO_SB_EEEEEESD_NS5_IJSB_SD_EEEEEENS5_IJNS5_IJNS5_IJSU_SY_EEESX_EEESW_NS5_IJSB_SY_EEEEEEEEEEEvNS4_8identityENS5_IJNS4_18SM100_TMA_2SM_LOADES1I_EEENS5_IJS1T_NSN_INS5_IJNS5_IJNS5_IJSP_SB_EEES1V_EEESD_S1X_EEENS5_IJS20_SW_NS5_IJSB_NSA_ILi1024EEEEEEEEEEEEEEvS25_EENS_8epilogue10collective18CollectiveEpilogueINS2H_23Sm100TmaWarpSpecializedILi4ELi2ELi64ELb1ELb0EEEJNS5_IJSH_SG_SH_EEENS5_IJNSN_ISH_SD_EENSN_INSA_ILi64EEESD_EEEEENS_10bfloat16_tESM_S2R_SM_NS2H_6fusion15FusionCallbacksIS2L_NS2S_17LinearCombinationIS2R_fS2R_fLNS_15FloatRoundStyleE2EEES2M_S2Q_JEEENS4_5SM1004TMEM4LOAD26SM100_TMEM_LOAD_32dp32b64xENS4_13SM90_TMA_LOADENS1K_INS1L_ILi3ELi4ELi3EEENS1N_ILi16EEENSN_INS5_IJS1P_S2O_EEENS5_IJS2O_SD_EEEEEEENS4_39AutoVectorizingCopyWithAssumedAlignmentILi128EEENS4_14SM90_TMA_STOREES38_S3A_S3A_EEEvvEEEEvNT_6ParamsE --------------------------
	.section	.text._ZN7cutlass13device_kernelINS_4gemm6kernel13GemmUniversalIN4cute5tupleIJiiiiEEENS1_10collective13CollectiveMmaINS1_46MainloopSm100TmaUmmaWarpSpecializedBlockScaledILi9ELi2ELi1ENS5_IJNS4_1CILi2EEENSA_ILi4EEENSA_ILi1EEEEEEEENS5_IJNSA_ILi256EEESG_NSA_ILi128EEEEEENS5_IJNS_12float_e2m1_tENS_13float_ue8m0_tEEEENS5_IJNS5_IJlSD_lEEENS4_6LayoutINS5_IJNS5_IJNS5_IJNSA_ILi32EEESC_EEEiEEESQ_NS5_IJSD_iEEEEEENS5_IJNS5_IJNS5_IJNSA_ILi16EEESC_EEEiEEENS5_IJNS5_IJNSA_ILi0EEESD_EEENSA_ILi512EEEEEENS5_IJSW_iEEEEEEEEEEESL_S13_NS4_8TiledMMAINS4_8MMA_AtomIJNS4_23SM100_MMA_MXF4_2x1SM_SSISJ_SJ_fSK_Li256ELi256ELi32ELNS4_4UMMA5MajorE0ELS18_0ELNS17_7ScaleInE0ELS19_0EEEEEENSN_INS5_IJSD_SD_SD_EEENS5_IJSW_SW_SW_EEEEENS5_IJNS4_10UnderscoreES1F_S1F_EEEEENS5_IJNS4_28SM100_TMA_2SM_LOAD_MULTICASTES1I_EEENS5_IJNS4_14ComposedLayoutINS4_7SwizzleILi2ELi4ELi3EEENS4_18smem_ptr_flag_bitsILi4EEENSN_INS5_IJNSA_ILi8EEESH_EEENS5_IJSH_SD_EEEEEEENSN_INS5_IJNS5_IJNS5_IJSP_SD_EEENS5_IJSO_SB_EEEEEESD_NS5_IJSB_SD_EEEEEENS5_IJNS5_IJNS5_IJSU_SY_EEESX_EEESW_NS5_IJSB_SY_EEEEEEEEEEEvNS4_8identityENS5_IJNS4_18SM100_TMA_2SM_LOADES1I_EEENS5_IJS1T_NSN_INS5_IJNS5_IJNS5_IJSP_SB_EEES1V_EEESD_S1X_EEENS5_IJS20_SW_NS5_IJSB_NSA_ILi1024EEEEEEEEEEEEEEvS25_EENS_8epilogue10collective18CollectiveEpilogueINS2H_23Sm100TmaWarpSpecializedILi4ELi2ELi64ELb1ELb0EEEJNS5_IJSH_SG_SH_EEENS5_IJNSN_ISH_SD_EENSN_INSA_ILi64EEESD_EEEEENS_10bfloat16_tESM_S2R_SM_NS2H_6fusion15FusionCallbacksIS2L_NS2S_17LinearCombinationIS2R_fS2R_fLNS_15FloatRoundStyleE2EEES2M_S2Q_JEEENS4_5SM1004TMEM4LOAD26SM100_TMEM_LOAD_32dp32b64xENS4_13SM90_TMA_LOADENS1K_INS1L_ILi3ELi4ELi3EEENS1N_ILi16EEENSN_INS5_IJS1P_S2O_EEENS5_IJS2O_SD_EEEEEEENS4_39AutoVectorizingCopyWithAssumedAlignmentILi128EEENS4_14SM90_TMA_STOREES38_S3A_S3A_EEEvvEEEEvNT_6ParamsE,"ax",@progbits
	.align	128
.text._ZN7cutlass13device_kernelINS_4gemm6kernel13GemmUniversalIN4cute5tupleIJiiiiEEENS1_10collective13CollectiveMmaINS1_46MainloopSm100TmaUmmaWarpSpecializedBlockScaledILi9ELi2ELi1ENS5_IJNS4_1CILi2EEENSA_ILi4EEENSA_ILi1EEEEEEEENS5_IJNSA_ILi256EEESG_NSA_ILi128EEEEEENS5_IJNS_12float_e2m1_tENS_13float_ue8m0_tEEEENS5_IJNS5_IJlSD_lEEENS4_6LayoutINS5_IJNS5_IJNS5_IJNSA_ILi32EEESC_EEEiEEESQ_NS5_IJSD_iEEEEEENS5_IJNS5_IJNS5_IJNSA_ILi16EEESC_EEEiEEENS5_IJNS5_IJNSA_ILi0EEESD_EEENSA_ILi512EEEEEENS5_IJSW_iEEEEEEEEEEESL_S13_NS4_8TiledMMAINS4_8MMA_AtomIJNS4_23SM100_MMA_MXF4_2x1SM_SSISJ_SJ_fSK_Li256ELi256ELi32ELNS4_4UMMA5MajorE0ELS18_0ELNS17_7ScaleInE0ELS19_0EEEEEENSN_INS5_IJSD_SD_SD_EEENS5_IJSW_SW_SW_EEEEENS5_IJNS4_10UnderscoreES1F_S1F_EEEEENS5_IJNS4_28SM100_TMA_2SM_LOAD_MULTICASTES1I_EEENS5_IJNS4_14ComposedLayoutINS4_7SwizzleILi2ELi4ELi3EEENS4_18smem_ptr_flag_bitsILi4EEENSN_INS5_IJNSA_ILi8EEESH_EEENS5_IJSH_SD_EEEEEEENSN_INS5_IJNS5_IJNS5_IJSP_SD_EEENS5_IJSO_SB_EEEEEESD_NS5_IJSB_SD_EEEEEENS5_IJNS5_IJNS5_IJSU_SY_EEESX_EEESW_NS5_IJSB_SY_EEEEEEEEEEEvNS4_8identityENS5_IJNS4_18SM100_TMA_2SM_LOADES1I_EEENS5_IJS1T_NSN_INS5_IJNS5_IJNS5_IJSP_SB_EEES1V_EEESD_S1X_EEENS5_IJS20_SW_NS5_IJSB_NSA_ILi1024EEEEEEEEEEEEEEvS25_EENS_8epilogue10collective18CollectiveEpilogueINS2H_23Sm100TmaWarpSpecializedILi4ELi2ELi64ELb1ELb0EEEJNS5_IJSH_SG_SH_EEENS5_IJNSN_ISH_SD_EENSN_INSA_ILi64EEESD_EEEEENS_10bfloat16_tESM_S2R_SM_NS2H_6fusion15FusionCallbacksIS2L_NS2S_17LinearCombinationIS2R_fS2R_fLNS_15FloatRoundStyleE2EEES2M_S2Q_JEEENS4_5SM1004TMEM4LOAD26SM100_TMEM_LOAD_32dp32b64xENS4_13SM90_TMA_LOADENS1K_INS1L_ILi3ELi4ELi3EEENS1N_ILi16EEENSN_INS5_IJS1P_S2O_EEENS5_IJS2O_SD_EEEEEEENS4_39AutoVectorizingCopyWithAssumedAlignmentILi128EEENS4_14SM90_TMA_STOREES38_S3A_S3A_EEEvvEEEEvNT_6ParamsE:
        .type           _ZN7cutlass13device_kernelINS_4gemm6kernel13GemmUniversalIN4cute5tupleIJiiiiEEENS1_10collective13CollectiveMmaINS1_46MainloopSm100TmaUmmaWarpSpecializedBlockScaledILi9ELi2ELi1ENS5_IJNS4_1CILi2EEENSA_ILi4EEENSA_ILi1EEEEEEEENS5_IJNSA_ILi256EEESG_NSA_ILi128EEEEEENS5_IJNS_12float_e2m1_tENS_13float_ue8m0_tEEEENS5_IJNS5_IJlSD_lEEENS4_6LayoutINS5_IJNS5_IJNS5_IJNSA_ILi32EEESC_EEEiEEESQ_NS5_IJSD_iEEEEEENS5_IJNS5_IJNS5_IJNSA_ILi16EEESC_EEEiEEENS5_IJNS5_IJNSA_ILi0EEESD_EEENSA_ILi512EEEEEENS5_IJSW_iEEEEEEEEEEESL_S13_NS4_8TiledMMAINS4_8MMA_AtomIJNS4_23SM100_MMA_MXF4_2x1SM_SSISJ_SJ_fSK_Li256ELi256ELi32ELNS4_4UMMA5MajorE0ELS18_0ELNS17_7ScaleInE0ELS19_0EEEEEENSN_INS5_IJSD_SD_SD_EEENS5_IJSW_SW_SW_EEEEENS5_IJNS4_10UnderscoreES1F_S1F_EEEEENS5_IJNS4_28SM100_TMA_2SM_LOAD_MULTICASTES1I_EEENS5_IJNS4_14ComposedLayoutINS4_7SwizzleILi2ELi4ELi3EEENS4_18smem_ptr_flag_bitsILi4EEENSN_INS5_IJNSA_ILi8EEESH_EEENS5_IJSH_SD_EEEEEEENSN_INS5_IJNS5_IJNS5_IJSP_SD_EEENS5_IJSO_SB_EEEEEESD_NS5_IJSB_SD_EEEEEENS5_IJNS5_IJNS5_IJSU_SY_EEESX_EEESW_NS5_IJSB_SY_EEEEEEEEEEEvNS4_8identityENS5_IJNS4_18SM100_TMA_2SM_LOADES1I_EEENS5_IJS1T_NSN_INS5_IJNS5_IJNS5_IJSP_SB_EEES1V_EEESD_S1X_EEENS5_IJS20_SW_NS5_IJSB_NSA_ILi1024EEEEEEEEEEEEEEvS25_EENS_8epilogue10collective18CollectiveEpilogueINS2H_23Sm100TmaWarpSpecializedILi4ELi2ELi64ELb1ELb0EEEJNS5_IJSH_SG_SH_EEENS5_IJNSN_ISH_SD_EENSN_INSA_ILi64EEESD_EEEEENS_10bfloat16_tESM_S2R_SM_NS2H_6fusion15FusionCallbacksIS2L_NS2S_17LinearCombinationIS2R_fS2R_fLNS_15FloatRoundStyleE2EEES2M_S2Q_JEEENS4_5SM1004TMEM4LOAD26SM100_TMEM_LOAD_32dp32b64xENS4_13SM90_TMA_LOADENS1K_INS1L_ILi3ELi4ELi3EEENS1N_ILi16EEENSN_INS5_IJS1P_S2O_EEENS5_IJS2O_SD_EEEEEEENS4_39AutoVectorizingCopyWithAssumedAlignmentILi128EEENS4_14SM90_TMA_STOREES38_S3A_S3A_EEEvvEEEEvNT_6ParamsE,@function
        .size           _ZN7cutlass13device_kernelINS_4gemm6kernel13GemmUniversalIN4cute5tupleIJiiiiEEENS1_10collective13CollectiveMmaINS1_46MainloopSm100TmaUmmaWarpSpecializedBlockScaledILi9ELi2ELi1ENS5_IJNS4_1CILi2EEENSA_ILi4EEENSA_ILi1EEEEEEEENS5_IJNSA_ILi256EEESG_NSA_ILi128EEEEEENS5_IJNS_12float_e2m1_tENS_13float_ue8m0_tEEEENS5_IJNS5_IJlSD_lEEENS4_6LayoutINS5_IJNS5_IJNS5_IJNSA_ILi32EEESC_EEEiEEESQ_NS5_IJSD_iEEEEEENS5_IJNS5_IJNS5_IJNSA_ILi16EEESC_EEEiEEENS5_IJNS5_IJNSA_ILi0EEESD_EEENSA_ILi512EEEEEENS5_IJSW_iEEEEEEEEEEESL_S13_NS4_8TiledMMAINS4_8MMA_AtomIJNS4_23SM100_MMA_MXF4_2x1SM_SSISJ_SJ_fSK_Li256ELi256ELi32ELNS4_4UMMA5MajorE0ELS18_0ELNS17_7ScaleInE0ELS19_0EEEEEENSN_INS5_IJSD_SD_SD_EEENS5_IJSW_SW_SW_EEEEENS5_IJNS4_10UnderscoreES1F_S1F_EEEEENS5_IJNS4_28SM100_TMA_2SM_LOAD_MULTICASTES1I_EEENS5_IJNS4_14ComposedLayoutINS4_7SwizzleILi2ELi4ELi3EEENS4_18smem_ptr_flag_bitsILi4EEENSN_INS5_IJNSA_ILi8EEESH_EEENS5_IJSH_SD_EEEEEEENSN_INS5_IJNS5_IJNS5_IJSP_SD_EEENS5_IJSO_SB_EEEEEESD_NS5_IJSB_SD_EEEEEENS5_IJNS5_IJNS5_IJSU_SY_EEESX_EEESW_NS5_IJSB_SY_EEEEEEEEEEEvNS4_8identityENS5_IJNS4_18SM100_TMA_2SM_LOADES1I_EEENS5_IJS1T_NSN_INS5_IJNS5_IJNS5_IJSP_SB_EEES1V_EEESD_S1X_EEENS5_IJS20_SW_NS5_IJSB_NSA_ILi1024EEEEEEEEEEEEEEvS25_EENS_8epilogue10collective18CollectiveEpilogueINS2H_23Sm100TmaWarpSpecializedILi4ELi2ELi64ELb1ELb0EEEJNS5_IJSH_SG_SH_EEENS5_IJNSN_ISH_SD_EENSN_INSA_ILi64EEESD_EEEEENS_10bfloat16_tESM_S2R_SM_NS2H_6fusion15FusionCallbacksIS2L_NS2S_17LinearCombinationIS2R_fS2R_fLNS_15FloatRoundStyleE2EEES2M_S2Q_JEEENS4_5SM1004TMEM4LOAD26SM100_TMEM_LOAD_32dp32b64xENS4_13SM90_TMA_LOADENS1K_INS1L_ILi3ELi4ELi3EEENS1N_ILi16EEENSN_INS5_IJS1P_S2O_EEENS5_IJS2O_SD_EEEEEEENS4_39AutoVectorizingCopyWithAssumedAlignmentILi128EEENS4_14SM90_TMA_STOREES38_S3A_S3A_EEEvvEEEEvNT_6ParamsE,(.L_x_210 - _ZN7cutlass13device_kernelINS_4gemm6kernel13GemmUniversalIN4cute5tupleIJiiiiEEENS1_10collective13CollectiveMmaINS1_46MainloopSm100TmaUmmaWarpSpecializedBlockScaledILi9ELi2ELi1ENS5_IJNS4_1CILi2EEENSA_ILi4EEENSA_ILi1EEEEEEEENS5_IJNSA_ILi256EEESG_NSA_ILi128EEEEEENS5_IJNS_12float_e2m1_tENS_13float_ue8m0_tEEEENS5_IJNS5_IJlSD_lEEENS4_6LayoutINS5_IJNS5_IJNS5_IJNSA_ILi32EEESC_EEEiEEESQ_NS5_IJSD_iEEEEEENS5_IJNS5_IJNS5_IJNSA_ILi16EEESC_EEEiEEENS5_IJNS5_IJNSA_ILi0EEESD_EEENSA_ILi512EEEEEENS5_IJSW_iEEEEEEEEEEESL_S13_NS4_8TiledMMAINS4_8MMA_AtomIJNS4_23SM100_MMA_MXF4_2x1SM_SSISJ_SJ_fSK_Li256ELi256ELi32ELNS4_4UMMA5MajorE0ELS18_0ELNS17_7ScaleInE0ELS19_0EEEEEENSN_INS5_IJSD_SD_SD_EEENS5_IJSW_SW_SW_EEEEENS5_IJNS4_10UnderscoreES1F_S1F_EEEEENS5_IJNS4_28SM100_TMA_2SM_LOAD_MULTICASTES1I_EEENS5_IJNS4_14ComposedLayoutINS4_7SwizzleILi2ELi4ELi3EEENS4_18smem_ptr_flag_bitsILi4EEENSN_INS5_IJNSA_ILi8EEESH_EEENS5_IJSH_SD_EEEEEEENSN_INS5_IJNS5_IJNS5_IJSP_SD_EEENS5_IJSO_SB_EEEEEESD_NS5_IJSB_SD_EEEEEENS5_IJNS5_IJNS5_IJSU_SY_EEESX_EEESW_NS5_IJSB_SY_EEEEEEEEEEEvNS4_8identityENS5_IJNS4_18SM100_TMA_2SM_LOADES1I_EEENS5_IJS1T_NSN_INS5_IJNS5_IJNS5_IJSP_SB_EEES1V_EEESD_S1X_EEENS5_IJS20_SW_NS5_IJSB_NSA_ILi1024EEEEEEEEEEEEEEvS25_EENS_8epilogue10collective18CollectiveEpilogueINS2H_23Sm100TmaWarpSpecializedILi4ELi2ELi64ELb1ELb0EEEJNS5_IJSH_SG_SH_EEENS5_IJNSN_ISH_SD_EENSN_INSA_ILi64EEESD_EEEEENS_10bfloat16_tESM_S2R_SM_NS2H_6fusion15FusionCallbacksIS2L_NS2S_17LinearCombinationIS2R_fS2R_fLNS_15FloatRoundStyleE2EEES2M_S2Q_JEEENS4_5SM1004TMEM4LOAD26SM100_TMEM_LOAD_32dp32b64xENS4_13SM90_TMA_LOADENS1K_INS1L_ILi3ELi4ELi3EEENS1N_ILi16EEENSN_INS5_IJS1P_S2O_EEENS5_IJS2O_SD_EEEEEEENS4_39AutoVectorizingCopyWithAssumedAlignmentILi128EEENS4_14SM90_TMA_STOREES38_S3A_S3A_EEEvvEEEEvNT_6ParamsE)
        .other          _ZN7cutlass13device_kernelINS_4gemm6kernel13GemmUniversalIN4cute5tupleIJiiiiEEENS1_10collective13CollectiveMmaINS1_46MainloopSm100TmaUmmaWarpSpecializedBlockScaledILi9ELi2ELi1ENS5_IJNS4_1CILi2EEENSA_ILi4EEENSA_ILi1EEEEEEEENS5_IJNSA_ILi256EEESG_NSA_ILi128EEEEEENS5_IJNS_12float_e2m1_tENS_13float_ue8m0_tEEEENS5_IJNS5_IJlSD_lEEENS4_6LayoutINS5_IJNS5_IJNS5_IJNSA_ILi32EEESC_EEEiEEESQ_NS5_IJSD_iEEEEEENS5_IJNS5_IJNS5_IJNSA_ILi16EEESC_EEEiEEENS5_IJNS5_IJNSA_ILi0EEESD_EEENSA_ILi512EEEEEENS5_IJSW_iEEEEEEEEEEESL_S13_NS4_8TiledMMAINS4_8MMA_AtomIJNS4_23SM100_MMA_MXF4_2x1SM_SSISJ_SJ_fSK_Li256ELi256ELi32ELNS4_4UMMA5MajorE0ELS18_0ELNS17_7ScaleInE0ELS19_0EEEEEENSN_INS5_IJSD_SD_SD_EEENS5_IJSW_SW_SW_EEEEENS5_IJNS4_10UnderscoreES1F_S1F_EEEEENS5_IJNS4_28SM100_TMA_2SM_LOAD_MULTICASTES1I_EEENS5_IJNS4_14ComposedLayoutINS4_7SwizzleILi2ELi4ELi3EEENS4_18smem_ptr_flag_bitsILi4EEENSN_INS5_IJNSA_ILi8EEESH_EEENS5_IJSH_SD_EEEEEEENSN_INS5_IJNS5_IJNS5_IJSP_SD_EEENS5_IJSO_SB_EEEEEESD_NS5_IJSB_SD_EEEEEENS5_IJNS5_IJNS5_IJSU_SY_EEESX_EEESW_NS5_IJSB_SY_EEEEEEEEEEEvNS4_8identityENS5_IJNS4_18SM100_TMA_2SM_LOADES1I_EEENS5_IJS1T_NSN_INS5_IJNS5_IJNS5_IJSP_SB_EEES1V_EEESD_S1X_EEENS5_IJS20_SW_NS5_IJSB_NSA_ILi1024EEEEEEEEEEEEEEvS25_EENS_8epilogue10collective18CollectiveEpilogueINS2H_23Sm100TmaWarpSpecializedILi4ELi2ELi64ELb1ELb0EEEJNS5_IJSH_SG_SH_EEENS5_IJNSN_ISH_SD_EENSN_INSA_ILi64EEESD_EEEEENS_10bfloat16_tESM_S2R_SM_NS2H_6fusion15FusionCallbacksIS2L_NS2S_17LinearCombinationIS2R_fS2R_fLNS_15FloatRoundStyleE2EEES2M_S2Q_JEEENS4_5SM1004TMEM4LOAD26SM100_TMEM_LOAD_32dp32b64xENS4_13SM90_TMA_LOADENS1K_INS1L_ILi3ELi4ELi3EEENS1N_ILi16EEENSN_INS5_IJS1P_S2O_EEENS5_IJS2O_SD_EEEEEEENS4_39AutoVectorizingCopyWithAssumedAlignmentILi128EEENS4_14SM90_TMA_STOREES38_S3A_S3A_EEEvvEEEEvNT_6ParamsE,@"STO_CUDA_ENTRY STV_DEFAULT"
_ZN7cutlass13device_kernelINS_4gemm6kernel13GemmUniversalIN4cute5tupleIJiiiiEEENS1_10collective13CollectiveMmaINS1_46MainloopSm100TmaUmmaWarpSpecializedBlockScaledILi9ELi2ELi1ENS5_IJNS4_1CILi2EEENSA_ILi4EEENSA_ILi1EEEEEEEENS5_IJNSA_ILi256EEESG_NSA_ILi128EEEEEENS5_IJNS_12float_e2m1_tENS_13float_ue8m0_tEEEENS5_IJNS5_IJlSD_lEEENS4_6LayoutINS5_IJNS5_IJNS5_IJNSA_ILi32EEESC_EEEiEEESQ_NS5_IJSD_iEEEEEENS5_IJNS5_IJNS5_IJNSA_ILi16EEESC_EEEiEEENS5_IJNS5_IJNSA_ILi0EEESD_EEENSA_ILi512EEEEEENS5_IJSW_iEEEEEEEEEEESL_S13_NS4_8TiledMMAINS4_8MMA_AtomIJNS4_23SM100_MMA_MXF4_2x1SM_SSISJ_SJ_fSK_Li256ELi256ELi32ELNS4_4UMMA5MajorE0ELS18_0ELNS17_7ScaleInE0ELS19_0EEEEEENSN_INS5_IJSD_SD_SD_EEENS5_IJSW_SW_SW_EEEEENS5_IJNS4_10UnderscoreES1F_S1F_EEEEENS5_IJNS4_28SM100_TMA_2SM_LOAD_MULTICASTES1I_EEENS5_IJNS4_14ComposedLayoutINS4_7SwizzleILi2ELi4ELi3EEENS4_18smem_ptr_flag_bitsILi4EEENSN_INS5_IJNSA_ILi8EEESH_EEENS5_IJSH_SD_EEEEEEENSN_INS5_IJNS5_IJNS5_IJSP_SD_EEENS5_IJSO_SB_EEEEEESD_NS5_IJSB_SD_EEEEEENS5_IJNS5_IJNS5_IJSU_SY_EEESX_EEESW_NS5_IJSB_SY_EEEEEEEEEEEvNS4_8identityENS5_IJNS4_18SM100_TMA_2SM_LOADES1I_EEENS5_IJS1T_NSN_INS5_IJNS5_IJNS5_IJSP_SB_EEES1V_EEESD_S1X_EEENS5_IJS20_SW_NS5_IJSB_NSA_ILi1024EEEEEEEEEEEEEEvS25_EENS_8epilogue10collective18CollectiveEpilogueINS2H_23Sm100TmaWarpSpecializedILi4ELi2ELi64ELb1ELb0EEEJNS5_IJSH_SG_SH_EEENS5_IJNSN_ISH_SD_EENSN_INSA_ILi64EEESD_EEEEENS_10bfloat16_tESM_S2R_SM_NS2H_6fusion15FusionCallbacksIS2L_NS2S_17LinearCombinationIS2R_fS2R_fLNS_15FloatRoundStyleE2EEES2M_S2Q_JEEENS4_5SM1004TMEM4LOAD26SM100_TMEM_LOAD_32dp32b64xENS4_13SM90_TMA_LOADENS1K_INS1L_ILi3ELi4ELi3EEENS1N_ILi16EEENSN_INS5_IJS1P_S2O_EEENS5_IJS2O_SD_EEEEEEENS4_39AutoVectorizingCopyWithAssumedAlignmentILi128EEENS4_14SM90_TMA_STOREES38_S3A_S3A_EEEvvEEEEvNT_6ParamsE:
[----:B------:R-:W1:Y:S01]  /*0000*/  LDC R1, c[0x0][0x37c] ;  /* 0x0000df00ff017b82 */ /* 0x000e620000000800 */
[----:B------:R-:W2:Y:S01]  /*0010*/  S2R R154, SR_TID.X ;  /* 0x00000000009a7919 */ /* 0x000ea20000002100 */
[----:B------:R-:W3:Y:S06]  /*0020*/  LDCU.64 UR12, c[0x0][0xc90] ;  /* 0x00019200ff0c77ac */ /* 0x000eec0008000a00 */
[----:B------:R-:W4:Y:S01]  /*0030*/  S2UR UR4, SR_CgaCtaId ;  /* 0x00000000000479c3 */ /* 0x000f220000008800 */
[----:B------:R-:W-:Y:S02]  /*0040*/  PRMT R142, RZ, 0x7610, R142 ;  /* 0x00007610ff8e7816 */ /* 0x000fe4000000008e */
[----:B------:R-:W-:-:S02]  /*0050*/  ELECT P0, URZ, PT ;  /* 0x0000000000ff782f */ /* 0x000fc40003800000 */
[----:B---3--:R-:W-:-:S04]  /*0060*/  ISETP.NE.U32.AND P1, PT, RZ, UR12, PT ;  /* 0x0000000cff007c0c */ /* 0x008fc8000bf25070 */
[----:B------:R-:W-:Y:S01]  /*0070*/  ISETP.NE.AND.EX P2, PT, RZ, UR13, PT, P1 ;  /* 0x0000000dff007c0c */ /* 0x000fe2000bf45310 */
[----:B----4-:R-:W-:Y:S01]  /*0080*/  ULOP3.LUT UR28, UR4, 0x1, URZ, 0xc0, !UPT ;  /* 0x00000001041c7892 */ /* 0x010fe2000f8ec0ff */
[----:B--2---:R-:W-:-:S05]  /*0090*/  SHF.R.U32.HI R143, RZ, 0x5, R154 ;  /* 0x00000005ff8f7819 */ /* 0x004fca000001169a */
[----:B------:R-:W2:Y:S02]  /*00a0*/  SHFL.IDX PT, R0, R143, RZ, 0x1f ;  /* 0x00001fff8f007589 */ /* 0x000ea400000e0000 */
[----:B--2---:R-:W-:-:S04]  /*00b0*/  R2UR UR17, R0 ;  /* 0x00000000001172ca */ /* 0x004fc800000e0000 */
[----:B-1----:R-:W-:Y:S11]  /*00c0*/  @P2 BRA `(.L_x_0) ;  /* 0x0000000000302947 */ /* 0x002ff60003800000 */
[----:B------:R-:W1:Y:S02]  /*00d0*/  LDCU.64 UR4, c[0x0][0xc88] ;  /* 0x00019100ff0477ac */ /* 0x000e640008000a00 */
[----:B-1----:R-:W-:-:S04]  /*00e0*/  UISETP.NE.U32.AND UP0, UPT, UR4, URZ, UPT ;  /* 0x000000ff0400728c */ /* 0x002fc8000bf05070 */
[----:B------:R-:W-:-:S09]  /*00f0*/  UISETP.NE.AND.EX UP0, UPT, UR5, URZ, UPT, UP0 ;  /* 0x000000ff0500728c */ /* 0x000fd2000bf05300 */
[----:B------:R-:W-:Y:S05]  /*0100*/  BRA.U !UP0, `(.L_x_1) ;  /* 0x0000000108147547 */ /* 0x000fea000b800000 */
[----:B------:R-:W1:Y:S01]  /*0110*/  LDC.64 R2, c[0x0][0xc88] ;  /* 0x00032200ff027b82 */ /* 0x000e620000000a00 */
[----:B------:R-:W1:Y:S02]  /*0120*/  LDCU.64 UR4, c[0x0][0x358] ;  /* 0x00006b00ff0477ac */ /* 0x000e640008000a00 */
[----:B-1----:R1:W5:Y:S01]  /*0130*/  LDG.E R71, desc[UR4][R2.64] ;  /* 0x0000000402477981 */ /* 0x002362000c1e1900 */
[----:B------:R-:W-:Y:S01]  /*0140*/  HFMA2 R142, -RZ, RZ, 0, 5.9604644775390625e-08 ;  /* 0x00000001ff8e7431 */ /* 0x000fe200000001ff */
[----:B------:R-:W-:Y:S05]  /*0150*/  BRA `(.L_x_0) ;  /* 0x00000000000c7947 */ /* 0x000fea0003800000 */
.L_x_1:
[----:B------:R-:W1:Y:S01]  /*0160*/  LDCU UR4, c[0x0][0xc80] ;  /* 0x00019000ff0477ac */ /* 0x000e620008000800 */
[----:B------:R-:W-:Y:S01]  /*0170*/  HFMA2 R142, -RZ, RZ, 0, 5.9604644775390625e-08 ;  /* 0x00000001ff8e7431 */ /* 0x000fe200000001ff */
[----:B-1----:R-:W-:-:S07]  /*0180*/  MOV R71, UR4 ;  /* 0x0000000400477c02 */ /* 0x002fce0008000f00 */
.L_x_0:
[----:B------:R-:W2:Y:S02]  /*0190*/  LDCU.64 UR4, c[0x0][0xcb0] ;  /* 0x00019600ff0477ac */ /* 0x000ea40008000a00 */
[----:B--2---:R-:W-:-:S04]  /*01a0*/  UISETP.NE.U32.AND UP0, UPT, UR4, URZ, UPT ;  /* 0x000000ff0400728c */ /* 0x004fc8000bf05070 */
[----:B------:R-:W-:-:S09]  /*01b0*/  UISETP.NE.AND.EX UP0, UPT, UR5, URZ, UPT, UP0 ;  /* 0x000000ff0500728c */ /* 0x000fd2000bf05300 */
[----:B------:R-:W-:Y:S05]  /*01c0*/  BRA.U UP0, `(.L_x_2) ;  /* 0x0000000100287547 */ /* 0x000fea000b800000 */
[----:B------:R-:W2:Y:S02]  /*01d0*/  LDCU.64 UR4, c[0x0][0xca8] ;  /* 0x00019500ff0477ac */ /* 0x000ea40008000a00 */
[----:B--2---:R-:W-:-:S04]  /*01e0*/  UISETP.NE.U32.AND UP0, UPT, UR4, URZ, UPT ;  /* 0x000000ff0400728c */ /* 0x004fc8000bf05070 */
[----:B------:R-:W-:-:S09]  /*01f0*/  UISETP.NE.AND.EX UP0, UPT, UR5, URZ, UPT, UP0 ;  /* 0x000000ff0500728c */ /* 0x000fd2000bf05300 */
[----:B------:R-:W-:Y:S05]  /*0200*/  BRA.U !UP0, `(.L_x_3) ;  /* 0x0000000108107547 */ /* 0x000fea000b800000 */
[----:B------:R-:W2:Y:S01]  /*0210*/  LDC.64 R68, c[0x0][0xca8] ;  /* 0x00032a00ff447b82 */ /* 0x000ea20000000a00 */
[----:B------:R-:W2:Y:S02]  /*0220*/  LDCU.64 UR4, c[0x0][0x358] ;  /* 0x00006b00ff0477ac */ /* 0x000ea40008000a00 */
[----:B--2---:R2:W5:Y:S01]  /*0230*/  LDG.E R68, desc[UR4][R68.64] ;  /* 0x0000000444447981 */ /* 0x004562000c1e1900 */
[----:B------:R-:W-:Y:S05]  /*0240*/  BRA `(.L_x_2) ;  /* 0x0000000000087947 */ /* 0x000fea0003800000 */
.L_x_3:
[----:B------:R-:W2:Y:S02]  /*0250*/  LDCU UR4, c[0x0][0xca0] ;  /* 0x00019400ff0477ac */ /* 0x000ea40008000800 */
[----:B--2---:R-:W-:Y:S02]  /*0260*/  MOV R68, UR4 ;  /* 0x0000000400447c02 */ /* 0x004fe40008000f00 */
.L_x_2:
[----:B------:R-:W-:Y:S01]  /*0270*/  IMAD.U32 R0, RZ, RZ, UR17 ;  /* 0x00000011ff007e24 */ /* 0x000fe2000f8e00ff */
[----:B------:R-:W-:Y:S04]  /*0280*/  BSSY.RECONVERGENT B0, `(.L_x_4) ;  /* 0x0000012000007945 */ /* 0x000fe80003800200 */
[C---:B------:R-:W-:Y:S02]  /*0290*/  ISETP.NE.OR P3, PT, R0.reuse, 0x1, !P0 ;  /* 0x000000010000780c */ /* 0x040fe40004765670 */
[----:B------:R-:W-:-:S11]  /*02a0*/  ISETP.NE.OR P2, PT, R0, 0x3, !P0 ;  /* 0x000000030000780c */ /* 0x000fd60004745670 */
[----:B------:R-:W-:Y:S05]  /*02b0*/  @P3 BRA `(.L_x_5) ;  /* 0x0000000000383947 */ /* 0x000fea0003800000 */
[----:B------:R-:W3:Y:S02]  /*02c0*/  LDCU.64 UR4, c[0x0][0x348] ;  /* 0x00006900ff0477ac */ /* 0x000ee40008000a00 */
[----:B---3--:R-:W-:Y:S02]  /*02d0*/  UIADD3 UR10, UP3, UPT, UR4, 0x80, URZ ;  /* 0x00000080040a7890 */ /* 0x008fe4000ff7e0ff */
[----:B------:R-:W-:Y:S02]  /*02e0*/  UIADD3 UR8, UP2, UPT, UR4, 0x180, URZ ;  /* 0x0000018004087890 */ /* 0x000fe4000ff5e0ff */
[----:B------:R-:W-:Y:S02]  /*02f0*/  UIADD3 UR6, UP1, UPT, UR4, 0x280, URZ ;  /* 0x0000028004067890 */ /* 0x000fe4000ff3e0ff */
[----:B------:R-:W-:Y:S02]  /*0300*/  UIADD3 UR4, UP0, UPT, UR4, 0x380, URZ ;  /* 0x0000038004047890 */ /* 0x000fe4000ff1e0ff */
[----:B------:R-:W-:-:S02]  /*0310*/  UIADD3.X UR11, UPT, UPT, URZ, UR5, URZ, UP3, !UPT ;  /* 0x00000005ff0b7290 */ /* 0x000fc40009ffe4ff */
[----:B------:R-:W-:Y:S02]  /*0320*/  UIADD3.X UR9, UPT, UPT, URZ, UR5, URZ, UP2, !UPT ;  /* 0x00000005ff097290 */ /* 0x000fe400097fe4ff */
[----:B------:R-:W-:Y:S02]  /*0330*/  UIADD3.X UR7, UPT, UPT, URZ, UR5, URZ, UP1, !UPT ;  /* 0x00000005ff077290 */ /* 0x000fe40008ffe4ff */
[----:B------:R-:W-:-:S03]  /*0340*/  UIADD3.X UR5, UPT, UPT, URZ, UR5, URZ, UP0, !UPT ;  /* 0x00000005ff057290 */ /* 0x000fc600087fe4ff */
[----:B------:R3:W-:Y:S02]  /*0350*/  UTMACCTL.PF [UR10] ;  /* 0x000000000a0079b9 */ /* 0x0007e40008040000 */
[----:B------:R3:W-:Y:S02]  /*0360*/  UTMACCTL.PF [UR8] ;  /* 0x00000000080079b9 */ /* 0x0007e40008040000 */
[----:B------:R3:W-:Y:S02]  /*0370*/  UTMACCTL.PF [UR6] ;  /* 0x00000000060079b9 */ /* 0x0007e40008040000 */
[----:B------:R3:W-:Y:S02]  /*0380*/  UTMACCTL.PF [UR4] ;  /* 0x00000000040079b9 */ /* 0x0007e40008040000 */
[----:B---3--:R-:W-:Y:S01]  /*0390*/  NOP ;  /* 0x0000000000007918 */ /* 0x008fe20000000000 */
.L_x_5:
[----:B------:R-:W-:Y:S05]  /*03a0*/  BSYNC.RECONVERGENT B0 ;  /* 0x0000000000007941 */ /* 0x000fea0003800200 */
.L_x_4:
[----:B------:R-:W-:Y:S04]  /*03b0*/  BSSY.RECONVERGENT B0, `(.L_x_6) ;  /* 0x000000a000007945 */ /* 0x000fe80003800200 */
[----:B------:R-:W-:Y:S05]  /*03c0*/  @P2 BRA `(.L_x_7) ;  /* 0x0000000000202947 */ /* 0x000fea0003800000 */
[----:B------:R-:W3:Y:S02]  /*03d0*/  LDCU.64 UR4, c[0x0][0x348] ;  /* 0x00006900ff0477ac */ /* 0x000ee40008000a00 */
[----:B---3--:R-:W-:Y:S02]  /*03e0*/  UIADD3 UR6, UP1, UPT, UR4, 0x980, URZ ;  /* 0x0000098004067890 */ /* 0x008fe4000ff3e0ff */
[----:B------:R-:W-:Y:S02]  /*03f0*/  UIADD3 UR4, UP0, UPT, UR4, 0xa80, URZ ;  /* 0x00000a8004047890 */ /* 0x000fe4000ff1e0ff */
[----:B------:R-:W-:Y:S02]  /*0400*/  UIADD3.X UR7, UPT, UPT, URZ, UR5, URZ, UP1, !UPT ;  /* 0x00000005ff077290 */ /* 0x000fe40008ffe4ff */
[----:B------:R-:W-:-:S07]  /*0410*/  UIADD3.X UR5, UPT, UPT, URZ, UR5, URZ, UP0, !UPT ;  /* 0x00000005ff057290 */ /* 0x000fce00087fe4ff */
[----:B------:R3:W-:Y:S02]  /*0420*/  UTMACCTL.PF [UR6] ;  /* 0x00000000060079b9 */ /* 0x0007e40008040000 */
[----:B------:R3:W-:Y:S02]  /*0430*/  UTMACCTL.PF [UR4] ;  /* 0x00000000040079b9 */ /* 0x0007e40008040000 */
[----:B---3--:R-:W-:Y:S01]  /*0440*/  NOP ;  /* 0x0000000000007918 */ /* 0x008fe20000000000 */
.L_x_7:
[----:B------:R-:W-:Y:S05]  /*0450*/  BSYNC.RECONVERGENT B0 ;  /* 0x0000000000007941 */ /* 0x000fea0003800200 */
.L_x_6:
[----:B------:R-:W3:Y:S01]  /*0460*/  LDCU.64 UR4, c[0x0][0xc88] ;  /* 0x00019100ff0477ac */ /* 0x000ee20008000a00 */
[----:B------:R-:W-:Y:S01]  /*0470*/  ISETP.NE.AND.EX P1, PT, RZ, UR13, PT, P1 ;  /* 0x0000000dff007c0c */ /* 0x000fe2000bf25310 */
[----:B------:R-:W-:Y:S01]  /*0480*/  UPLOP3.LUT UP4, UPT, UPT, UPT, UPT, 0x80, 0x8 ;  /* 0x000000000008789c */ /* 0x000fe20003f8f070 */
[----:B---3--:R-:W-:-:S04]  /*0490*/  ISETP.NE.U32.AND P2, PT, RZ, UR4, PT ;  /* 0x00000004ff007c0c */ /* 0x008fc8000bf45070 */
[----:B------:R-:W-:-:S13]  /*04a0*/  ISETP.NE.AND.EX P2, PT, RZ, UR5, PT, P2 ;  /* 0x00000005ff007c0c */ /* 0x000fda000bf45320 */
[----:B------:R-:W-:Y:S05]  /*04b0*/  @P2 BRA P1, `(.L_x_8) ;  /* 0x0000000000282947 */ /* 0x000fea0000800000 */
[----:B------:R-:W-:Y:S01]  /*04c0*/  UISETP.NE.U32.AND UP0, UPT, UR12, URZ, UPT ;  /* 0x000000ff0c00728c */ /* 0x000fe2000bf05070 */
[----:B-----5:R-:W-:Y:S01]  /*04d0*/  FSETP.NEU.AND P1, PT, R71, RZ, PT ;  /* 0x000000ff4700720b */ /* 0x020fe20003f2d000 */
[----:B------:R-:W-:Y:S02]  /*04e0*/  UISETP.NE.U32.AND UP2, UPT, UR4, URZ, UPT ;  /* 0x000000ff0400728c */ /* 0x000fe4000bf45070 */
[----:B------:R-:W-:Y:S02]  /*04f0*/  UISETP.NE.AND.EX UP1, UPT, UR13, URZ, UPT, UP0 ;  /* 0x000000ff0d00728c */ /* 0x000fe4000bf25300 */
[----:B------:R-:W-:-:S04]  /*0500*/  UISETP.NE.AND.EX UP0, UPT, UR5, URZ, UPT, UP2 ;  /* 0x000000ff0500728c */ /* 0x000fc8000bf05320 */
[----:B------:R-:W-:-:S04]  /*0510*/  USEL UR4, URZ, 0xffffffff, UP0 ;  /* 0xffffffffff047887 */ /* 0x000fc80008000000 */
[----:B------:R-:W-:Y:S01]  /*0520*/  VOTEU.ANY UP0, P1 ;  /* 0x0000000000ff7886 */ /* 0x000fe20000800100 */
[----:B------:R-:W-:-:S04]  /*0530*/  @!UP1 USEL UR4, URZ, 0xffffffff, UP0 ;  /* 0xffffffffff049887 */ /* 0x000fc80008000000 */
[----:B------:R-:W-:-:S04]  /*0540*/  ULOP3.LUT UR4, UR4, 0x1, URZ, 0xc0, !UPT ;  /* 0x0000000104047892 */ /* 0x000fc8000f8ec0ff */
[----:B------:R-:W-:-:S11]  /*0550*/  UISETP.NE.U32.AND UP4, UPT, UR4, 0x1, UPT ;  /* 0x000000010400788c */ /* 0x000fd6000bf85070 */
.L_x_8:
[----:B------:R-:W3:Y:S01]  /*0560*/  SHFL.IDX PT, R0, R143, RZ, 0x1f ;  /* 0x00001fff8f007589 */ /* 0x000ee200000e0000 */
[----:B------:R-:W-:-:S04]  /*0570*/  UISETP.NE.AND UP0, UPT, UR17, 0x2, UPT ;  /* 0x000000021100788c */ /* 0x000fc8000bf05270 */
[----:B------:R-:W-:Y:S02]  /*0580*/  UISETP.EQ.AND UP1, UPT, UR28, URZ, !UP0 ;  /* 0x000000ff1c00728c */ /* 0x000fe4000c722270 */
[----:B------:R-:W-:-:S04]  /*0590*/  USEL UR52, URZ, 0x1, UP0 ;  /* 0x00000001ff347887 */ /* 0x000fc80008000000 */
[----:B------:R-:W-:Y:S02]  /*05a0*/  PLOP3.LUT P4, PT, P0, PT, UP1, 0x80, 0x8 ;  /* 0x000000000008781c */ /* 0x000fe4000078f018 */
[----:B---3--:R-:W-:-:S13]  /*05b0*/  ISETP.NE.AND P1, PT, R0, RZ, PT ;  /* 0x000000ff0000720c */ /* 0x008fda0003f25270 */
[----:B------:R-:W-:Y:S05]  /*05c0*/  @P1 BRA `(.L_x_9) ;  /* 0x00000000008c1947 */ /* 0x000fea0003800000 */
[----:B------:R-:W-:Y:S01]  /*05d0*/  ELECT P1, URZ, PT ;  /* 0x0000000000ff782f */ /* 0x000fe20003820000 */
[----:B------:R-:W-:-:S12]  /*05e0*/  BSSY.RECONVERGENT B0, `(.L_x_9) ;  /* 0x0000021000007945 */ /* 0x000fd80003800200 */
[----:B------:R-:W-:Y:S05]  /*05f0*/  @!P1 BRA `(.L_x_10) ;  /* 0x00000000007c9947 */ /* 0x000fea0003800000 */
[----:B------:R-:W3:Y:S01]  /*0600*/  S2UR UR5, SR_CgaCtaId ;  /* 0x00000000000579c3 */ /* 0x000ee20000008800 */
[----:B------:R-:W-:Y:S01]  /*0610*/  UMOV UR4, 0x400 ;  /* 0x0000040000047882 */ /* 0x000fe20000000000 */
[----:B------:R-:W-:Y:S01]  /*0620*/  UMOV UR8, 0x1 ;  /* 0x0000000100087882 */ /* 0x000fe20000000000 */
[----:B------:R-:W-:Y:S01]  /*0630*/  UMOV UR6, 0x4 ;  /* 0x0000000400067882 */ /* 0x000fe20000000000 */
[----:B------:R-:W-:-:S04]  /*0640*/  UIADD3 UR8, UPT, UPT, -UR8, 0x100000, URZ ;  /* 0x0010000008087890 */ /* 0x000fc8000fffe1ff */
[----:B------:R-:W-:Y:S02]  /*0650*/  USHF.L.U32 UR9, UR8, 0xb, URZ ;  /* 0x0000000b08097899 */ /* 0x000fe400080006ff */
[----:B------:R-:W-:Y:S02]  /*0660*/  USHF.L.U32 UR8, UR8, 0x1, URZ ;  /* 0x0000000108087899 */ /* 0x000fe400080006ff */
[----:B------:R-:W-:-:S04]  /*0670*/  UIADD3 UR6, UPT, UPT, -UR6, 0x100000, URZ ;  /* 0x0010000006067890 */ /* 0x000fc8000fffe1ff */
[----:B------:R-:W-:Y:S02]  /*0680*/  USHF.L.U32 UR7, UR6, 0xb, URZ ;  /* 0x0000000b06077899 */ /* 0x000fe400080006ff */
[----:B------:R-:W-:Y:S02]  /*0690*/  USHF.L.U32 UR6, UR6, 0x1, URZ ;  /* 0x0000000106067899 */ /* 0x000fe400080006ff */
[----:B---3--:R-:W-:Y:S01]  /*06a0*/  ULEA UR4, UR5, UR4, 0x18 ;  /* 0x0000000405047291 */ /* 0x008fe2000f8ec0ff */
[----:B------:R-:W3:Y:S11]  /*06b0*/  FENCE.VIEW.ASYNC.S ;  /* 0x00000000000073c6 */ /* 0x000ef60000000000 */
[----:B---3--:R3:W4:Y:S01]  /*06c0*/  SYNCS.EXCH.64 URZ, [UR4], UR8 ;  /* 0x0000000804ff75b2 */ /* 0x0087220008000100 */
[----:B------:R3:W1:Y:S01]  /*06d0*/  SYNCS.EXCH.64 URZ, [UR4+0x48], UR6 ;  /* 0x0000480604ff75b2 */ /* 0x0006620008000100 */
        /* <DEDUP_REMOVED lines=15> */
[----:B------:R3:W1:Y:S02]  /*07d0*/  SYNCS.EXCH.64 URZ, [UR4+0x88], UR6 ;  /* 0x0000880604ff75b2 */ /* 0x0006640008000100 */
[----:B---3--:R-:W-:Y:S01]  /*07e0*/  NOP ;  /* 0x0000000000007918 */ /* 0x008fe20000000000 */
.L_x_10:
[----:B------:R-:W-:Y:S05]  /*07f0*/  BSYNC.RECONVERGENT B0 ;  /* 0x0000000000007941 */ /* 0x000fea0003800200 */
.L_x_9:
[----:B------:R-:W3:Y:S01]  /*0800*/  SHFL.IDX PT, R0, R143, RZ, 0x1f ;  /* 0x00001fff8f007589 */ /* 0x000ee200000e0000 */
[----:B------:R-:W-:Y:S01]  /*0810*/  NOP ;  /* 0x0000000000007918 */ /* 0x000fe20000000000 */
[----:B---3--:R-:W-:-:S13]  /*0820*/  ISETP.NE.AND P1, PT, R0, 0x1, PT ;  /* 0x000000010000780c */ /* 0x008fda0003f25270 */
[----:B------:R-:W-:Y:S05]  /*0830*/  @P1 BRA `(.L_x_11) ;  /* 0x0000000000581947 */ /* 0x000fea0003800000 */
        /* <DEDUP_REMOVED lines=9> */
[----:B------:R-:W-:Y:S01]  /*08d0*/  USHF.L.U32 UR6, UR6, 0x1, URZ ;  /* 0x0000000106067899 */ /* 0x000fe200080006ff */
[----:B------:R-:W-:Y:S01]  /*08e0*/  ELECT P1, URZ, PT ;  /* 0x0000000000ff782f */ /* 0x000fe20003820000 */
[----:B---3--:R-:W-:Y:S01]  /*08f0*/  ULEA UR4, UR5, UR4, 0x18 ;  /* 0x0000000405047291 */ /* 0x008fe2000f8ec0ff */
[----:B------:R-:W3:Y:S11]  /*0900*/  FENCE.VIEW.ASYNC.S ;  /* 0x00000000000073c6 */ /* 0x000ef60000000000 */
[----:B---3--:R3:W1:Y:S01]  /*0910*/  SYNCS.EXCH.64 URZ, [UR4+0x90], UR8 ;  /* 0x0000900804ff75b2 */ /* 0x0086620008000100 */
[----:B------:R3:W1:Y:S01]  /*0920*/  SYNCS.EXCH.64 URZ, [UR4+0xb0], UR6 ;  /* 0x0000b00604ff75b2 */ /* 0x0006620008000100 */
[----:B------:R3:W1:Y:S01]  /*0930*/  SYNCS.EXCH.64 URZ, [UR4+0x98], UR8 ;  /* 0x0000980804ff75b2 */ /* 0x0006620008000100 */
[----:B------:R3:W1:Y:S01]  /*0940*/  SYNCS.EXCH.64 URZ, [UR4+0xb8], UR6 ;  /* 0x0000b80604ff75b2 */ /* 0x0006620008000100 */
[----:B------:R3:W1:Y:S01]  /*0950*/  SYNCS.EXCH.64 URZ, [UR4+0xa0], UR8 ;  /* 0x0000a00804ff75b2 */ /* 0x0006620008000100 */
[----:B------:R3:W1:Y:S01]  /*0960*/  SYNCS.EXCH.64 URZ, [UR4+0xc0], UR6 ;  /* 0x0000c00604ff75b2 */ /* 0x0006620008000100 */
[----:B------:R3:W1:Y:S01]  /*0970*/  SYNCS.EXCH.64 URZ, [UR4+0xa8], UR8 ;  /* 0x0000a80804ff75b2 */ /* 0x0006620008000100 */
[----:B------:R3:W1:Y:S01]  /*0980*/  SYNCS.EXCH.64 URZ, [UR4+0xc8], UR6 ;  /* 0x0000c80604ff75b2 */ /* 0x0006620008000100 */
[----:B------:R-:W-:Y:S01]  /*0990*/  NOP ;  /* 0x0000000000007918 */ /* 0x000fe20000000000 */
.L_x_11:
[----:B------:R-:W2:Y:S01]  /*09a0*/  SHFL.IDX PT, R0, R143, RZ, 0x1f ;  /* 0x00001fff8f007589 */ /* 0x000ea200000e0000 */
[----:B------:R-:W-:Y:S01]  /*09b0*/  NOP ;  /* 0x0000000000007918 */ /* 0x000fe20000000000 */
[----:B--2---:R-:W-:-:S13]  /*09c0*/  ISETP.NE.AND P1, PT, R0, 0x3, PT ;  /* 0x000000030000780c */ /* 0x004fda0003f25270 */
[----:B------:R-:W-:Y:S05]  /*09d0*/  @P1 BRA `(.L_x_12) ;  /* 0x0000000000301947 */ /* 0x000fea0003800000 */
[----:B---3--:R-:W2:Y:S01]  /*09e0*/  S2UR UR6, SR_CgaCtaId ;  /* 0x00000000000679c3 */ /* 0x008ea20000008800 */
[----:B------:R-:W-:Y:S01]  /*09f0*/  UMOV UR4, 0x400 ;  /* 0x0000040000047882 */ /* 0x000fe20000000000 */
[----:B------:R-:W-:Y:S01]  /*0a00*/  UMOV UR5, 0x20 ;  /* 0x0000002000057882 */ /* 0x000fe20000000000 */
[----:B------:R-:W-:Y:S01]  /*0a10*/  ELECT P1, URZ, PT ;  /* 0x0000000000ff782f */ /* 0x000fe20003820000 */
[----:B--2---:R-:W-:Y:S02]  /*0a20*/  ULEA UR6, UR6, UR4, 0x18 ;  /* 0x0000000406067291 */ /* 0x004fe4000f8ec0ff */
[----:B------:R-:W-:-:S04]  /*0a30*/  UIADD3 UR4, UPT, UPT, -UR5, 0x100000, URZ ;  /* 0x0010000005047890 */ /* 0x000fc8000fffe1ff */
[----:B------:R-:W-:Y:S02]  /*0a40*/  USHF.L.U32 UR5, UR4, 0xb, URZ ;  /* 0x0000000b04057899 */ /* 0x000fe400080006ff */
[----:B------:R-:W-:Y:S01]  /*0a50*/  USHF.L.U32 UR4, UR4, 0x1, URZ ;  /* 0x0000000104047899 */ /* 0x000fe200080006ff */
[----:B------:R-:W2:Y:S11]  /*0a60*/  FENCE.VIEW.ASYNC.S ;  /* 0x00000000000073c6 */ /* 0x000eb60000000000 */
[----:B--2---:R2:W3:Y:S01]  /*0a70*/  SYNCS.EXCH.64 URZ, [UR6+0xd0], UR4 ;  /* 0x0000d00406ff75b2 */ /* 0x0044e20008000100 */
[----:B------:R2:W1:Y:S01]  /*0a80*/  SYNCS.EXCH.64 URZ, [UR6+0xd8], UR4 ;  /* 0x0000d80406ff75b2 */ /* 0x0004620008000100 */
[----:B------:R-:W-:Y:S01]  /*0a90*/  NOP ;  /* 0x0000000000007918 */ /* 0x000fe20000000000 */
.L_x_12:
[----:B------:R-:W4:Y:S01]  /*0aa0*/  SHFL.IDX PT, R0, R143, RZ, 0x1f ;  /* 0x00001fff8f007589 */ /* 0x000f2200000e0000 */
[----:B------:R-:W-:Y:S01]  /*0ab0*/  NOP ;  /* 0x0000000000007918 */ /* 0x000fe20000000000 */
[----:B----4-:R-:W-:-:S13]  /*0ac0*/  ISETP.NE.AND P1, PT, R0, 0x4, PT ;  /* 0x000000040000780c */ /* 0x010fda0003f25270 */
[----:B------:R-:W-:Y:S05]  /*0ad0*/  @P1 BRA `(.L_x_13) ;  /* 0x00000000004c1947 */ /* 0x000fea0003800000 */
[----:B--2---:R-:W2:Y:S01]  /*0ae0*/  S2UR UR5, SR_CgaCtaId ;  /* 0x00000000000579c3 */ /* 0x004ea20000008800 */
[----:B---3--:R-:W-:Y:S01]  /*0af0*/  UMOV UR4, 0x720 ;  /* 0x0000072000047882 */ /* 0x008fe20000000000 */
[----:B------:R-:W-:Y:S01]  /*0b00*/  UMOV UR6, 0x400 ;  /* 0x0000040000067882 */ /* 0x000fe20000000000 */
[----:B------:R-:W-:Y:S01]  /*0b10*/  USEL UR4, UR4, 0x620, UP4 ;  /* 0x0000062004047887 */ /* 0x000fe2000a000000 */
[----:B------:R-:W-:Y:S01]  /*0b20*/  UMOV UR8, 0x1 ;  /* 0x0000000100087882 */ /* 0x000fe20000000000 */
[----:B------:R-:W-:Y:S01]  /*0b30*/  ELECT P1, URZ, PT ;  /* 0x0000000000ff782f */ /* 0x000fe20003820000 */
[----:B------:R-:W-:-:S04]  /*0b40*/  UIADD3 UR8, UPT, UPT, -UR8, 0x100000, URZ ;  /* 0x0010000008087890 */ /* 0x000fc8000fffe1ff */
[----:B------:R-:W-:Y:S02]  /*0b50*/  USHF.L.U32 UR9, UR8, 0xb, URZ ;  /* 0x0000000b08097899 */ /* 0x000fe400080006ff */
[----:B------:R-:W-:Y:S02]  /*0b60*/  USHF.L.U32 UR8, UR8, 0x1, URZ ;  /* 0x0000000108087899 */ /* 0x000fe400080006ff */
[----:B--2---:R-:W-:Y:S02]  /*0b70*/  ULEA UR6, UR5, UR6, 0x18 ;  /* 0x0000000605067291 */ /* 0x004fe4000f8ec0ff */
[----:B------:R-:W-:-:S04]  /*0b80*/  UIADD3 UR4, UPT, UPT, -UR4, 0x100000, URZ ;  /* 0x0010000004047890 */ /* 0x000fc8000fffe1ff */
[----:B------:R-:W-:Y:S02]  /*0b90*/  USHF.L.U32 UR5, UR4, 0xb, URZ ;  /* 0x0000000b04057899 */ /* 0x000fe400080006ff */
[----:B------:R-:W-:Y:S01]  /*0ba0*/  USHF.L.U32 UR4, UR4, 0x1, URZ ;  /* 0x0000000104047899 */ /* 0x000fe200080006ff */
[----:B------:R-:W2:Y:S03]  /*0bb0*/  FENCE.VIEW.ASYNC.S ;  /* 0x00000000000073c6 */ /* 0x000ea60000000000 */
[----:B--2---:R4:W2:Y:S08]  /*0bc0*/  SYNCS.EXCH.64 URZ, [UR6+0xe0], UR8 ;  /* 0x0000e00806ff75b2 */ /* 0x0048b00008000100 */
[----:B------:R4:W3:Y:S01]  /*0bd0*/  SYNCS.EXCH.64 URZ, [UR6+0xf0], UR4 ;  /* 0x0000f00406ff75b2 */ /* 0x0008e20008000100 */
[----:B------:R4:W1:Y:S01]  /*0be0*/  SYNCS.EXCH.64 URZ, [UR6+0xe8], UR8 ;  /* 0x0000e80806ff75b2 */ /* 0x0008620008000100 */
[----:B------:R4:W1:Y:S02]  /*0bf0*/  SYNCS.EXCH.64 URZ, [UR6+0xf8], UR4 ;  /* 0x0000f80406ff75b2 */ /* 0x0008640008000100 */
[----:B----4-:R-:W-:Y:S01]  /*0c00*/  NOP ;  /* 0x0000000000007918 */ /* 0x010fe20000000000 */
.L_x_13:
[----:B------:R-:W4:Y:S01]  /*0c10*/  SHFL.IDX PT, R0, R143, RZ, 0x1f ;  /* 0x00001fff8f007589 */ /* 0x000f2200000e0000 */
[----:B------:R-:W-:Y:S01]  /*0c20*/  NOP ;  /* 0x0000000000007918 */ /* 0x000fe20000000000 */
[----:B----4-:R-:W-:-:S13]  /*0c30*/  ISETP.NE.AND P1, PT, R0, 0x5, PT ;  /* 0x000000050000780c */ /* 0x010fda0003f25270 */
[----:B------:R-:W-:Y:S05]  /*0c40*/  @P1 BRA `(.L_x_14) ;  /* 0x0000000000401947 */ /* 0x000fea0003800000 */
[----:B--2---:R-:W2:Y:S01]  /*0c50*/  S2UR UR5, SR_CgaCtaId ;  /* 0x00000000000579c3 */ /* 0x004ea20000008800 */
[----:B---3--:R-:W-:Y:S01]  /*0c60*/  UMOV UR4, 0x400 ;  /* 0x0000040000047882 */ /* 0x008fe20000000000 */
        /* <DEDUP_REMOVED lines=9> */
[----:B--2---:R-:W-:Y:S01]  /*0d00*/  ULEA UR4, UR5, UR4, 0x18 ;  /* 0x0000000405047291 */ /* 0x004fe2000f8ec0ff */
[----:B------:R-:W2:Y:S11]  /*0d10*/  FENCE.VIEW.ASYNC.S ;  /* 0x00000000000073c6 */ /* 0x000eb60000000000 */
[----:B--2---:R4:W2:Y:S01]  /*0d20*/  SYNCS.EXCH.64 URZ, [UR4+0x100], UR6 ;  /* 0x0001000604ff75b2 */ /* 0x0048a20008000100 */
[----:B------:R4:W3:Y:S02]  /*0d30*/  SYNCS.EXCH.64 URZ, [UR4+0x108], UR8 ;  /* 0x0001080804ff75b2 */ /* 0x0008e40008000100 */
[----:B----4-:R-:W-:Y:S01]  /*0d40*/  NOP ;  /* 0x0000000000007918 */ /* 0x010fe20000000000 */
.L_x_14:
[----:B------:R-:W4:Y:S01]  /*0d50*/  SHFL.IDX PT, R0, R143, RZ, 0x1f ;  /* 0x00001fff8f007589 */ /* 0x000f2200000e0000 */
[----:B------:R-:W-:Y:S01]  /*0d60*/  ISETP.NE.OR P0, PT, RZ, UR17, !P0 ;  /* 0x00000011ff007c0c */ /* 0x000fe2000c705670 */
[----:B------:R-:W-:Y:S01]  /*0d70*/  NOP ;  /* 0x0000000000007918 */ /* 0x000fe20000000000 */
[----:B----4-:R-:W-:-:S13]  /*0d80*/  ISETP.NE.AND P1, PT, R0, 0x3, PT ;  /* 0x000000030000780c */ /* 0x010fda0003f25270 */
[----:B------:R-:W-:Y:S05]  /*0d90*/  @P1 BRA `(.L_x_15) ;  /* 0x0000000000381947 */ /* 0x000fea0003800000 */
[----:B--2---:R-:W2:Y:S01]  /*0da0*/  S2UR UR5, SR_CgaCtaId ;  /* 0x00000000000579c3 */ /* 0x004ea20000008800 */
[----:B---3--:R-:W-:Y:S01]  /*0db0*/  UMOV UR4, 0x400 ;  /* 0x0000040000047882 */ /* 0x008fe20000000000 */
[----:B------:R-:W-:Y:S01]  /*0dc0*/  UMOV UR6, 0x20 ;  /* 0x0000002000067882 */ /* 0x000fe20000000000 */
[----:B------:R-:W-:Y:S01]  /*0dd0*/  ELECT P1, URZ, PT ;  /* 0x0000000000ff782f */ /* 0x000fe20003820000 */
[----:B------:R-:W-:-:S04]  /*0de0*/  UIADD3 UR6, UPT, UPT, -UR6, 0x100000, URZ ;  /* 0x0010000006067890 */ /* 0x000fc8000fffe1ff */
[----:B------:R-:W-:Y:S02]  /*0df0*/  USHF.L.U32 UR7, UR6, 0xb, URZ ;  /* 0x0000000b06077899 */ /* 0x000fe400080006ff */
[----:B------:R-:W-:Y:S02]  /*0e00*/  USHF.L.U32 UR6, UR6, 0x1, URZ ;  /* 0x0000000106067899 */ /* 0x000fe400080006ff */
[----:B--2---:R-:W-:Y:S01]  /*0e10*/  ULEA UR4, UR5, UR4, 0x18 ;  /* 0x0000000405047291 */ /* 0x004fe2000f8ec0ff */
[----:B------:R-:W2:Y:S11]  /*0e20*/  FENCE.VIEW.ASYNC.S ;  /* 0x00000000000073c6 */ /* 0x000eb60000000000 */
[----:B--2---:R4:W2:Y:S01]  /*0e30*/  SYNCS.EXCH.64 URZ, [UR4+0x110], UR6 ;  /* 0x0001100604ff75b2 */ /* 0x0048a20008000100 */
[----:B------:R4:W3:Y:S01]  /*0e40*/  SYNCS.EXCH.64 URZ, [UR4+0x120], UR6 ;  /* 0x0001200604ff75b2 */ /* 0x0008e20008000100 */
[----:B------:R4:W1:Y:S01]  /*0e50*/  SYNCS.EXCH.64 URZ, [UR4+0x118], UR6 ;  /* 0x0001180604ff75b2 */ /* 0x0008620008000100 */
[----:B------:R4:W1:Y:S02]  /*0e60*/  SYNCS.EXCH.64 URZ, [UR4+0x128], UR6 ;  /* 0x0001280604ff75b2 */ /* 0x0008640008000100 */
[----:B----4-:R-:W-:Y:S01]  /*0e70*/  NOP ;  /* 0x0000000000007918 */ /* 0x010fe20000000000 */
.L_x_15:
[----:B---3--:R-:W3:Y:S01]  /*0e80*/  S2UR UR7, SR_CgaCtaId ;  /* 0x00000000000779c3 */ /* 0x008ee20000008800 */
[----:B------:R-:W-:Y:S01]  /*0e90*/  VOTEU.ALL UP0, P0 ;  /* 0x0000000000ff7886 */ /* 0x000fe20000000000 */
[----:B--2---:R-:W-:Y:S01]  /*0ea0*/  UMOV UR4, 0x100 ;  /* 0x0000010000047882 */ /* 0x004fe20000000000 */
[----:B------:R-:W-:Y:S01]  /*0eb0*/  NOP ;  /* 0x0000000000007918 */ /* 0x000fe20000000000 */
[----:B------:R-:W-:Y:S01]  /*0ec0*/  LOP3.LUT R0, R154, 0x1f, RZ, 0xc0, !PT ;  /* 0x0000001f9a007812 */ /* 0x000fe200078ec0ff */
[----:B------:R-:W-:Y:S01]  /*0ed0*/  UISETP.NE.AND UP5, UPT, UR17, URZ, UPT ;  /* 0x000000ff1100728c */ /* 0x000fe2000bfa5270 */
[----:B------:R-:W-:Y:S01]  /*0ee0*/  @!UP0 UMOV UR6, 0x400 ;  /* 0x0000040000068882 */ /* 0x000fe20000000000 */
[----:B------:R-:W-:-:S04]  /*0ef0*/  @!UP0 UIADD3 UR4, UPT, UPT, -UR4, 0x100000, URZ ;  /* 0x0010000004048890 */ /* 0x000fc8000fffe1ff */
[----:B------:R-:W-:Y:S02]  /*0f00*/  @!UP0 USHF.L.U32 UR5, UR4, 0xb, URZ ;  /* 0x0000000b04058899 */ /* 0x000fe400080006ff */
[----:B------:R-:W-:Y:S02]  /*0f10*/  @!UP0 USHF.L.U32 UR4, UR4, 0x1, URZ ;  /* 0x0000000104048899 */ /* 0x000fe400080006ff */
[----:B---3--:R-:W-:Y:S01]  /*0f20*/  @!UP0 ULEA UR6, UR7, UR6, 0x18 ;  /* 0x0000000607068291 */ /* 0x008fe2000f8ec0ff */
[----:B------:R-:W2:Y:S01]  /*0f30*/  LDCU UR7, c[0x0][0x36c] ;  /* 0x00006d80ff0777ac */ /* 0x000ea20008000800 */
[----:B------:R-:W-:Y:S01]  /*0f40*/  VOTEU.ALL UP0, P0 ;  /* 0x0000000000ff7886 */ /* 0x000fe20000000000 */
[----:B------:R-:W3:Y:S09]  /*0f50*/  FENCE.VIEW.ASYNC.S ;  /* 0x00000000000073c6 */ /* 0x000ef20000000000 */
[----:B---3--:R3:W4:Y:S01]  /*0f60*/  @!UP0 SYNCS.EXCH.64 URZ, [UR6+0x130], UR4 ;  /* 0x0001300406ff85b2 */ /* 0x0087220008000100 */
[----:B--2---:R-:W-:-:S09]  /*0f70*/  UISETP.EQ.U32.AND UP6, UPT, UR7, 0x1, UPT ;  /* 0x000000010700788c */ /* 0x004fd2000bfc2070 */
[----:B---3--:R-:W-:Y:S05]  /*0f80*/  BRA.U !UP6, `(.L_x_16) ;  /* 0x000000010e087547 */ /* 0x008fea000b800000 */
[----:B-1--4-:R-:W-:Y:S01]  /*0f90*/  UCGABAR_ARV ;  /* 0x00000000000079c7 */ /* 0x012fe20008000000 */
[----:B------:R-:W-:Y:S05]  /*0fa0*/  BRA `(.L_x_17) ;  /* 0x0000000000047947 */ /* 0x000fea0003800000 */
.L_x_16:
[----:B-1--4-:R-:W-:Y:S01]  /*0fb0*/  NOP ;  /* 0x0000000000007918 */ /* 0x012fe20000000000 */
.L_x_17:
[----:B------:R-:W1:Y:S01]  /*0fc0*/  S2UR UR67, SR_CTAID.X ;  /* 0x00000000004379c3 */ /* 0x000e620000002500 */
[----:B------:R-:W-:-:S05]  /*0fd0*/  CS2R.32 R145, SR_CgaSize ;  /* 0x0000000000917805 */ /* 0x000fca0000008a00 */
[----:B------:R-:W-:-:S05]  /*0fe0*/  IMAD R145, R145, -0xa0, RZ ;  /* 0xffffff6091917824 */ /* 0x000fca00078e02ff */
[----:B------:R-:W-:-:S14]  /*0ff0*/  R2UR UR5, R145 ;  /* 0x00000000910572ca */ /* 0x000fdc00000e0000 */
[----:B------:R-:W2:Y:S01]  /*1000*/  LDCU UR5, c[0x0][UR5+0x2b0] ;  /* 0x00005600050577ac */ /* 0x000ea20008000800 */
[----:B------:R-:W-:-:S05]  /*1010*/  CS2R.32 R145, SR_CgaSize ;  /* 0x0000000000917805 */ /* 0x000fca0000008a00 */
[----:B------:R-:W-:-:S05]  /*1020*/  IMAD R145, R145, -0xa0, RZ ;  /* 0xffffff6091917824 */ /* 0x000fca00078e02ff */
[----:B------:R-:W-:-:S14]  /*1030*/  R2UR UR4, R145 ;  /* 0x00000000910472ca */ /* 0x000fdc00000e0000 */
[----:B------:R-:W3:Y:S01]  /*1040*/  LDCU UR4, c[0x0][UR4+0x2b4] ;  /* 0x00005680040477ac */ /* 0x000ee20008000800 */
[----:B------:R-:W4:Y:S01]  /*1050*/  S2UR UR16, SR_CTAID.Y ;  /* 0x00000000001079c3 */ /* 0x000f220000002600 */
[----:B------:R-:W-:-:S05]  /*1060*/  CS2R.32 R145, SR_CgaSize ;  /* 0x0000000000917805 */ /* 0x000fca0000008a00 */
[----:B------:R-:W-:-:S05]  /*1070*/  IMAD R145, R145, -0xa0, RZ ;  /* 0xffffff6091917824 */ /* 0x000fca00078e02ff */
[----:B------:R-:W-:-:S14]  /*1080*/  R2UR UR7, R145 ;  /* 0x00000000910772ca */ /* 0x000fdc00000e0000 */
[----:B------:R-:W3:Y:S01]  /*1090*/  LDCU UR7, c[0x0][UR7+0x2a0] ;  /* 0x00005400070777ac */ /* 0x000ee20008000800 */
[----:B------:R-:W-:-:S05]  /*10a0*/  CS2R.32 R145, SR_CgaSize ;  /* 0x0000000000917805 */ /* 0x000fca0000008a00 */
[----:B------:R-:W-:-:S05]  /*10b0*/  IMAD R145, R145, -0xa0, RZ ;  /* 0xffffff6091917824 */ /* 0x000fca00078e02ff */
[----:B------:R-:W-:-:S14]  /*10c0*/  R2UR UR8, R145 ;  /* 0x00000000910872ca */ /* 0x000fdc00000e0000 */
[----:B------:R-:W3:Y:S01]  /*10d0*/  LDCU UR8, c[0x0][UR8+0x2a4] ;  /* 0x00005480080877ac */ /* 0x000ee20008000800 */
[----:B------:R-:W3:Y:S01]  /*10e0*/  S2UR UR6, SR_CgaCtaId ;  /* 0x00000000000679c3 */ /* 0x000ee20000008800 */
[----:B------:R-:W-:Y:S01]  /*10f0*/  UISETP.GT.U32.AND UP1, UPT, UR28, 0xffff, UPT ;  /* 0x0000ffff1c00788c */ /* 0x000fe2000bf24070 */
[----:B------:R-:W-:Y:S01]  /*1100*/  UMOV UR13, 0x55 ;  /* 0x00000055000d7882 */ /* 0x000fe20000000000 */
[----:B------:R-:W-:Y:S01]  /*1110*/  UMOV UR12, 0x3 ;  /* 0x00000003000c7882 */ /* 0x000fe20000000000 */
[----:B------:R-:W3:Y:S01]  /*1120*/  LDCU UR19, c[0x0][0xf24] ;  /* 0x0001e480ff1377ac */ /* 0x000ee20008000800 */
[----:B-1----:R-:W-:Y:S01]  /*1130*/  I2FP.F32.U32 R3, UR67 ;  /* 0x0000004300037c45 */ /* 0x002fe20008201000 */
[----:B------:R-:W1:Y:S04]  /*1140*/  LDCU UR45, c[0x0][0xf24] ;  /* 0x0001e480ff2d77ac */ /* 0x000e680008000800 */
[----:B--2---:R-:W-:Y:S01]  /*1150*/  FMUL R3, R3, UR5 ;  /* 0x0000000503037c20 */ /* 0x004fe20008400000 */
[----:B------:R-:W2:Y:S01]  /*1160*/  LDCU UR29, c[0x0][0xf30] ;  /* 0x0001e600ff1d77ac */ /* 0x000ea20008000800 */
[----:B----4-:R-:W-:Y:S01]  /*1170*/  I2FP.F32.U32 R2, UR16 ;  /* 0x0000001000027c45 */ /* 0x010fe20008201000 */
[----:B------:R-:W-:-:S03]  /*1180*/  USEL UR46, UR28, 0xffff, !UP1 ;  /* 0x0000ffff1c2e7887 */ /* 0x000fc6000c800000 */
[----:B------:R-:W4:Y:S01]  /*1190*/  F2I.U32.TRUNC.NTZ R3, R3 ;  /* 0x0000000300037305 */ /* 0x000f22000020f000 */
[----:B------:R-:W-:Y:S01]  /*11a0*/  UMOV UR20, UR67 ;  /* 0x0000004300147c82 */ /* 0x000fe20008000000 */
[----:B---3--:R-:W-:Y:S01]  /*11b0*/  FMUL R2, R2, UR4 ;  /* 0x0000000402027c20 */ /* 0x008fe20008400000 */
[----:B------:R-:W-:Y:S02]  /*11c0*/  ULOP3.LUT UR5, UR6, 0x6, URZ, 0xc0, !UPT ;  /* 0x0000000606057892 */ /* 0x000fe4000f8ec0ff */
[----:B------:R-:W-:-:S03]  /*11d0*/  USHF.L.U32 UR11, UR6, 0x4, URZ ;  /* 0x00000004060b7899 */ /* 0x000fc600080006ff */
[----:B------:R-:W3:Y:S01]  /*11e0*/  F2I.U32.TRUNC.NTZ R2, R2 ;  /* 0x0000000200027305 */ /* 0x000ee2000020f000 */
[----:B------:R-:W-:Y:S02]  /*11f0*/  USHF.L.U32 UR47, UR6, 0xa, URZ ;  /* 0x0000000a062f7899 */ /* 0x000fe400080006ff */
[----:B------:R-:W-:Y:S02]  /*1200*/  USHF.L.U32 UR51, UR6, 0x6, URZ ;  /* 0x0000000606337899 */ /* 0x000fe400080006ff */
[----:B------:R-:W-:Y:S02]  /*1210*/  USHF.L.U32 UR18, UR6, 0x5, URZ ;  /* 0x0000000506127899 */ /* 0x000fe400080006ff */
[----:B------:R-:W-:Y:S01]  /*1220*/  USHF.L.U32 UR50, UR6, 0x9, URZ ;  /* 0x0000000906327899 */ /* 0x000fe200080006ff */
[----:B----4-:R-:W-:Y:S01]  /*1230*/  R2UR UR4, R3 ;  /* 0x00000000030472ca */ /* 0x010fe200000e0000 */
[----:B------:R-:W-:Y:S01]  /*1240*/  UISETP.GT.U32.AND UP0, UPT, UR5, 0xffff, UPT ;  /* 0x0000ffff0500788c */ /* 0x000fe2000bf04070 */
[----:B------:R-:W-:-:S03]  /*1250*/  PRMT R3, RZ, 0x7610, R3 ;  /* 0x00007610ff037816 */ /* 0x000fc60000000003 */
[----:B------:R-:W-:Y:S01]  /*1260*/  USEL UR37, UR5, 0xffff, !UP0 ;  /* 0x0000ffff05257887 */ /* 0x000fe2000c000000 */
[----:B---3--:R-:W-:Y:S02]  /*1270*/  R2UR UR6, R2 ;  /* 0x00000000020672ca */ /* 0x008fe400000e0000 */
[----:B------:R-:W-:-:S05]  /*1280*/  PRMT R2, RZ, 0x7610, R2 ;  /* 0x00007610ff027816 */ /* 0x000fca0000000002 */
[----:B------:R-:W-:-:S04]  /*1290*/  UIADD3 UR5, UPT, UPT, -UR4, URZ, URZ ;  /* 0x000000ff04057290 */ /* 0x000fc8000fffe1ff */
[----:B------:R-:W-:Y:S02]  /*12a0*/  UIMAD UR5, UR7, UR5, UR67 ;  /* 0x00000005070572a4 */ /* 0x000fe4000f8e0243 */
[----:B------:R-:W-:-:S04]  /*12b0*/  UIADD3 UR4, UPT, UPT, -UR6, URZ, URZ ;  /* 0x000000ff06047290 */ /* 0x000fc8000fffe1ff */
[----:B------:R-:W-:Y:S01]  /*12c0*/  IMAD.U32 R145, RZ, RZ, UR5 ;  /* 0x00000005ff917e24 */ /* 0x000fe2000f8e00ff */
[----:B------:R-:W-:-:S06]  /*12d0*/  UIMAD UR4, UR8, UR4, UR16 ;  /* 0x00000004080472a4 */ /* 0x000fcc000f8e0210 */
[----:B------:R-:W-:Y:S01]  /*12e0*/  IMAD.U32 R144, RZ, RZ, UR4 ;  /* 0x00000004ff907e24 */ /* 0x000fe2000f8e00ff */
[----:B-12---:R-:W-:Y:S06]  /*12f0*/  BRA.U UP5, `(.L_x_18) ;  /* 0x0000000105607547 */ /* 0x006fec000b800000 */
[----:B------:R-:W-:Y:S02]  /*1300*/  R2UR UR4, R145 ;  /* 0x00000000910472ca */ /* 0x000fe400000e0000 */
[----:B------:R-:W-:-:S11]  /*1310*/  R2UR UR14, R144 ;  /* 0x00000000900e72ca */ /* 0x000fd600000e0000 */
[----:B------:R-:W-:Y:S02]  /*1320*/  UISETP.GT.U32.AND UP0, UPT, UR4, 0x1, UPT ;  /* 0x000000010400788c */ /* 0x000fe4000bf04070 */
[----:B------:R-:W-:Y:S02]  /*1330*/  ULOP3.LUT UR10, UR4, 0xfffffffe, URZ, 0xc0, !UPT ;  /* 0xfffffffe040a7892 */ /* 0x000fe4000f8ec0ff */
[----:B------:R-:W-:Y:S02]  /*1340*/  UISETP.NE.AND UP3, UPT, UR14, URZ, UP0 ;  /* 0x000000ff0e00728c */ /* 0x000fe40008765270 */
[----:B------:R-:W-:Y:S02]  /*1350*/  UISETP.NE.AND UP2, UPT, UR14, 0x1, UP0 ;  /* 0x000000010e00788c */ /* 0x000fe40008745270 */
[----:B------:R-:W-:Y:S02]  /*1360*/  UISETP.NE.AND UP1, UPT, UR14, 0x2, UP0 ;  /* 0x000000020e00788c */ /* 0x000fe40008725270 */
[----:B------:R-:W-:-:S02]  /*1370*/  UISETP.NE.AND UP0, UPT, UR14, 0x3, UP0 ;  /* 0x000000030e00788c */ /* 0x000fc40008705270 */
[----:B------:R-:W-:Y:S02]  /*1380*/  USEL UR6, URZ, 0x1, UP3 ;  /* 0x00000001ff067887 */ /* 0x000fe40009800000 */
[----:B------:R-:W-:Y:S02]  /*1390*/  USEL UR5, URZ, 0x4, UP2 ;  /* 0x00000004ff057887 */ /* 0x000fe40009000000 */
[----:B------:R-:W-:Y:S02]  /*13a0*/  USEL UR4, URZ, 0x10, UP1 ;  /* 0x00000010ff047887 */ /* 0x000fe40008800000 */
[----:B------:R-:W-:Y:S02]  /*13b0*/  USEL UR9, URZ, 0x40, UP0 ;  /* 0x00000040ff097887 */ /* 0x000fe40008000000 */
[----:B------:R-:W-:Y:S02]  /*13c0*/  USEL UR8, URZ, 0x2, UP3 ;  /* 0x00000002ff087887 */ /* 0x000fe40009800000 */
[----:B------:R-:W-:-:S02]  /*13d0*/  UIADD3 UR4, UPT, UPT, UR4, UR5, UR6 ;  /* 0x0000000504047290 */ /* 0x000fc4000fffe006 */
[----:B------:R-:W-:Y:S02]  /*13e0*/  USEL UR7, URZ, 0x8, UP2 ;  /* 0x00000008ff077887 */ /* 0x000fe40009000000 */
[----:B------:R-:W-:Y:S02]  /*13f0*/  USEL UR6, URZ, 0x20, UP1 ;  /* 0x00000020ff067887 */ /* 0x000fe40008800000 */
[----:B------:R-:W-:Y:S02]  /*1400*/  UIADD3 UR5, UPT, UPT, UR8, UR9, UR4 ;  /* 0x0000000908057290 */ /* 0x000fe4000fffe004 */
[----:B------:R-:W-:Y:S02]  /*1410*/  ULEA UR4, UR14, UR10, 0x1 ;  /* 0x0000000a0e047291 */ /* 0x000fe4000f8e08ff */
[----:B------:R-:W-:Y:S02]  /*1420*/  USEL UR8, URZ, 0x80, UP0 ;  /* 0x00000080ff087887 */ /* 0x000fe40008000000 */
[----:B------:R-:W-:-:S02]  /*1430*/  UIADD3 UR5, UPT, UPT, UR6, UR7, UR5 ;  /* 0x0000000706057290 */ /* 0x000fc4000fffe005 */
[----:B------:R-:W-:Y:S02]  /*1440*/  USHF.L.U32 UR4, UR12, UR4, URZ ;  /* 0x000000040c047299 */ /* 0x000fe400080006ff */
[----:B------:R-:W-:-:S04]  /*1450*/  UIADD3 UR5, UPT, UPT, UR5, UR8, URZ ;  /* 0x0000000805057290 */ /* 0x000fc8000fffe0ff */
[----:B------:R-:W-:Y:S02]  /*1460*/  IMAD.U32 R2, RZ, RZ, UR4 ;  /* 0x00000004ff027e24 */ /* 0x000fe4000f8e00ff */
[----:B------:R-:W-:-:S07]  /*1470*/  IMAD.U32 R3, RZ, RZ, UR5 ;  /* 0x00000005ff037e24 */ /* 0x000fce000f8e00ff */
.L_x_18:
[----:B------:R-:W1:Y:S01]  /*1480*/  S2UR UR44, SR_CTAID.Z ;  /* 0x00000000002c79c3 */ /* 0x000e620000002700 */
[----:B------:R-:W-:Y:S02]  /*1490*/  UISETP.GE.AND UP0, UPT, UR19, 0x1, UPT ;  /* 0x000000011300788c */ /* 0x000fe4000bf06270 */
[----:B------:R-:W-:Y:S02]  /*14a0*/  USHF.L.U32 UR4, UR67, 0x7, URZ ;  /* 0x0000000743047899 */ /* 0x000fe400080006ff */
[----:B------:R-:W-:Y:S02]  /*14b0*/  ULOP3.LUT UR46, UR46, 0xffff, URZ, 0xc0, !UPT ;  /* 0x0000ffff2e2e7892 */ /* 0x000fe4000f8ec0ff */
[----:B------:R-:W-:Y:S02]  /*14c0*/  ULOP3.LUT UR37, UR37, 0xffff, URZ, 0xc0, !UPT ;  /* 0x0000ffff25257892 */ /* 0x000fe4000f8ec0ff */
[----:B------:R-:W-:Y:S02]  /*14d0*/  UISETP.NE.AND UP3, UPT, UR17, 0x2, UPT ;  /* 0x000000021100788c */ /* 0x000fe4000bf65270 */
[----:B------:R-:W-:-:S02]  /*14e0*/  ULOP3.LUT UR63, UR11, 0x60, URZ, 0xc0, !UPT ;  /* 0x000000600b3f7892 */ /* 0x000fc4000f8ec0ff */
[----:B------:R-:W-:Y:S02]  /*14f0*/  ULOP3.LUT UR47, UR47, 0x1800, URZ, 0xc0, !UPT ;  /* 0x000018002f2f7892 */ /* 0x000fe4000f8ec0ff */
[----:B------:R-:W-:Y:S02]  /*1500*/  ULOP3.LUT UR51, UR51, 0x180, URZ, 0xc0, !UPT ;  /* 0x0000018033337892 */ /* 0x000fe4000f8ec0ff */
[----:B------:R-:W-:Y:S02]  /*1510*/  ULOP3.LUT UR50, UR50, 0x200, URZ, 0xc0, !UPT ;  /* 0x0000020032327892 */ /* 0x000fe4000f8ec0ff */
[----:B------:R-:W-:Y:S02]  /*1520*/  ULOP3.LUT UR18, UR18, 0xc0, URZ, 0xc0, !UPT ;  /* 0x000000c012127892 */ /* 0x000fe4000f8ec0ff */
[----:B------:R-:W-:Y:S02]  /*1530*/  ULOP3.LUT UR65, UR4, 0x80, URZ, 0xc0, !UPT ;  /* 0x0000008004417892 */ /* 0x000fe4000f8ec0ff */
[----:B------:R-:W-:-:S02]  /*1540*/  USHF.L.U32 UR46, UR13, UR46, URZ ;  /* 0x0000002e0d2e7299 */ /* 0x000fc400080006ff */
[----:B------:R-:W-:Y:S01]  /*1550*/  USHF.L.U32 UR37, UR12, UR37, URZ ;  /* 0x000000250c257299 */ /* 0x000fe200080006ff */
[----:B-1----:R-:W-:Y:S11]  /*1560*/  BRA.U !UP0, `(.L_x_19) ;  /* 0x0000000108d47547 */ /* 0x002ff6000b800000 */
[----:B------:R-:W1:Y:S01]  /*1570*/  LDCU.128 UR12, c[0x0][0xf10] ;  /* 0x0001e200ff0c77ac */ /* 0x000e620008000c00 */
[----:B------:R-:W2:Y:S01]  /*1580*/  LDCU UR6, c[0x0][0x370] ;  /* 0x00006e00ff0677ac */ /* 0x000ea20008000800 */
[----:B------:R-:W3:Y:S01]  /*1590*/  LDCU UR5, c[0x0][0x374] ;  /* 0x00006e80ff0577ac */ /* 0x000ee20008000800 */
[----:B------:R-:W4:Y:S01]  /*15a0*/  LDCU UR21, c[0x0][0xf0c] ;  /* 0x0001e180ff1577ac */ /* 0x000f220008000800 */
[----:B------:R-:W4:Y:S01]  /*15b0*/  LDCU UR7, c[0x0][0xf20] ;  /* 0x0001e400ff0777ac */ /* 0x000f220008000800 */
[----:B------:R-:W4:Y:S01]  /*15c0*/  LDCU.64 UR8, c[0x0][0xf28] ;  /* 0x0001e500ff0877ac */ /* 0x000f220008000a00 */
[----:B-1----:R-:W-:Y:S02]  /*15d0*/  UISETP.NE.AND UP0, UPT, UR14, 0x1, UPT ;  /* 0x000000010e00788c */ /* 0x002fe4000bf05270 */
[----:B---3--:R-:W-:Y:S02]  /*15e0*/  UIMAD.WIDE.U32 UR10, UR5, UR15, URZ ;  /* 0x0000000f050a72a5 */ /* 0x008fe4000f8e00ff */
[----:B--2---:R-:W-:-:S02]  /*15f0*/  UIMAD.WIDE.U32 UR24, UR6, UR12, URZ ;  /* 0x0000000c061872a5 */ /* 0x004fc4000f8e00ff */
[----:B----4-:R-:W-:Y:S02]  /*1600*/  UISETP.NE.AND UP1, UPT, UR21, 0x1, UPT ;  /* 0x000000011500788c */ /* 0x010fe4000bf25270 */
[----:B------:R-:W-:Y:S01]  /*1610*/  UISETP.NE.AND UP2, UPT, UR19, 0x1, UPT ;  /* 0x000000011300788c */ /* 0x000fe2000bf45270 */
[----:B------:R-:W-:Y:S02]  /*1620*/  UMOV UR10, UR11 ;  /* 0x0000000b000a7c82 */ /* 0x000fe40008000000 */
[----:B------:R-:W-:Y:S01]  /*1630*/  UMOV UR24, UR25 ;  /* 0x0000001900187c82 */ /* 0x000fe20008000000 */
[----:B------:R-:W-:Y:S02]  /*1640*/  @UP0 USHF.R.U32.HI UR5, URZ, UR7, UR10 ;  /* 0x00000007ff050299 */ /* 0x000fe4000801160a */
[----:B------:R-:W-:Y:S02]  /*1650*/  UIMAD.WIDE.U32 UR26, UR16, UR15, URZ ;  /* 0x0000000f101a72a5 */ /* 0x000fe4000f8e00ff */
[----:B------:R-:W-:-:S02]  /*1660*/  UIMAD.WIDE.U32 UR10, UR5, UR8, URZ ;  /* 0x00000008050a72a5 */ /* 0x000fc4000f8e00ff */
[----:B------:R-:W-:Y:S02]  /*1670*/  @UP1 USHF.R.U32.HI UR6, URZ, UR13, UR24 ;  /* 0x0000000dff061299 */ /* 0x000fe40008011618 */
[----:B------:R-:W-:Y:S02]  /*1680*/  UIMAD.WIDE.U32 UR22, UR20, UR12, URZ ;  /* 0x0000000c141672a5 */ /* 0x000fe4000f8e00ff */
[----:B------:R-:W-:Y:S01]  /*1690*/  UIMAD.WIDE.U32 UR24, UR6, UR8, URZ ;  /* 0x00000008061872a5 */ /* 0x000fe2000f8e00ff */
[----:B------:R-:W-:Y:S01]  /*16a0*/  UMOV UR4, UR27 ;  /* 0x0000001b00047c82 */ /* 0x000fe20008000000 */
[----:B------:R-:W-:Y:S01]  /*16b0*/  UMOV UR10, UR11 ;  /* 0x0000000b000a7c82 */ /* 0x000fe20008000000 */
[----:B------:R-:W-:Y:S02]  /*16c0*/  USHF.R.U32.HI UR4, URZ, UR7, UR4 ;  /* 0x00000007ff047299 */ /* 0x000fe40008011604 */
[----:B------:R-:W-:Y:S01]  /*16d0*/  @UP2 USHF.R.U32.HI UR5, URZ, UR9, UR10 ;  /* 0x00000009ff052299 */ /* 0x000fe2000801160a */
[----:B------:R-:W-:Y:S01]  /*16e0*/  UMOV UR22, UR23 ;  /* 0x0000001700167c82 */ /* 0x000fe20008000000 */
[----:B------:R-:W-:Y:S01]  /*16f0*/  UMOV UR24, UR25 ;  /* 0x0000001900187c82 */ /* 0x000fe20008000000 */
[----:B------:R-:W-:-:S02]  /*1700*/  USHF.R.U32.HI UR13, URZ, UR13, UR22 ;  /* 0x0000000dff0d7299 */ /* 0x000fc40008011616 */
[----:B------:R-:W-:Y:S02]  /*1710*/  USEL UR4, UR16, UR4, !UP0 ;  /* 0x0000000410047287 */ /* 0x000fe4000c000000 */
[----:B------:R-:W-:Y:S02]  /*1720*/  @UP2 USHF.R.U32.HI UR6, URZ, UR9, UR24 ;  /* 0x00000009ff062299 */ /* 0x000fe40008011618 */
[----:B------:R-:W-:Y:S02]  /*1730*/  UIMAD UR7, UR5, UR19, URZ ;  /* 0x00000013050772a4 */ /* 0x000fe4000f8e02ff */
[----:B------:R-:W-:Y:S02]  /*1740*/  USEL UR5, UR20, UR13, !UP1 ;  /* 0x0000000d14057287 */ /* 0x000fe4000c800000 */
[----:B------:R-:W-:Y:S02]  /*1750*/  UIMAD UR12, UR6, UR19, URZ ;  /* 0x00000013060c72a4 */ /* 0x000fe4000f8e02ff */
[----:B------:R-:W-:-:S02]  /*1760*/  UISETP.GE.AND UP0, UPT, UR4, UR7, UPT ;  /* 0x000000070400728c */ /* 0x000fc4000bf06270 */
[----:B------:R-:W-:Y:S02]  /*1770*/  UIMAD.WIDE.U32 UR10, UR4, UR8, URZ ;  /* 0x00000008040a72a5 */ /* 0x000fe4000f8e00ff */
[----:B------:R-:W-:Y:S02]  /*1780*/  UISETP.GE.OR UP0, UPT, UR5, UR12, UP0 ;  /* 0x0000000c0500728c */ /* 0x000fe40008706670 */
[----:B------:R-:W-:Y:S02]  /*1790*/  UIMAD.WIDE.U32 UR12, UR5, UR8, URZ ;  /* 0x00000008050c72a5 */ /* 0x000fe4000f8e00ff */
[----:B------:R-:W-:Y:S01]  /*17a0*/  UIADD3 UR10, UPT, UPT, -UR4, URZ, URZ ;  /* 0x000000ff040a7290 */ /* 0x000fe2000fffe1ff */
[----:B------:R-:W-:Y:S01]  /*17b0*/  UMOV UR8, UR11 ;  /* 0x0000000b00087c82 */ /* 0x000fe20008000000 */
[----:B------:R-:W-:Y:S02]  /*17c0*/  UIADD3 UR11, UPT, UPT, -UR5, URZ, URZ ;  /* 0x000000ff050b7290 */ /* 0x000fe4000fffe1ff */
[----:B------:R-:W-:-:S03]  /*17d0*/  USHF.R.U32.HI UR8, URZ, UR9, UR8 ;  /* 0x00000009ff087299 */ /* 0x000fc60008011608 */
[----:B------:R-:W-:Y:S01]  /*17e0*/  @!UP0 UMOV UR7, UR13 ;  /* 0x0000000d00078c82 */ /* 0x000fe20008000000 */
[----:B------:R-:W-:Y:S02]  /*17f0*/  UIMAD UR16, UR14, UR10, UR16 ;  /* 0x0000000a0e1072a4 */ /* 0x000fe4000f8e0210 */
[----:B------:R-:W-:Y:S02]  /*1800*/  USEL UR8, UR4, UR8, !UP2 ;  /* 0x0000000804087287 */ /* 0x000fe4000d000000 */
[----:B------:R-:W-:Y:S02]  /*1810*/  @!UP0 USHF.R.U32.HI UR7, URZ, UR9, UR7 ;  /* 0x00000009ff078299 */ /* 0x000fe40008011607 */
[----:B------:R-:W-:Y:S02]  /*1820*/  UIADD3 UR9, UPT, UPT, -UR8, URZ, URZ ;  /* 0x000000ff08097290 */ /* 0x000fe4000fffe1ff */
[----:B------:R-:W-:Y:S02]  /*1830*/  @!UP0 USEL UR7, UR5, UR7, !UP2 ;  /* 0x0000000705078287 */ /* 0x000fe4000d000000 */
[----:B------:R-:W-:-:S02]  /*1840*/  UIMAD UR9, UR19, UR9, UR4 ;  /* 0x00000009130972a4 */ /* 0x000fc4000f8e0204 */
[----:B------:R-:W-:Y:S02]  /*1850*/  @!UP0 UIADD3 UR8, UPT, UPT, UR8, -UR7, URZ ;  /* 0x8000000708088290 */ /* 0x000fe4000fffe0ff */
[----:B------:R-:W-:Y:S02]  /*1860*/  @!UP0 UIMAD UR6, UR9, UR6, UR7 ;  /* 0x00000006090682a4 */ /* 0x000fe4000f8e0207 */
[----:B------:R-:W-:Y:S02]  /*1870*/  @!UP0 UIMAD UR4, UR8, UR19, UR5 ;  /* 0x00000013080482a4 */ /* 0x000fe4000f8e0205 */
[----:B------:R-:W-:Y:S02]  /*1880*/  UIMAD UR20, UR21, UR11, UR20 ;  /* 0x0000000b151472a4 */ /* 0x000fe4000f8e0214 */
[----:B------:R-:W-:Y:S01]  /*1890*/  UIMAD UR16, UR4, UR14, UR16 ;  /* 0x0000000e041072a4 */ /* 0x000fe2000f8e0210 */
[----:B------:R-:W-:Y:S02]  /*18a0*/  @!UP0 UMOV UR5, UR6 ;  /* 0x0000000600058c82 */ /* 0x000fe40008000000 */
[----:B------:R-:W-:-:S12]  /*18b0*/  UIMAD UR20, UR5, UR21, UR20 ;  /* 0x00000015051472a4 */ /* 0x000fd8000f8e0214 */
.L_x_19:
[----:B------:R-:W-:-:S09]  /*18c0*/  UISETP.NE.AND UP0, UPT, UR29, 0x1, UPT ;  /* 0x000000011d00788c */ /* 0x000fd2000bf05270 */
[----:B------:R-:W-:Y:S05]  /*18d0*/  BRA.U UP0, `(.L_x_20) ;  /* 0x0000000100447547 */ /* 0x000fea000b800000 */
[----:B------:R-:W1:Y:S01]  /*18e0*/  LDCU.128 UR8, c[0x0][0xf10] ;  /* 0x0001e200ff0877ac */ /* 0x000e620008000c00 */
[----:B------:R-:W2:Y:S01]  /*18f0*/  LDCU UR12, c[0x0][0xf0c] ;  /* 0x0001e180ff0c77ac */ /* 0x000ea20008000800 */
[----:B------:R-:W3:Y:S01]  /*1900*/  LDCU UR13, c[0x0][0xf20] ;  /* 0x0001e400ff0d77ac */ /* 0x000ee20008000800 */
[----:B-1----:R-:W-:Y:S02]  /*1910*/  UIMAD.WIDE.U32 UR6, UR20, UR8, URZ ;  /* 0x00000008140672a5 */ /* 0x002fe4000f8e00ff */
[----:B------:R-:W-:Y:S02]  /*1920*/  UIMAD.WIDE.U32 UR4, UR16, UR11, URZ ;  /* 0x0000000b100472a5 */ /* 0x000fe4000f8e00ff */
[----:B--2---:R-:W-:Y:S02]  /*1930*/  UISETP.NE.AND UP1, UPT, UR12, 0x1, UPT ;  /* 0x000000010c00788c */ /* 0x004fe4000bf25270 */
[----:B------:R-:W-:Y:S01]  /*1940*/  UISETP.NE.AND UP0, UPT, UR10, 0x1, UPT ;  /* 0x000000010a00788c */ /* 0x000fe2000bf05270 */
[----:B------:R-:W-:-:S02]  /*1950*/  UMOV UR6, UR7 ;  /* 0x0000000700067c82 */ /* 0x000fc40008000000 */
[----:B------:R-:W-:Y:S01]  /*1960*/  UMOV UR4, UR5 ;  /* 0x0000000500047c82 */ /* 0x000fe20008000000 */
[----:B------:R-:W-:Y:S02]  /*1970*/  USHF.R.U32.HI UR9, URZ, UR9, UR6 ;  /* 0x00000009ff097299 */ /* 0x000fe40008011606 */
[----:B---3--:R-:W-:Y:S02]  /*1980*/  USHF.R.U32.HI UR4, URZ, UR13, UR4 ;  /* 0x0000000dff047299 */ /* 0x008fe40008011604 */
[----:B------:R-:W-:Y:S02]  /*1990*/  USEL UR5, UR20, UR9, !UP1 ;  /* 0x0000000914057287 */ /* 0x000fe4000c800000 */
[----:B------:R-:W-:-:S04]  /*19a0*/  USEL UR4, UR16, UR4, !UP0 ;  /* 0x0000000410047287 */ /* 0x000fc8000c000000 */
[----:B------:R-:W-:Y:S02]  /*19b0*/  UIADD3 UR6, UPT, UPT, UR5, -UR4, URZ ;  /* 0x8000000405067290 */ /* 0x000fe4000fffe0ff */
[----:B------:R-:W-:Y:S02]  /*19c0*/  UIADD3 UR4, UPT, UPT, -UR5, UR4, URZ ;  /* 0x0000000405047290 */ /* 0x000fe4000fffe1ff */
[----:B------:R-:W-:Y:S02]  /*19d0*/  UIMAD UR16, UR6, UR10, UR16 ;  /* 0x0000000a061072a4 */ /* 0x000fe4000f8e0210 */
[----:B------:R-:W-:-:S12]  /*19e0*/  UIMAD UR20, UR4, UR12, UR20 ;  /* 0x0000000c041472a4 */ /* 0x000fd8000f8e0214 */
.L_x_20:
[----:B------:R-:W-:Y:S05]  /*19f0*/  BRA.U !UP6, `(.L_x_21) ;  /* 0x000000010e0c7547 */ /* 0x000fea000b800000 */
[----:B------:R-:W-:Y:S01]  /*1a00*/  UCGABAR_WAIT ;  /* 0x0000000000007dc7 */ /* 0x000fe20008000000 */
[----:B------:R-:W-:Y:S01]  /*1a10*/  CCTL.IVALL ;  /* 0x00000000ff00798f */ /* 0x000fe20002000000 */
[----:B------:R-:W-:Y:S05]  /*1a20*/  BRA `(.L_x_22) ;  /* 0x0000000000047947 */ /* 0x000fea0003800000 */
.L_x_21:
[----:B------:R-:W-:Y:S06]  /*1a30*/  BAR.SYNC.DEFER_BLOCKING 0x0 ;  /* 0x0000000000007b1d */ /* 0x000fec0000010000 */
.L_x_22:
[----:B------:R-:W-:Y:S05]  /*1a40*/  BRA.U UP3, `(.L_x_23) ;  /* 0x0000001903547547 */ /* 0x000fea000b800000 */
[----:B------:R-:W1:Y:S01]  /*1a50*/  LDCU UR6, c[0x0][0x38c] ;  /* 0x00007180ff0677ac */ /* 0x000e620008000800 */
[----:B------:R-:W2:Y:S01]  /*1a60*/  S2UR UR8, SR_CgaCtaId ;  /* 0x00000000000879c3 */ /* 0x000ea20000008800 */
[----:B------:R-:W-:Y:S01]  /*1a70*/  PLOP3.LUT P2, PT, PT, PT, UP4, 0x80, 0x8 ;  /* 0x000000000008781c */ /* 0x000fe20003f4f048 */
[----:B------:R-:W-:Y:S01]  /*1a80*/  IMAD.MOV.U32 R12, RZ, RZ, 0x1 ;  /* 0x00000001ff0c7424 */ /* 0x000fe200078e00ff */
[----:B------:R-:W-:Y:S01]  /*1a90*/  UMOV UR7, 0x400 ;  /* 0x0000040000077882 */ /* 0x000fe20000000000 */
[----:B------:R-:W-:Y:S01]  /*1aa0*/  UISETP.NE.AND UP1, UPT, UR17, URZ, UPT ;  /* 0x000000ff1100728c */ /* 0x000fe2000bf25270 */
[----:B------:R-:W-:Y:S02]  /*1ab0*/  ISETP.NE.AND P3, PT, R0, RZ, P4 ;  /* 0x000000ff0000720c */ /* 0x000fe40002765270 */
[----:B------:R-:W-:Y:S02]  /*1ac0*/  CS2R R10, SRZ ;  /* 0x00000000000a7805 */ /* 0x000fe4000001ff00 */
[----:B------:R-:W-:Y:S01]  /*1ad0*/  PLOP3.LUT P2, PT, P2, PT, PT, 0x8, 0x80 ;  /* 0x000000000080781c */ /* 0x000fe2000174e170 */
[----:B------:R-:W-:Y:S01]  /*1ae0*/  IMAD.MOV.U32 R9, RZ, RZ, RZ ;  /* 0x000000ffff097224 */ /* 0x000fe200078e00ff */
[----:B------:R-:W3:Y:S01]  /*1af0*/  LDCU UR58, c[0x0][0x370] ;  /* 0x00006e00ff3a77ac */ /* 0x000ee20008000800 */
[----:B------:R-:W-:Y:S01]  /*1b00*/  IMAD.MOV.U32 R8, RZ, RZ, 0x1 ;  /* 0x00000001ff087424 */ /* 0x000fe200078e00ff */
[----:B------:R-:W-:Y:S01]  /*1b10*/  USEL UR31, UR52, 0x2, UP1 ;  /* 0x00000002341f7887 */ /* 0x000fe20008800000 */
[----:B------:R-:W4:Y:S01]  /*1b20*/  LDCU.64 UR38, c[0x0][0x348] ;  /* 0x00006900ff2677ac */ /* 0x000f220008000a00 */
[----:B-1----:R-:W-:-:S02]  /*1b30*/  UIADD3 UR5, UPT, UPT, UR6, 0x7f, URZ ;  /* 0x0000007f06057890 */ /* 0x002fc4000fffe0ff */
[----:B------:R-:W-:Y:S02]  /*1b40*/  USHF.R.U32.HI UR64, URZ, 0x9, UR50 ;  /* 0x00000009ff407899 */ /* 0x000fe40008011632 */
[----:B------:R-:W-:Y:S02]  /*1b50*/  USHF.R.S32.HI UR4, URZ, 0x1f, UR5 ;  /* 0x0000001fff047899 */ /* 0x000fe40008011405 */
[----:B--2---:R-:W-:Y:S02]  /*1b60*/  ULEA UR7, UR8, UR7, 0x18 ;  /* 0x0000000708077291 */ /* 0x004fe4000f8ec0ff */
[----:B------:R-:W-:Y:S02]  /*1b70*/  ULEA.HI UR4, UR4, UR5, URZ, 0x7 ;  /* 0x0000000504047291 */ /* 0x000fe4000f8f38ff */
[----:B------:R-:W-:Y:S02]  /*1b80*/  UIADD3 UR63, UPT, UPT, UR65, UR63, URZ ;  /* 0x0000003f413f7290 */ /* 0x000fe4000fffe0ff */
[----:B------:R-:W-:-:S02]  /*1b90*/  USHF.R.S32.HI UR60, URZ, 0x7, UR4 ;  /* 0x00000007ff3c7899 */ /* 0x000fc40008011404 */
[----:B------:R-:W-:Y:S02]  /*1ba0*/  UIADD3 UR4, UPT, UPT, UR6, -0x1, URZ ;  /* 0xffffffff06047890 */ /* 0x000fe4000fffe0ff */
[----:B------:R-:W-:Y:S02]  /*1bb0*/  UISETP.LT.U32.AND UP0, UPT, UR60, 0x9, UPT ;  /* 0x000000093c00788c */ /* 0x000fe4000bf01070 */
[----:B------:R-:W-:Y:S02]  /*1bc0*/  UISETP.GE.U32.AND UP2, UPT, UR4, -0xff, UPT ;  /* 0xffffff010400788c */ /* 0x000fe4000bf46070 */
[----:B------:R-:W-:Y:S02]  /*1bd0*/  USEL UR59, UR60, 0x9, UP0 ;  /* 0x000000093c3b7887 */ /* 0x000fe40008000000 */
[----:B------:R-:W-:Y:S02]  /*1be0*/  UIADD3 UR66, UPT, UPT, UR6, 0xfe, URZ ;  /* 0x000000fe06427890 */ /* 0x000fe4000fffe0ff */
[----:B------:R-:W-:Y:S01]  /*1bf0*/  UIADD3 UR4, UPT, UPT, UR59, -0x1, URZ ;  /* 0xffffffff3b047890 */ /* 0x000fe2000fffe0ff */
[----:B------:R-:W1:Y:S04]  /*1c00*/  LDCU UR57, c[0x0][0x374] ;  /* 0x00006e80ff3977ac */ /* 0x000e680008000800 */
[----:B------:R-:W-:-:S02]  /*1c10*/  @UP2 UIADD3 UR4, UPT, UPT, UR59, URZ, URZ ;  /* 0x000000ff3b042290 */ /* 0x000fc4000fffe0ff */
[----:B------:R-:W-:Y:S02]  /*1c20*/  UIADD3 UR54, UPT, UPT, UR7, 0x34800, UR51 ;  /* 0x0003480007367890 */ /* 0x000fe4000fffe033 */
[----:B------:R-:W-:Y:S02]  /*1c30*/  UIADD3 UR53, UPT, UPT, UR7, 0x35a00, UR50 ;  /* 0x00035a0007357890 */ /* 0x000fe4000fffe032 */
[----:B------:R-:W-:Y:S02]  /*1c40*/  UIADD3 UR62, UPT, UPT, UR60, -UR59, URZ ;  /* 0x8000003b3c3e7290 */ /* 0x000fe4000fffe0ff */
[----:B------:R-:W-:Y:S02]  /*1c50*/  UIADD3 UR52, UPT, UPT, UR4, 0x1, URZ ;  /* 0x0000000104347890 */ /* 0x000fe4000fffe0ff */
[----:B------:R-:W-:Y:S01]  /*1c60*/  UIADD3 UR61, UPT, UPT, -UR4, URZ, URZ ;  /* 0x000000ff043d7290 */ /* 0x000fe2000fffe1ff */
[----:B---34-:R-:W-:-:S11]  /*1c70*/  UMOV UR14, URZ ;  /* 0x000000ff000e7c82 */ /* 0x018fd60008000000 */
.L_x_47:
[----:B------:R-:W2:Y:S02]  /*1c80*/  S2UR UR4, SR_CgaCtaId ;  /* 0x00000000000479c3 */ /* 0x000ea40000008800 */
[----:B--2---:R-:W-:-:S09]  /*1c90*/  UISETP.NE.AND UP0, UPT, UR4, URZ, UPT ;  /* 0x000000ff0400728c */ /* 0x004fd2000bf05270 */
[----:B---3--:R-:W-:Y:S05]  /*1ca0*/  BRA.U UP0, `(.L_x_24) ;  /* 0x0000000100287547 */ /* 0x008fea000b800000 */
[----:B------:R-:W-:Y:S02]  /*1cb0*/  LEA R0, R9, UR7, 0x3 ;  /* 0x0000000709007c11 */ /* 0x000fe4000f8e18ff */
[----:B------:R-:W-:-:S04]  /*1cc0*/  SHF.L.U32 R2, R8, 0x1f, RZ ;  /* 0x0000001f08027819 */ /* 0x000fc800000006ff */
[----:B------:R-:W2:Y:S02]  /*1cd0*/  SYNCS.PHASECHK.TRANS64.TRYWAIT P0, [R0+URZ+0x120], R2 ;  /* 0x00012002000075a7 */ /* 0x000ea400080011ff */
[----:B--2---:R-:W-:Y:S05]  /*1ce0*/  @!P0 BRA `(.L_x_25) ;  /* 0x000000a800708947 */ /* 0x004fea0003800000 */
.L_x_157:
[----:B------:R-:W-:Y:S01]  /*1cf0*/  VIADD R9, R9, 0x1 ;  /* 0x0000000109097836 */ /* 0x000fe20000000000 */
[----:B------:R2:W-:Y:S04]  /*1d00*/  SYNCS.ARRIVE.TRANS64.A1T0 RZ, [R0+URZ+0x110], RZ ;  /* 0x000110ff00ff79a7 */ /* 0x0005e800081000ff */
[----:B------:R-:W-:-:S04]  /*1d10*/  ISETP.NE.AND P0, PT, R9, 0x2, PT ;  /* 0x000000020900780c */ /* 0x000fc80003f05270 */
[----:B------:R-:W-:Y:S02]  /*1d20*/  SEL R9, R9, RZ, P0 ;  /* 0x000000ff09097207 */ /* 0x000fe40000000000 */
[----:B--2---:R-:W-:-:S04]  /*1d30*/  SEL R0, RZ, 0x1, P0 ;  /* 0x00000001ff007807 */ /* 0x004fc80000000000 */
[----:B------:R-:W-:-:S07]  /*1d40*/  LOP3.LUT R8, R8, R0, RZ, 0x3c, !PT ;  /* 0x0000000008087212 */ /* 0x000fce00078e3cff */
.L_x_24:
[----:B------:R-:W-:Y:S01]  /*1d50*/  ULEA UR4, UR14, UR7, 0x3 ;  /* 0x000000070e047291 */ /* 0x000fe2000f8e18ff */
[----:B------:R-:W-:Y:S01]  /*1d60*/  SHF.L.U32 R0, R12, 0x1f, RZ ;  /* 0x0000001f0c007819 */ /* 0x000fe200000006ff */
[----:B------:R-:W-:Y:S02]  /*1d70*/  UISETP.GE.U32.AND UP0, UPT, UR66, 0xff, UPT ;  /* 0x000000ff4200788c */ /* 0x000fe4000bf06070 */
[----:B------:R-:W-:Y:S02]  /*1d80*/  ULEA UR35, UR16, UR65, 0x8 ;  /* 0x0000004110237291 */ /* 0x000fe4000f8e40ff */
[----:B------:R-:W-:Y:S01]  /*1d90*/  ULEA UR11, UR16, UR64, 0x1 ;  /* 0x00000040100b7291 */ /* 0x000fe2000f8e08ff */
[----:B------:R-:W-:Y:S02]  /*1da0*/  UMOV UR28, URZ ;  /* 0x000000ff001c7c82 */ /* 0x000fe40008000000 */
[----:B------:R2:W3:Y:S01]  /*1db0*/  SYNCS.PHASECHK.TRANS64.TRYWAIT P1, [UR4+0x48], R0 ;  /* 0x00004800ff0075a7 */ /* 0x0004e20008021104 */
[----:B------:R-:W-:-:S04]  /*1dc0*/  ULEA.HI UR4, UR20, UR20, URZ, 0x1 ;  /* 0x0000001414047291 */ /* 0x000fc8000f8f08ff */
[----:B------:R-:W-:Y:S02]  /*1dd0*/  USHF.L.U32 UR5, UR4, 0x7, URZ ;  /* 0x0000000704057899 */ /* 0x000fe400080006ff */
[----:B------:R-:W-:Y:S02]  /*1de0*/  ULOP3.LUT UR19, UR4, 0xfffffffe, URZ, 0xc0, !UPT ;  /* 0xfffffffe04137892 */ /* 0x000fe4000f8ec0ff */
[----:B------:R-:W-:Y:S02]  /*1df0*/  ULOP3.LUT UR5, UR5, 0xffffff00, URZ, 0xc0, !UPT ;  /* 0xffffff0005057892 */ /* 0x000fe4000f8ec0ff */
[----:B------:R-:W-:Y:S02]  /*1e00*/  ULOP3.LUT UR19, UR19, 0x1, UR67, 0xf8, !UPT ;  /* 0x0000000113137892 */ /* 0x000fe4000f8ef843 */
[----:B------:R-:W-:Y:S01]  /*1e10*/  UIADD3 UR43, UPT, UPT, UR63, UR5, URZ ;  /* 0x000000053f2b7290 */ /* 0x000fe2000fffe0ff */
[----:B------:R-:W-:Y:S11]  /*1e20*/  BRA.U !UP0, `(.L_x_26) ;  /* 0x0000000508247547 */ /* 0x000ff6000b800000 */
[----:B------:R-:W-:Y:S01]  /*1e30*/  UMOV UR15, UR61 ;  /* 0x0000003d000f7c82 */ /* 0x000fe20008000000 */
[----:B------:R-:W-:Y:S01]  /*1e40*/  UMOV UR4, UR14 ;  /* 0x0000000e00047c82 */ /* 0x000fe20008000000 */
[----:B------:R-:W-:Y:S01]  /*1e50*/  UMOV UR20, 0xffffffff ;  /* 0xffffffff00147882 */ /* 0x000fe20000000000 */
[----:B------:R-:W-:-:S05]  /*1e60*/  UMOV UR42, URZ ;  /* 0x000000ff002a7c82 */ /* 0x000fca0008000000 */
.L_x_34:
[----:B------:R-:W-:Y:S01]  /*1e70*/  ULEA UR5, UR4, UR7, 0x3 ;  /* 0x0000000704057291 */ /* 0x000fe2000f8e18ff */
[----:B---3--:R-:W-:Y:S01]  /*1e80*/  @P4 MOV R2, 0x8c00 ;  /* 0x00008c0000024802 */ /* 0x008fe20000000f00 */
[----:B-123--:R-:W-:Y:S10]  /*1e90*/  @P1 BRA `(.L_x_27) ;  /* 0x00000000000c1947 */ /* 0x00eff40003800000 */
[----:B------:R-:W-:-:S04]  /*1ea0*/  SHF.L.U32 R3, R12, 0x1f, RZ ;  /* 0x0000001f0c037819 */ /* 0x000fc800000006ff */
[----:B------:R-:W3:Y:S02]  /*1eb0*/  SYNCS.PHASECHK.TRANS64.TRYWAIT P0, [UR5+0x48], R3 ;  /* 0x00004803ff0075a7 */ /* 0x000ee40008001105 */
[----:B---3--:R-:W-:Y:S05]  /*1ec0*/  @!P0 BRA `(.L_x_28) ;  /* 0x000000a8000c8947 */ /* 0x008fea0003800000 */
.L_x_27:
[----:B------:R3:W-:Y:S01]  /*1ed0*/  @P4 SYNCS.ARRIVE.TRANS64 RZ, [UR5], R2 ;  /* 0x00000002ffff49a7 */ /* 0x0007e20008000005 */
[----:B------:R-:W-:Y:S02]  /*1ee0*/  ULOP3.LUT UR6, UR31, 0x2, URZ, 0xfc, !UPT ;  /* 0x000000021f067892 */ /* 0x000fe4000f8efcff */
[----:B------:R-:W-:Y:S02]  /*1ef0*/  UIADD3 UR15, UPT, UPT, UR15, 0x1, URZ ;  /* 0x000000010f0f7890 */ /* 0x000fe4000fffe0ff */
[----:B------:R-:W-:Y:S02]  /*1f00*/  UISETP.NE.AND UP0, UPT, UR6, 0x2, UPT ;  /* 0x000000020600788c */ /* 0x000fe4000bf05270 */
[----:B------:R-:W-:Y:S02]  /*1f10*/  UIADD3 UR20, UPT, UPT, UR20, 0x1, URZ ;  /* 0x0000000114147890 */ /* 0x000fe4000fffe0ff */
[----:B------:R-:W-:-:S05]  /*1f20*/  UISETP.NE.AND UP4, UPT, UR15, 0x1, UPT ;  /* 0x000000010f00788c */ /* 0x000fca000bf85270 */
[----:B------:R-:W-:Y:S05]  /*1f30*/  BRA.U UP0, `(.L_x_29) ;  /* 0x0000000100047547 */ /* 0x000fea000b800000 */
[----:B-1----:R-:W-:Y:S05]  /*1f40*/  BPT.TRAP 0x1 ;  /* 0x000000040000795c */ /* 0x002fea0000300000 */
.L_x_29:
[----:B------:R-:W-:Y:S04]  /*1f50*/  BSSY.RECONVERGENT B0, `(.L_x_30) ;  /* 0x0000003000007945 */ /* 0x000fe80003800200 */
[----:B------:R-:W-:Y:S05]  /*1f60*/  @!P3 BRA `(.L_x_31) ;  /* 0x000000000004b947 */ /* 0x000fea0003800000 */
[----:B-1----:R-:W-:Y:S05]  /*1f70*/  BPT.TRAP 0x1 ;  /* 0x000000040000795c */ /* 0x002fea0000300000 */
.L_x_31:
[----:B-1----:R-:W-:Y:S05]  /*1f80*/  BSYNC.RECONVERGENT B0 ;  /* 0x0000000000007941 */ /* 0x002fea0003800200 */
.L_x_30:
[----:B------:R-:W-:Y:S01]  /*1f90*/  UIADD3 UR6, UPT, UPT, UR4, 0x1, URZ ;  /* 0x0000000104067890 */ /* 0x000fe2000fffe0ff */
[----:B------:R-:W-:Y:S01]  /*1fa0*/  BSSY.RECONVERGENT B0, `(.L_x_32) ;  /* 0x000002d000007945 */ /* 0x000fe20003800200 */
[----:B------:R-:W-:Y:S02]  /*1fb0*/  ELECT P0, URZ, PT ;  /* 0x0000000000ff782f */ /* 0x000fe40003800000 */
[----:B------:R-:W-:-:S04]  /*1fc0*/  UISETP.NE.AND UP0, UPT, UR6, 0x9, UPT ;  /* 0x000000090600788c */ /* 0x000fc8000bf05270 */
[----:B------:R-:W-:Y:S02]  /*1fd0*/  USEL UR8, URZ, 0x1, UP0 ;  /* 0x00000001ff087887 */ /* 0x000fe40008000000 */
[----:B------:R-:W-:-:S04]  /*1fe0*/  USEL UR14, UR6, URZ, UP0 ;  /* 0x000000ff060e7287 */ /* 0x000fc80008000000 */
[----:B------:R-:W-:Y:S01]  /*1ff0*/  ULEA UR6, UR14, UR7, 0x3 ;  /* 0x000000070e067291 */ /* 0x000fe2000f8e18ff */
[----:B------:R-:W-:-:S04]  /*2000*/  LOP3.LUT R12, R12, UR8, RZ, 0x3c, !PT ;  /* 0x000000080c0c7c12 */ /* 0x000fc8000f8e3cff */
[----:B--2---:R-:W-:-:S04]  /*2010*/  SHF.L.U32 R0, R12, 0x1f, RZ ;  /* 0x0000001f0c007819 */ /* 0x004fc800000006ff */
[----:B------:R1:W2:Y:S01]  /*2020*/  SYNCS.PHASECHK.TRANS64.TRYWAIT P1, [UR6+0x48], R0 ;  /* 0x00004800ff0075a7 */ /* 0x0002a20008021106 */
[----:B------:R-:W-:Y:S05]  /*2030*/  @!P0 BRA `(.L_x_33) ;  /* 0x00000000008c8947 */ /* 0x000fea0003800000 */
[----:B------:R-:W-:Y:S02]  /*2040*/  USHF.L.U32 UR32, UR4, 0xd, URZ ;  /* 0x0000000d04207899 */ /* 0x000fe400080006ff */
[----:B------:R-:W-:Y:S02]  /*2050*/  UIADD3 UR28, UP3, UPT, UR38, 0x80, URZ ;  /* 0x00000080261c7890 */ /* 0x000fe4000ff7e0ff */
[----:B------:R-:W-:Y:S02]  /*2060*/  ULOP3.LUT UR40, UR32, UR47, URZ, 0xfc, !UPT ;  /* 0x0000002f20287292 */ /* 0x000fe4000f8efcff */
[----:B------:R-:W-:Y:S02]  /*2070*/  UIADD3 UR26, UP2, UPT, UR38, 0x180, URZ ;  /* 0x00000180261a7890 */ /* 0x000fe4000ff5e0ff */
[----:B------:R-:W-:Y:S02]  /*2080*/  ULEA UR16, UR4, UR51, 0x9 ;  /* 0x0000003304107291 */ /* 0x000fe4000f8e48ff */
[----:B------:R-:W-:-:S02]  /*2090*/  UIADD3 UR24, UP1, UPT, UR38, 0x280, URZ ;  /* 0x0000028026187890 */ /* 0x000fc4000ff3e0ff */
[----:B------:R-:W-:Y:S02]  /*20a0*/  ULEA UR8, UR4, UR50, 0xa ;  /* 0x0000003204087291 */ /* 0x000fe4000f8e50ff */
[----:B------:R-:W-:Y:S02]  /*20b0*/  UIADD3 UR22, UP0, UPT, UR38, 0x380, URZ ;  /* 0x0000038026167890 */ /* 0x000fe4000ff1e0ff */
[----:B------:R-:W-:Y:S02]  /*20c0*/  ULOP3.LUT UR41, UR5, 0xfefffff8, URZ, 0xc0, !UPT ;  /* 0xfefffff805297892 */ /* 0x000fe4000f8ec0ff */
[----:B------:R-:W-:Y:S02]  /*20d0*/  UIADD3.X UR29, UPT, UPT, URZ, UR39, URZ, UP3, !UPT ;  /* 0x00000027ff1d7290 */ /* 0x000fe40009ffe4ff */
[----:B------:R-:W-:Y:S02]  /*20e0*/  UPRMT UR6, URZ, 0x5410, UR46 ;  /* 0x00005410ff067896 */ /* 0x000fe4000800002e */
[----:B------:R-:W-:-:S02]  /*20f0*/  UIADD3 UR40, UPT, UPT, UR7, 0x10800, UR40 ;  /* 0x0001080007287890 */ /* 0x000fc4000fffe028 */
[----:B------:R-:W-:Y:S02]  /*2100*/  UIADD3.X UR27, UPT, UPT, URZ, UR39, URZ, UP2, !UPT ;  /* 0x00000027ff1b7290 */ /* 0x000fe400097fe4ff */
[----:B------:R-:W-:Y:S02]  /*2110*/  UIADD3 UR32, UPT, UPT, UR7, 0x22800, UR32 ;  /* 0x0002280007207890 */ /* 0x000fe4000fffe020 */
[----:B------:R-:W-:Y:S02]  /*2120*/  UIADD3.X UR25, UPT, UPT, URZ, UR39, URZ, UP1, !UPT ;  /* 0x00000027ff197290 */ /* 0x000fe40008ffe4ff */
[----:B------:R-:W-:Y:S02]  /*2130*/  UIADD3 UR16, UPT, UPT, UR7, 0x34800, UR16 ;  /* 0x0003480007107890 */ /* 0x000fe4000fffe010 */
[----:B------:R-:W-:Y:S02]  /*2140*/  UIADD3.X UR23, UPT, UPT, URZ, UR39, URZ, UP0, !UPT ;  /* 0x00000027ff177290 */ /* 0x000fe400087fe4ff */
[----:B------:R-:W-:-:S02]  /*2150*/  UPRMT UR30, URZ, 0x5410, UR37 ;  /* 0x00005410ff1e7896 */ /* 0x000fc40008000025 */
[----:B------:R-:W-:Y:S01]  /*2160*/  UIADD3 UR8, UPT, UPT, UR7, 0x35a00, UR8 ;  /* 0x00035a0007087890 */ /* 0x000fe2000fffe008 */
[----:B------:R-:W-:Y:S01]  /*2170*/  UMOV UR48, 0x0 ;  /* 0x0000000000307882 */ /* 0x000fe20000000000 */
[----:B------:R-:W-:Y:S01]  /*2180*/  UMOV UR49, 0x10000000 ;  /* 0x1000000000317882 */ /* 0x000fe20000000000 */
[----:B------:R-:W-:Y:S01]  /*2190*/  UMOV UR34, UR42 ;  /* 0x0000002a00227c82 */ /* 0x000fe20008000000 */
[----:B------:R-:W-:Y:S01]  /*21a0*/  UMOV UR36, UR44 ;  /* 0x0000002c00247c82 */ /* 0x000fe20008000000 */
[----:B------:R-:W-:Y:S01]  /*21b0*/  UMOV UR33, UR41 ;  /* 0x0000002900217c82 */ /* 0x000fe20008000000 */
[----:B------:R-:W-:Y:S01]  /*21c0*/  UMOV UR21, UR44 ;  /* 0x0000002c00157c82 */ /* 0x000fe20008000000 */
[----:B------:R-:W-:Y:S01]  /*21d0*/  UMOV UR17, UR41 ;  /* 0x0000002900117c82 */ /* 0x000fe20008000000 */
[----:B------:R4:W-:Y:S01]  /*21e0*/  UTMALDG.3D.MULTICAST.2CTA [UR40], [UR28], UR6, desc[UR48] ;  /* 0x000030281c0073b4 */ /* 0x0009e20008211806 */
[----:B------:R-:W-:Y:S01]  /*21f0*/  UMOV UR10, URZ ;  /* 0x000000ff000a7c82 */ /* 0x000fe20008000000 */
[----:B------:R-:W-:Y:S01]  /*2200*/  UMOV UR12, UR20 ;  /* 0x00000014000c7c82 */ /* 0x000fe20008000000 */
[----:B------:R-:W-:Y:S01]  /*2210*/  UMOV UR13, UR44 ;  /* 0x0000002c000d7c82 */ /* 0x000fe20008000000 */
[----:B------:R-:W-:Y:S01]  /*2220*/  UMOV UR9, UR41 ;  /* 0x0000002900097c82 */ /* 0x000fe20008000000 */
[----:B------:R4:W-:Y:S01]  /*2230*/  UTMALDG.3D.2CTA [UR32], [UR26], desc[UR48] ;  /* 0x000030201a0075b4 */ /* 0x0009e20008211000 */
[----:B------:R4:W-:Y:S01]  /*2240*/  UTMALDG.4D.MULTICAST.2CTA [UR16], [UR24], UR6, desc[UR48] ;  /* 0x00003010180073b4 */ /* 0x0009e20008219806 */
[----:B------:R4:W-:Y:S02]  /*2250*/  UTMALDG.4D.MULTICAST.2CTA [UR8], [UR22], UR30, desc[UR48] ;  /* 0x00003008160073b4 */ /* 0x0009e4000821981e */
[----:B----4-:R-:W-:Y:S01]  /*2260*/  NOP ;  /* 0x0000000000007918 */ /* 0x010fe20000000000 */
.L_x_33:
[----:B------:R-:W-:Y:S05]  /*2270*/  BSYNC.RECONVERGENT B0 ;  /* 0x0000000000007941 */ /* 0x000fea0003800200 */
.L_x_32:
[----:B------:R-:W-:Y:S01]  /*2280*/  UIADD3 UR42, UPT, UPT, UR42, 0x80, URZ ;  /* 0x000000802a2a7890 */ /* 0x000fe2000fffe0ff */
[----:B------:R-:W-:Y:S01]  /*2290*/  UMOV UR4, UR14 ;  /* 0x0000000e00047c82 */ /* 0x000fe20008000000 */
[----:B------:R-:W-:Y:S01]  /*22a0*/  UMOV UR28, UR52 ;  /* 0x00000034001c7c82 */ /* 0x000fe20008000000 */
[----:B------:R-:W-:Y:S09]  /*22b0*/  BRA.U UP4, `(.L_x_34) ;  /* 0xfffffff904ec7547 */ /* 0x000ff2000b83ffff */
.L_x_26:
[----:B------:R-:W-:Y:S01]  /*22c0*/  ULEA UR4, UR14, UR7, 0x3 ;  /* 0x000000070e047291 */ /* 0x000fe2000f8e18ff */
[----:B-12---:R-:W-:Y:S01]  /*22d0*/  SHF.L.U32 R0, R12, 0x1f, RZ ;  /* 0x0000001f0c007819 */ /* 0x006fe200000006ff */
[----:B------:R-:W-:Y:S01]  /*22e0*/  @!P2 SYNCS.ARRIVE.TRANS64.A1T0 RZ, [UR7+0xd8], RZ ;  /* 0x0000d8ffffffa9a7 */ /* 0x000fe20008100007 */
[----:B------:R-:W-:-:S06]  /*22f0*/  UISETP.GT.AND UP0, UPT, UR60, UR59, UPT ;  /* 0x0000003b3c00728c */ /* 0x000fcc000bf04270 */
[----:B---3--:R1:W2:Y:S03]  /*2300*/  SYNCS.PHASECHK.TRANS64.TRYWAIT P1, [UR4+0x48], R0 ;  /* 0x00004800ff0075a7 */ /* 0x0082a60008021104 */
[----:B------:R-:W-:Y:S05]  /*2310*/  BRA.U !UP0, `(.L_x_35) ;  /* 0x0000000508147547 */ /* 0x000fea000b800000 */
[----:B------:R-:W-:Y:S01]  /*2320*/  UIADD3 UR30, UPT, UPT, UR62, UR28, URZ ;  /* 0x0000001c3e1e7290 */ /* 0x000fe2000fffe0ff */
[----:B------:R-:W-:-:S11]  /*2330*/  UMOV UR5, UR14 ;  /* 0x0000000e00057c82 */ /* 0x000fd60008000000 */
.L_x_43:
[----:B------:R-:W-:Y:S01]  /*2340*/  ULEA UR6, UR5, UR7, 0x3 ;  /* 0x0000000705067291 */ /* 0x000fe2000f8e18ff */
[----:B--2---:R-:W-:Y:S01]  /*2350*/  @P4 MOV R2, 0x8c00 ;  /* 0x00008c0000024802 */ /* 0x004fe20000000f00 */
[----:B--23--:R-:W-:Y:S10]  /*2360*/  @P1 BRA `(.L_x_36) ;  /* 0x00000000000c1947 */ /* 0x00cff40003800000 */
[----:B------:R-:W-:-:S04]  /*2370*/  SHF.L.U32 R3, R12, 0x1f, RZ ;  /* 0x0000001f0c037819 */ /* 0x000fc800000006ff */
[----:B------:R-:W2:Y:S02]  /*2380*/  SYNCS.PHASECHK.TRANS64.TRYWAIT P0, [UR6+0x48], R3 ;  /* 0x00004803ff0075a7 */ /* 0x000ea40008001106 */
[----:B--2---:R-:W-:Y:S05]  /*2390*/  @!P0 BRA `(.L_x_37) ;  /* 0x000000a000f08947 */ /* 0x004fea0003800000 */
.L_x_36:
[----:B------:R2:W-:Y:S01]  /*23a0*/  @P4 SYNCS.ARRIVE.TRANS64 RZ, [UR6], R2 ;  /* 0x00000002ffff49a7 */ /* 0x0005e20008000006 */
[----:B------:R-:W-:-:S04]  /*23b0*/  ULOP3.LUT UR4, UR31, 0x2, URZ, 0xfc, !UPT ;  /* 0x000000021f047892 */ /* 0x000fc8000f8efcff */
[----:B------:R-:W-:-:S09]  /*23c0*/  UISETP.NE.AND UP0, UPT, UR4, 0x2, UPT ;  /* 0x000000020400788c */ /* 0x000fd2000bf05270 */
[----:B------:R-:W-:Y:S05]  /*23d0*/  BRA.U UP0, `(.L_x_38) ;  /* 0x0000000100047547 */ /* 0x000fea000b800000 */
[----:B------:R-:W-:Y:S05]  /*23e0*/  BPT.TRAP 0x1 ;  /* 0x000000040000795c */ /* 0x000fea0000300000 */
.L_x_38:
[----:B------:R-:W-:Y:S04]  /*23f0*/  BSSY.RECONVERGENT B0, `(.L_x_39) ;  /* 0x0000003000007945 */ /* 0x000fe80003800200 */
[----:B------:R-:W-:Y:S05]  /*2400*/  @!P3 BRA `(.L_x_40) ;  /* 0x000000000004b947 */ /* 0x000fea0003800000 */
[----:B------:R-:W-:Y:S05]  /*2410*/  BPT.TRAP 0x1 ;  /* 0x000000040000795c */ /* 0x000fea0000300000 */
.L_x_40:
[----:B------:R-:W-:Y:S05]  /*2420*/  BSYNC.RECONVERGENT B0 ;  /* 0x0000000000007941 */ /* 0x000fea0003800200 */
.L_x_39:
        /* <DEDUP_REMOVED lines=8> */
[----:B-1----:R-:W-:-:S04]  /*24b0*/  SHF.L.U32 R0, R12, 0x1f, RZ ;  /* 0x0000001f0c007819 */ /* 0x002fc800000006ff */
[----:B------:R1:W3:Y:S01]  /*24c0*/  SYNCS.PHASECHK.TRANS64.TRYWAIT P1, [UR4+0x48], R0 ;  /* 0x00004800ff0075a7 */ /* 0x0002e20008021104 */
[----:B------:R-:W-:Y:S05]  /*24d0*/  @!P0 BRA `(.L_x_42) ;  /* 0x0000000000908947 */ /* 0x000fea0003800000 */
[----:B------:R-:W-:Y:S02]  /*24e0*/  USHF.L.U32 UR32, UR5, 0xd, URZ ;  /* 0x0000000d05207899 */ /* 0x000fe400080006ff */
[----:B------:R-:W-:Y:S02]  /*24f0*/  UIADD3 UR16, UP3, UPT, UR38, 0x80, URZ ;  /* 0x0000008026107890 */ /* 0x000fe4000ff7e0ff */
[----:B------:R-:W-:Y:S02]  /*2500*/  ULOP3.LUT UR40, UR47, UR32, URZ, 0xfc, !UPT ;  /* 0x000000202f287292 */ /* 0x000fe4000f8efcff */
[----:B------:R-:W-:Y:S02]  /*2510*/  UIADD3 UR12, UP2, UPT, UR38, 0x180, URZ ;  /* 0x00000180260c7890 */ /* 0x000fe4000ff5e0ff */
[----:B------:R-:W-:Y:S02]  /*2520*/  UIADD3 UR22, UP1, UPT, UR38, 0x280, URZ ;  /* 0x0000028026167890 */ /* 0x000fe4000ff3e0ff */
[----:B------:R-:W-:-:S02]  /*2530*/  UIADD3 UR20, UP0, UPT, UR38, 0x380, URZ ;  /* 0x0000038026147890 */ /* 0x000fc4000ff1e0ff */
[----:B------:R-:W-:Y:S02]  /*2540*/  USHF.L.U32 UR42, UR28, 0x7, URZ ;  /* 0x000000071c2a7899 */ /* 0x000fe400080006ff */
[----:B------:R-:W-:Y:S02]  /*2550*/  ULOP3.LUT UR41, UR6, 0xfefffff8, URZ, 0xc0, !UPT ;  /* 0xfefffff806297892 */ /* 0x000fe4000f8ec0ff */
[----:B------:R-:W-:Y:S02]  /*2560*/  UIADD3.X UR17, UPT, UPT, URZ, UR39, URZ, UP3, !UPT ;  /* 0x00000027ff117290 */ /* 0x000fe40009ffe4ff */
[----:B------:R-:W-:Y:S02]  /*2570*/  UIADD3 UR40, UPT, UPT, UR7, 0x10800, UR40 ;  /* 0x0001080007287890 */ /* 0x000fe4000fffe028 */
[----:B------:R-:W-:Y:S02]  /*2580*/  UPRMT UR4, URZ, 0x5410, UR46 ;  /* 0x00005410ff047896 */ /* 0x000fe4000800002e */
[----:B------:R-:W-:-:S02]  /*2590*/  UIADD3 UR32, UPT, UPT, UR7, 0x22800, UR32 ;  /* 0x0002280007207890 */ /* 0x000fc4000fffe020 */
[----:B------:R-:W-:Y:S02]  /*25a0*/  UIADD3.X UR13, UPT, UPT, URZ, UR39, URZ, UP2, !UPT ;  /* 0x00000027ff0d7290 */ /* 0x000fe400097fe4ff */
[----:B------:R-:W-:Y:S02]  /*25b0*/  ULEA UR24, UR5, UR54, 0x9 ;  /* 0x0000003605187291 */ /* 0x000fe4000f8e48ff */
[----:B------:R-:W-:Y:S02]  /*25c0*/  UIADD3.X UR23, UPT, UPT, URZ, UR39, URZ, UP1, !UPT ;  /* 0x00000027ff177290 */ /* 0x000fe40008ffe4ff */
[----:B------:R-:W-:Y:S02]  /*25d0*/  ULEA UR8, UR5, UR53, 0xa ;  /* 0x0000003505087291 */ /* 0x000fe4000f8e50ff */
[----:B------:R-:W-:Y:S02]  /*25e0*/  UPRMT UR15, URZ, 0x5410, UR37 ;  /* 0x00005410ff0f7896 */ /* 0x000fe40008000025 */
[----:B------:R-:W-:Y:S01]  /*25f0*/  UIADD3.X UR21, UPT, UPT, URZ, UR39, URZ, UP0, !UPT ;  /* 0x00000027ff157290 */ /* 0x000fe200087fe4ff */
[----:B------:R-:W-:Y:S01]  /*2600*/  UMOV UR48, 0x0 ;  /* 0x0000000000307882 */ /* 0x000fe20000000000 */
[----:B------:R-:W-:Y:S01]  /*2610*/  UMOV UR49, 0x10000000 ;  /* 0x1000000000317882 */ /* 0x000fe20000000000 */
[----:B------:R-:W-:Y:S01]  /*2620*/  UMOV UR36, UR44 ;  /* 0x0000002c00247c82 */ /* 0x000fe20008000000 */
[----:B------:R-:W-:Y:S01]  /*2630*/  UMOV UR33, UR41 ;  /* 0x0000002900217c82 */ /* 0x000fe20008000000 */
[----:B------:R-:W-:Y:S01]  /*2640*/  UMOV UR34, UR42 ;  /* 0x0000002a00227c82 */ /* 0x000fe20008000000 */
[----:B------:R-:W-:Y:S01]  /*2650*/  UTMALDG.3D.MULTICAST.2CTA [UR40], [UR16], UR4, desc[UR48] ;  /* 0x00003028100073b4 */ /* 0x000fe20008211804 */
[----:B------:R-:W-:Y:S01]  /*2660*/  UMOV UR26, UR18 ;  /* 0x00000012001a7c82 */ /* 0x000fe20008000000 */
[----:B------:R-:W-:Y:S01]  /*2670*/  UMOV UR27, UR19 ;  /* 0x00000013001b7c82 */ /* 0x000fe20008000000 */
[----:B------:R-:W-:Y:S01]  /*2680*/  UMOV UR29, UR44 ;  /* 0x0000002c001d7c82 */ /* 0x000fe20008000000 */
[----:B------:R-:W-:Y:S01]  /*2690*/  UMOV UR25, UR41 ;  /* 0x0000002900197c82 */ /* 0x000fe20008000000 */
[----:B------:R-:W-:Y:S01]  /*26a0*/  UMOV UR10, URZ ;  /* 0x000000ff000a7c82 */ /* 0x000fe20008000000 */
[----:B------:R-:W-:Y:S01]  /*26b0*/  UMOV UR9, UR41 ;  /* 0x0000002900097c82 */ /* 0x000fe20008000000 */
[----:B------:R4:W-:Y:S01]  /*26c0*/  UTMALDG.3D.2CTA [UR32], [UR12], desc[UR48] ;  /* 0x000030200c0075b4 */ /* 0x0009e20008211000 */
[----:B------:R1:W-:Y:S01]  /*26d0*/  UTMALDG.4D.MULTICAST.2CTA [UR24], [UR22], UR4, desc[UR48] ;  /* 0x00003018160073b4 */ /* 0x0003e20008219804 */
[----:B----4-:R-:W-:Y:S01]  /*26e0*/  UMOV UR12, UR28 ;  /* 0x0000001c000c7c82 */ /* 0x010fe20008000000 */
[----:B------:R-:W-:-:S02]  /*26f0*/  UMOV UR13, UR44 ;  /* 0x0000002c000d7c82 */ /* 0x000fc40008000000 */
[----:B------:R1:W-:Y:S02]  /*2700*/  UTMALDG.4D.MULTICAST.2CTA [UR8], [UR20], UR15, desc[UR48] ;  /* 0x00003008140073b4 */ /* 0x0003e4000821980f */
[----:B-1----:R-:W-:Y:S01]  /*2710*/  NOP ;  /* 0x0000000000007918 */ /* 0x002fe20000000000 */
.L_x_42:
[----:B------:R-:W-:Y:S05]  /*2720*/  BSYNC.RECONVERGENT B0 ;  /* 0x0000000000007941 */ /* 0x000fea0003800200 */
.L_x_41:
[----:B------:R-:W-:Y:S01]  /*2730*/  UIADD3 UR28, UPT, UPT, UR28, 0x1, URZ ;  /* 0x000000011c1c7890 */ /* 0x000fe2000fffe0ff */
[----:B------:R-:W-:-:S03]  /*2740*/  UMOV UR5, UR14 ;  /* 0x0000000e00057c82 */ /* 0x000fc60008000000 */
[----:B------:R-:W-:-:S09]  /*2750*/  UISETP.NE.AND UP0, UPT, UR28, UR30, UPT ;  /* 0x0000001e1c00728c */ /* 0x000fd2000bf05270 */
[----:B------:R-:W-:Y:S05]  /*2760*/  BRA.U UP0, `(.L_x_43) ;  /* 0xfffffff900f47547 */ /* 0x000fea000b83ffff */
.L_x_35:
[C---:B------:R-:W-:Y:S01]  /*2770*/  LEA R3, R11.reuse, UR7, 0x3 ;  /* 0x000000070b037c11 */ /* 0x040fe2000f8e18ff */
[----:B------:R-:W-:Y:S01]  /*2780*/  NOP ;  /* 0x0000000000007918 */ /* 0x000fe20000000000 */
[----:B-1----:R-:W-:Y:S02]  /*2790*/  SHF.L.U32 R0, R10, 0x1f, RZ ;  /* 0x0000001f0a007819 */ /* 0x002fe400000006ff */
[----:B------:R-:W-:Y:S02]  /*27a0*/  LEA R4, R11, UR7, 0x4 ;  /* 0x000000070b047c11 */ /* 0x000fe4000f8e20ff */
[----:B------:R-:W1:Y:S02]  /*27b0*/  SYNCS.PHASECHK.TRANS64.TRYWAIT P0, [R3+URZ+0xe0], R0 ;  /* 0x0000e000030075a7 */ /* 0x000e6400080011ff */
[----:B-1----:R-:W-:Y:S05]  /*27c0*/  @!P0 BRA `(.L_x_44) ;  /* 0x0000009c00fc8947 */ /* 0x002fea0003800000 */
.L_x_160:
[----:B------:R-:W4:Y:S01]  /*27d0*/  LDS.128 R4, [R4+0x140] ;  /* 0x0001400004047984 */ /* 0x000f220000000c00 */
[----:B------:R-:W-:Y:S01]  /*27e0*/  UISETP.GE.AND UP0, UPT, UR45, 0x1, UPT ;  /* 0x000000012d00788c */ /* 0x000fe2000bf06270 */
[----:B------:R-:W-:Y:S01]  /*27f0*/  @!PT LDS RZ, [RZ] ;  /* 0x00000000fffff984 */ /* 0x000fe20000000800 */
[----:B------:R-:W-:Y:S01]  /*2800*/  @!PT LDS RZ, [RZ] ;  /* 0x00000000fffff984 */ /* 0x000fe20000000800 */
[----:B------:R-:W-:Y:S01]  /*2810*/  @!PT LDS RZ, [RZ] ;  /* 0x00000000fffff984 */ /* 0x000fe20000000800 */
[----:B------:R-:W-:Y:S01]  /*2820*/  @!PT LDS RZ, [RZ] ;  /* 0x00000000fffff984 */ /* 0x000fe20000000800 */
[----:B------:R1:W-:Y:S06]  /*2830*/  MEMBAR.ALL.CTA ;  /* 0x0000000000007992 */ /* 0x0003ec0000008000 */
[----:B-1----:R-:W1:Y:S01]  /*2840*/  FENCE.VIEW.ASYNC.S ;  /* 0x00000000000073c6 */ /* 0x002e620000000000 */
[----:B----4-:R-:W-:-:S13]  /*2850*/  LOP3.LUT P0, RZ, R6, 0x1, RZ, 0xc0, !PT ;  /* 0x0000000106ff7812 */ /* 0x010fda000780c0ff */
[----:B-1----:R-:W-:Y:S01]  /*2860*/  VOTEU.ANY UP1, P0 ;  /* 0x0000000000ff7886 */ /* 0x002fe20000020100 */
[----:B------:R-:W-:-:S13]  /*2870*/  PLOP3.LUT P0, PT, PT, PT, UP1, 0x80, 0x8 ;  /* 0x000000000008781c */ /* 0x000fda0003f0f018 */
[----:B------:R-:W-:Y:S02]  /*2880*/  @P0 LOP3.LUT R0, R5, 0xffff, RZ, 0xc0, !PT ;  /* 0x0000ffff05000812 */ /* 0x000fe400078ec0ff */
[----:B--2---:R-:W-:Y:S02]  /*2890*/  @P0 MOV R2, R4 ;  /* 0x0000000400020202 */ /* 0x004fe40000000f00 */
[----:B------:R-:W-:Y:S01]  /*28a0*/  @P0 R2UR UR5, R0 ;  /* 0x00000000000502ca */ /* 0x000fe200000e0000 */
[----:B------:R-:W-:Y:S01]  /*28b0*/  VIADD R0, R3, 0xf0 ;  /* 0x000000f003007836 */ /* 0x000fe20000000000 */
[----:B------:R-:W-:Y:S02]  /*28c0*/  @P0 SHF.R.U32.HI R4, RZ, 0x10, R5 ;  /* 0x00000010ff040819 */ /* 0x000fe40000011605 */
[----:B------:R-:W-:Y:S02]  /*28d0*/  @P0 R2UR UR6, R2 ;  /* 0x00000000020602ca */ /* 0x000fe400000e0000 */
[----:B------:R-:W-:-:S02]  /*28e0*/  PRMT R0, RZ, 0x654, R0 ;  /* 0x00000654ff007816 */ /* 0x000fc40000000000 */
[----:B------:R-:W-:Y:S02]  /*28f0*/  @P0 R2UR UR4, R4 ;  /* 0x00000000040402ca */ /* 0x000fe400000e0000 */
[----:B------:R1:W-:Y:S03]  /*2900*/  SYNCS.ARRIVE.TRANS64.RED.A1T0 RZ, [R0+URZ], RZ ;  /* 0x000000ff00ff79a7 */ /* 0x0003e600081004ff */
[----:B------:R-:W-:-:S04]  /*2910*/  @UP1 UMOV UR55, UR5 ;  /* 0x0000000500371c82 */ /* 0x000fc80008000000 */
[----:B------:R-:W-:-:S04]  /*2920*/  @UP1 UMOV UR56, UR6 ;  /* 0x0000000600381c82 */ /* 0x000fc80008000000 */
[----:B------:R-:W-:Y:S01]  /*2930*/  @UP1 UMOV UR44, UR4 ;  /* 0x00000004002c1c82 */ /* 0x000fe20008000000 */
[----:B------:R-:W-:Y:S05]  /*2940*/  BRA.U !UP0, `(.L_x_45) ;  /* 0x0000000108d47547 */ /* 0x000fea000b800000 */
[----:B------:R-:W2:Y:S01]  /*2950*/  LDCU.128 UR20, c[0x0][0xf10] ;  /* 0x0001e200ff1477ac */ /* 0x000ea20008000c00 */
[----:B------:R-:W4:Y:S01]  /*2960*/  LDCU UR19, c[0x0][0xf20] ;  /* 0x0001e400ff1377ac */ /* 0x000f220008000800 */
[----:B------:R-:W3:Y:S01]  /*2970*/  LDCU UR15, c[0x0][0xf0c] ;  /* 0x0001e180ff0f77ac */ /* 0x000ee20008000800 */
[----:B------:R-:W1:Y:S01]  /*2980*/  LDCU.64 UR8, c[0x0][0xf28] ;  /* 0x0001e500ff0877ac */ /* 0x000e620008000a00 */
[----:B------:R-:W-:Y:S02]  /*2990*/  UISETP.NE.AND UP3, UPT, UR45, 0x1, UPT ;  /* 0x000000012d00788c */ /* 0x000fe4000bf65270 */
[----:B--2---:R-:W-:Y:S02]  /*29a0*/  UIMAD.WIDE.U32 UR10, UR57, UR23, URZ ;  /* 0x00000017390a72a5 */ /* 0x004fe4000f8e00ff */
[----:B------:R-:W-:Y:S02]  /*29b0*/  UIMAD.WIDE.U32 UR4, UR58, UR20, URZ ;  /* 0x000000143a0472a5 */ /* 0x000fe4000f8e00ff */
[----:B------:R-:W-:-:S02]  /*29c0*/  UISETP.NE.AND UP0, UPT, UR22, 0x1, UPT ;  /* 0x000000011600788c */ /* 0x000fc4000bf05270 */
[----:B------:R-:W-:Y:S01]  /*29d0*/  UIMAD.WIDE.U32 UR16, UR55, UR23, URZ ;  /* 0x00000017371072a5 */ /* 0x000fe2000f8e00ff */
[----:B------:R-:W-:Y:S02]  /*29e0*/  UMOV UR10, UR11 ;  /* 0x0000000b000a7c82 */ /* 0x000fe40008000000 */
[----:B------:R-:W-:Y:S01]  /*29f0*/  UMOV UR4, UR5 ;  /* 0x0000000500047c82 */ /* 0x000fe20008000000 */
[----:B----4-:R-:W-:Y:S02]  /*2a00*/  USHF.R.U32.HI UR10, URZ, UR19, UR10 ;  /* 0x00000013ff0a7299 */ /* 0x010fe4000801160a */
[----:B---3--:R-:W-:Y:S02]  /*2a10*/  UISETP.NE.AND UP2, UPT, UR15, 0x1, UPT ;  /* 0x000000010f00788c */ /* 0x008fe4000bf45270 */
[----:B------:R-:W-:Y:S02]  /*2a20*/  USHF.R.U32.HI UR4, URZ, UR21, UR4 ;  /* 0x00000015ff047299 */ /* 0x000fe40008011604 */
[----:B------:R-:W-:-:S02]  /*2a30*/  USEL UR5, UR57, UR10, !UP0 ;  /* 0x0000000a39057287 */ /* 0x000fc4000c000000 */
[----:B------:R-:W-:Y:S02]  /*2a40*/  USEL UR6, UR58, UR4, !UP2 ;  /* 0x000000043a067287 */ /* 0x000fe4000d000000 */
[----:B-1----:R-:W-:Y:S01]  /*2a50*/  UIMAD.WIDE.U32 UR10, UR5, UR8, URZ ;  /* 0x00000008050a72a5 */ /* 0x002fe2000f8e00ff */
[----:B------:R-:W-:Y:S01]  /*2a60*/  UMOV UR4, UR17 ;  /* 0x0000001100047c82 */ /* 0x000fe20008000000 */
[----:B------:R-:W-:Y:S02]  /*2a70*/  UIMAD.WIDE.U32 UR12, UR56, UR20, URZ ;  /* 0x00000014380c72a5 */ /* 0x000fe4000f8e00ff */
[----:B------:R-:W-:-:S03]  /*2a80*/  UIMAD.WIDE.U32 UR16, UR6, UR8, URZ ;  /* 0x00000008061072a5 */ /* 0x000fc6000f8e00ff */
[----:B------:R-:W-:Y:S01]  /*2a90*/  UMOV UR10, UR11 ;  /* 0x0000000b000a7c82 */ /* 0x000fe20008000000 */
[----:B------:R-:W-:Y:S02]  /*2aa0*/  USHF.R.U32.HI UR4, URZ, UR19, UR4 ;  /* 0x00000013ff047299 */ /* 0x000fe40008011604 */
[----:B------:R-:W-:Y:S01]  /*2ab0*/  @UP3 USHF.R.U32.HI UR5, URZ, UR9, UR10 ;  /* 0x00000009ff053299 */ /* 0x000fe2000801160a */
[----:B------:R-:W-:Y:S01]  /*2ac0*/  UMOV UR12, UR13 ;  /* 0x0000000d000c7c82 */ /* 0x000fe20008000000 */
[----:B------:R-:W-:Y:S01]  /*2ad0*/  UMOV UR16, UR17 ;  /* 0x0000001100107c82 */ /* 0x000fe20008000000 */
[----:B------:R-:W-:Y:S02]  /*2ae0*/  USHF.R.U32.HI UR21, URZ, UR21, UR12 ;  /* 0x00000015ff157299 */ /* 0x000fe4000801160c */
[----:B------:R-:W-:Y:S02]  /*2af0*/  USEL UR4, UR55, UR4, !UP0 ;  /* 0x0000000437047287 */ /* 0x000fe4000c000000 */
[----:B------:R-:W-:-:S02]  /*2b00*/  @UP3 USHF.R.U32.HI UR6, URZ, UR9, UR16 ;  /* 0x00000009ff063299 */ /* 0x000fc40008011610 */
[----:B------:R-:W-:Y:S02]  /*2b10*/  UIMAD UR10, UR45, UR5, URZ ;  /* 0x000000052d0a72a4 */ /* 0x000fe4000f8e02ff */
[----:B------:R-:W-:Y:S02]  /*2b20*/  USEL UR5, UR56, UR21, !UP2 ;  /* 0x0000001538057287 */ /* 0x000fe4000d000000 */
[----:B------:R-:W-:Y:S02]  /*2b30*/  UIMAD UR12, UR45, UR6, URZ ;  /* 0x000000062d0c72a4 */ /* 0x000fe4000f8e02ff */
[----:B------:R-:W-:Y:S02]  /*2b40*/  UISETP.GE.AND UP0, UPT, UR4, UR10, UPT ;  /* 0x0000000a0400728c */ /* 0x000fe4000bf06270 */
[----:B------:R-:W-:Y:S02]  /*2b50*/  UIMAD.WIDE.U32 UR10, UR4, UR8, URZ ;  /* 0x00000008040a72a5 */ /* 0x000fe4000f8e00ff */
[----:B------:R-:W-:-:S02]  /*2b60*/  UISETP.GE.OR UP0, UPT, UR5, UR12, UP0 ;  /* 0x0000000c0500728c */ /* 0x000fc40008706670 */
        /* <DEDUP_REMOVED lines=19> */
.L_x_45:
[----:B------:R-:W2:Y:S02]  /*2ca0*/  LDCU UR4, c[0x0][0xf30] ;  /* 0x0001e600ff0477ac */ /* 0x000ea40008000800 */
[----:B--2---:R-:W-:-:S09]  /*2cb0*/  UISETP.NE.AND UP0, UPT, UR4, 0x1, UPT ;  /* 0x000000010400788c */ /* 0x004fd2000bf05270 */
[----:B------:R-:W-:Y:S05]  /*2cc0*/  BRA.U UP0, `(.L_x_46) ;  /* 0x0000000100447547 */ /* 0x000fea000b800000 */
[----:B------:R-:W2:Y:S01]  /*2cd0*/  LDCU.128 UR20, c[0x0][0xf10] ;  /* 0x0001e200ff1477ac */ /* 0x000ea20008000c00 */
[----:B------:R-:W4:Y:S01]  /*2ce0*/  LDCU UR10, c[0x0][0xf0c] ;  /* 0x0001e180ff0a77ac */ /* 0x000f220008000800 */
[----:B------:R-:W1:Y:S01]  /*2cf0*/  LDCU UR6, c[0x0][0xf20] ;  /* 0x0001e400ff0677ac */ /* 0x000e620008000800 */
[----:B--2---:R-:W-:Y:S02]  /*2d00*/  UIMAD.WIDE.U32 UR8, UR56, UR20, URZ ;  /* 0x00000014380872a5 */ /* 0x004fe4000f8e00ff */
[----:B------:R-:W-:Y:S02]  /*2d10*/  UIMAD.WIDE.U32 UR4, UR55, UR23, URZ ;  /* 0x00000017370472a5 */ /* 0x000fe4000f8e00ff */
[----:B----4-:R-:W-:Y:S02]  /*2d20*/  UISETP.NE.AND UP2, UPT, UR10, 0x1, UPT ;  /* 0x000000010a00788c */ /* 0x010fe4000bf45270 */
[----:B------:R-:W-:Y:S01]  /*2d30*/  UISETP.NE.AND UP0, UPT, UR22, 0x1, UPT ;  /* 0x000000011600788c */ /* 0x000fe2000bf05270 */
[----:B------:R-:W-:-:S02]  /*2d40*/  UMOV UR8, UR9 ;  /* 0x0000000900087c82 */ /* 0x000fc40008000000 */
[----:B------:R-:W-:Y:S01]  /*2d50*/  UMOV UR4, UR5 ;  /* 0x0000000500047c82 */ /* 0x000fe20008000000 */
[----:B------:R-:W-:Y:S02]  /*2d60*/  USHF.R.U32.HI UR21, URZ, UR21, UR8 ;  /* 0x00000015ff157299 */ /* 0x000fe40008011608 */
[----:B-1----:R-:W-:Y:S02]  /*2d70*/  USHF.R.U32.HI UR4, URZ, UR6, UR4 ;  /* 0x00000006ff047299 */ /* 0x002fe40008011604 */
[----:B------:R-:W-:Y:S02]  /*2d80*/  USEL UR5, UR56, UR21, !UP2 ;  /* 0x0000001538057287 */ /* 0x000fe4000d000000 */
[----:B------:R-:W-:-:S04]  /*2d90*/  USEL UR4, UR55, UR4, !UP0 ;  /* 0x0000000437047287 */ /* 0x000fc8000c000000 */
[----:B------:R-:W-:Y:S02]  /*2da0*/  UIADD3 UR6, UPT, UPT, UR5, -UR4, URZ ;  /* 0x8000000405067290 */ /* 0x000fe4000fffe0ff */
[----:B------:R-:W-:Y:S02]  /*2db0*/  UIADD3 UR4, UPT, UPT, -UR5, UR4, URZ ;  /* 0x0000000405047290 */ /* 0x000fe4000fffe1ff */
[----:B------:R-:W-:Y:S02]  /*2dc0*/  UIMAD UR55, UR6, UR22, UR55 ;  /* 0x00000016063772a4 */ /* 0x000fe4000f8e0237 */
[----:B------:R-:W-:-:S12]  /*2dd0*/  UIMAD UR56, UR4, UR10, UR56 ;  /* 0x0000000a043872a4 */ /* 0x000fd8000f8e0238 */
.L_x_46:
[----:B------:R-:W-:Y:S01]  /*2de0*/  VIADD R11, R11, 0x1 ;  /* 0x000000010b0b7836 */ /* 0x000fe20000000000 */
[----:B------:R-:W-:Y:S02]  /*2df0*/  R2UR UR5, R145 ;  /* 0x00000000910572ca */ /* 0x000fe400000e0000 */
[----:B------:R-:W-:Y:S02]  /*2e00*/  R2UR UR4, R144 ;  /* 0x00000000900472ca */ /* 0x000fe400000e0000 */
[C---:B------:R-:W-:Y:S02]  /*2e10*/  ISETP.NE.AND P0, PT, R11.reuse, 0x2, PT ;  /* 0x000000020b00780c */ /* 0x040fe40003f05270 */
[----:B------:R-:W-:Y:S02]  /*2e20*/  PLOP3.LUT P2, PT, PT, PT, PT, 0x80, 0x8 ;  /* 0x000000000008781c */ /* 0x000fe40003f4f070 */
[----:B-1----:R-:W-:Y:S02]  /*2e30*/  SEL R0, RZ, 0x1, P0 ;  /* 0x00000001ff007807 */ /* 0x002fe40000000000 */
[----:B------:R-:W-:-:S02]  /*2e40*/  SEL R11, R11, RZ, P0 ;  /* 0x000000ff0b0b7207 */ /* 0x000fc40000000000 */
[----:B------:R-:W-:Y:S01]  /*2e50*/  LOP3.LUT R10, R10, R0, RZ, 0x3c, !PT ;  /* 0x000000000a0a7212 */ /* 0x000fe200078e3cff */
[----:B------:R-:W-:Y:S02]  /*2e60*/  UIADD3 UR20, UPT, UPT, UR56, UR5, URZ ;  /* 0x0000000538147290 */ /* 0x000fe4000fffe0ff */
[----:B------:R-:W-:Y:S01]  /*2e70*/  UIADD3 UR16, UPT, UPT, UR55, UR4, URZ ;  /* 0x0000000437107290 */ /* 0x000fe2000fffe0ff */
[----:B------:R-:W-:Y:S11]  /*2e80*/  BRA.U UP1, `(.L_x_47) ;  /* 0xffffffed017c7547 */ /* 0x000ff6000b83ffff */
[----:B------:R-:W-:Y:S01]  /*2e90*/  UIADD3 UR7, UPT, UPT, UR7, 0x48, URZ ;  /* 0x0000004807077890 */ /* 0x000fe2000fffe0ff */
[----:B------:R-:W-:-:S03]  /*2ea0*/  SHF.L.U32 R2, R12, 0x1f, RZ ;  /* 0x0000001f0c027819 */ /* 0x000fc600000006ff */
[----:B------:R-:W-:-:S09]  /*2eb0*/  ULEA UR4, UR14, UR7, 0x3 ;  /* 0x000000070e047291 */ /* 0x000fd2000f8e18ff */
[----:B------:R-:W1:Y:S02]  /*2ec0*/  SYNCS.PHASECHK.TRANS64.TRYWAIT P0, [UR4], R2 ;  /* 0x00000002ff0075a7 */ /* 0x000e640008001104 */
[----:B-1----:R-:W-:Y:S05]  /*2ed0*/  @!P0 BRA `(.L_x_48) ;  /* 0x00000098004c8947 */ /* 0x002fea0003800000 */
.L_x_162:
[----:B------:R-:W-:-:S04]  /*2ee0*/  UIADD3 UR4, UPT, UPT, UR14, 0x1, URZ ;  /* 0x000000010e047890 */ /* 0x000fc8000fffe0ff */
[----:B------:R-:W-:-:S04]  /*2ef0*/  UISETP.NE.AND UP0, UPT, UR4, 0x9, UPT ;  /* 0x000000090400788c */ /* 0x000fc8000bf05270 */
[----:B------:R-:W-:Y:S02]  /*2f00*/  USEL UR6, URZ, 0x1, UP0 ;  /* 0x00000001ff067887 */ /* 0x000fe40008000000 */
[----:B------:R-:W-:-:S04]  /*2f10*/  USEL UR4, UR4, URZ, UP0 ;  /* 0x000000ff04047287 */ /* 0x000fc80008000000 */
[----:B------:R-:W-:Y:S01]  /*2f20*/  ULEA UR5, UR4, UR7, 0x3 ;  /* 0x0000000704057291 */ /* 0x000fe2000f8e18ff */
[----:B-1----:R-:W-:-:S04]  /*2f30*/  LOP3.LUT R2, R12, UR6, RZ, 0x3c, !PT ;  /* 0x000000060c027c12 */ /* 0x002fc8000f8e3cff */
[----:B------:R-:W-:-:S04]  /*2f40*/  SHF.L.U32 R3, R2, 0x1f, RZ ;  /* 0x0000001f02037819 */ /* 0x000fc800000006ff */
[----:B------:R-:W1:Y:S02]  /*2f50*/  SYNCS.PHASECHK.TRANS64.TRYWAIT P0, [UR5], R3 ;  /* 0x00000003ff0075a7 */ /* 0x000e640008001105 */
[----:B-1----:R-:W-:Y:S05]  /*2f60*/  @!P0 BRA `(.L_x_49) ;  /* 0x0000009800408947 */ /* 0x002fea0003800000 */
.L_x_164:
[----:B------:R-:W-:-:S04]  /*2f70*/  UIADD3 UR4, UPT, UPT, UR4, 0x1, URZ ;  /* 0x0000000104047890 */ /* 0x000fc8000fffe0ff */
[----:B------:R-:W-:-:S04]  /*2f80*/  UISETP.NE.AND UP0, UPT, UR4, 0x9, UPT ;  /* 0x000000090400788c */ /* 0x000fc8000bf05270 */
[----:B------:R-:W-:Y:S02]  /*2f90*/  USEL UR6, URZ, 0x1, UP0 ;  /* 0x00000001ff067887 */ /* 0x000fe40008000000 */
[----:B------:R-:W-:-:S04]  /*2fa0*/  USEL UR4, UR4, URZ, UP0 ;  /* 0x000000ff04047287 */ /* 0x000fc80008000000 */
[----:B------:R-:W-:Y:S01]  /*2fb0*/  ULEA UR5, UR4, UR7, 0x3 ;  /* 0x0000000704057291 */ /* 0x000fe2000f8e18ff */
[----:B------:R-:W-:-:S04]  /*2fc0*/  LOP3.LUT R2, R2, UR6, RZ, 0x3c, !PT ;  /* 0x0000000602027c12 */ /* 0x000fc8000f8e3cff */
[----:B-1----:R-:W-:-:S04]  /*2fd0*/  SHF.L.U32 R3, R2, 0x1f, RZ ;  /* 0x0000001f02037819 */ /* 0x002fc800000006ff */
[----:B------:R-:W1:Y:S02]  /*2fe0*/  SYNCS.PHASECHK.TRANS64.TRYWAIT P0, [UR5], R3 ;  /* 0x00000003ff0075a7 */ /* 0x000e640008001105 */
[----:B-1----:R-:W-:Y:S05]  /*2ff0*/  @!P0 BRA `(.L_x_50) ;  /* 0x0000009800348947 */ /* 0x002fea0003800000 */
.L_x_166:
        /* <DEDUP_REMOVED lines=9> */
.L_x_168:
        /* <DEDUP_REMOVED lines=9> */
.L_x_170:
        /* <DEDUP_REMOVED lines=9> */
.L_x_172:
        /* <DEDUP_REMOVED lines=9> */
.L_x_174:
        /* <DEDUP_REMOVED lines=9> */
.L_x_176:
[----:B------:R-:W-:-:S04]  /*32d0*/  UIADD3 UR4, UPT, UPT, UR4, 0x1, URZ ;  /* 0x0000000104047890 */ /* 0x000fc8000fffe0ff */
[----:B------:R-:W-:-:S04]  /*32e0*/  UISETP.NE.AND UP0, UPT, UR4, 0x9, UPT ;  /* 0x000000090400788c */ /* 0x000fc8000bf05270 */
[----:B------:R-:W-:Y:S02]  /*32f0*/  USEL UR5, URZ, 0x1, UP0 ;  /* 0x00000001ff057887 */ /* 0x000fe40008000000 */
[----:B------:R-:W-:-:S04]  /*3300*/  USEL UR4, UR4, URZ, UP0 ;  /* 0x000000ff04047287 */ /* 0x000fc80008000000 */
[----:B------:R-:W-:Y:S01]  /*3310*/  ULEA UR4, UR4, UR7, 0x3 ;  /* 0x0000000704047291 */ /* 0x000fe2000f8e18ff */
[----:B------:R-:W-:-:S04]  /*3320*/  LOP3.LUT R2, R2, UR5, RZ, 0x3c, !PT ;  /* 0x0000000502027c12 */ /* 0x000fc8000f8e3cff */
[----:B------:R-:W-:Y:S01]  /*3330*/  SHF.L.U32 R2, R2, 0x1f, RZ ;  /* 0x0000001f02027819 */ /* 0x000fe200000006ff */
[----:B-1----:R-:W-:-:S07]  /*3340*/  IMAD.U32 R0, RZ, RZ, UR4 ;  /* 0x00000004ff007e24 */ /* 0x002fce000f8e00ff */
.L_x_56:
[----:B-1----:R1:W2:Y:S02]  /*3350*/  SYNCS.PHASECHK.TRANS64.TRYWAIT P0, [R0+URZ], R2 ;  /* 0x00000002000075a7 */ /* 0x0022a400080011ff */
[----:B--2---:R-:W-:Y:S05]  /*3360*/  @!P0 NANOSLEEP.SYNCS 0x989680 ;  /* 0x009896800000895d */ /* 0x004fea0003900000 */
[----:B------:R-:W2:Y:S02]  /*3370*/  @!P0 SYNCS.PHASECHK.TRANS64 P0, [R0+URZ], R2 ;  /* 0x00000002000085a7 */ /* 0x000ea400080010ff */
[----:B--2---:R-:W-:Y:S05]  /*3380*/  @P0 EXIT ;  /* 0x000000000000094d */ /* 0x004fea0003800000 */
[----:B------:R-:W-:Y:S05]  /*3390*/  BRA `(.L_x_56) ;  /* 0xfffffffc00ec7947 */ /* 0x000fea000383ffff */
.L_x_23:
[----:B------:R-:W1:Y:S02]  /*33a0*/  S2UR UR4, SR_CgaCtaId ;  /* 0x00000000000479c3 */ /* 0x000e640000008800 */
[----:B-1----:R-:W-:-:S04]  /*33b0*/  UISETP.NE.AND UP0, UPT, UR4, URZ, UPT ;  /* 0x000000ff0400728c */ /* 0x002fc8000bf05270 */
[----:B------:R-:W-:-:S09]  /*33c0*/  UISETP.NE.OR UP0, UPT, UR17, 0x1, UP0 ;  /* 0x000000011100788c */ /* 0x000fd20008705670 */
[----:B------:R-:W-:Y:S05]  /*33d0*/  BRA.U UP0, `(.L_x_57) ;  /* 0x00000005004c7547 */ /* 0x000fea000b800000 */
[----:B------:R-:W1:Y:S01]  /*33e0*/  S2UR UR5, SR_CgaCtaId ;  /* 0x00000000000579c3 */ /* 0x000e620000008800 */
[----:B------:R-:W-:Y:S01]  /*33f0*/  UMOV UR4, 0x400 ;  /* 0x0000040000047882 */ /* 0x000fe20000000000 */
[----:B------:R-:W-:Y:S01]  /*3400*/  ISETP.GE.U32.AND P2, PT, R0, 0x8, PT ;  /* 0x000000080000780c */ /* 0x000fe20003f46070 */
[----:B------:R-:W-:Y:S01]  /*3410*/  IMAD.MOV.U32 R12, RZ, RZ, 0x1 ;  /* 0x00000001ff0c7424 */ /* 0x000fe200078e00ff */
[----:B------:R-:W-:Y:S02]  /*3420*/  CS2R R10, SRZ ;  /* 0x00000000000a7805 */ /* 0x000fe4000001ff00 */
[----:B------:R-:W-:Y:S01]  /*3430*/  CS2R R8, SRZ ;  /* 0x0000000000087805 */ /* 0x000fe2000001ff00 */
[----:B-1----:R-:W-:-:S03]  /*3440*/  ULEA UR6, UR5, UR4, 0x18 ;  /* 0x0000000405067291 */ /* 0x002fc6000f8ec0ff */
[----:B------:R-:W-:-:S09]  /*3450*/  UMOV UR5, URZ ;  /* 0x000000ff00057c82 */ /* 0x000fd20008000000 */
.L_x_61:
[----:B------:R-:W-:Y:S02]  /*3460*/  LEA R2, R8, UR6, 0x3 ;  /* 0x0000000608027c11 */ /* 0x000fe4000f8e18ff */
[----:B------:R-:W-:-:S03]  /*3470*/  SHF.L.U32 R4, R9, 0x1f, RZ ;  /* 0x0000001f09047819 */ /* 0x000fc600000006ff */
[----:B------:R-:W-:Y:S01]  /*3480*/  VIADD R5, R2, 0x120 ;  /* 0x0000012002057836 */ /* 0x000fe20000000000 */
[----:B------:R-:W1:Y:S02]  /*3490*/  SYNCS.PHASECHK.TRANS64.TRYWAIT P0, [R2+URZ+0x110], R4 ;  /* 0x00011004020075a7 */ /* 0x000e6400080011ff */
[----:B-1----:R-:W-:Y:S05]  /*34a0*/  @!P0 BRA `(.L_x_58) ;  /* 0x0000009400988947 */ /* 0x002fea0003800000 */
.L_x_177:
[----:B------:R-:W-:Y:S01]  /*34b0*/  ULEA UR4, UR5, UR6, 0x3 ;  /* 0x0000000605047291 */ /* 0x000fe2000f8e18ff */
[----:B-1----:R-:W-:Y:S01]  /*34c0*/  PRMT R2, RZ, 0x654, R5 ;  /* 0x00000654ff027816 */ /* 0x002fe20000000005 */
[----:B------:R-:W-:Y:S01]  /*34d0*/  @!P2 IMAD.MOV.U32 R4, RZ, RZ, 0x10 ;  /* 0x00000010ff04a424 */ /* 0x000fe200078e00ff */
[----:B------:R-:W-:Y:S01]  /*34e0*/  SHF.L.U32 R5, R12, 0x1f, RZ ;  /* 0x0000001f0c057819 */ /* 0x000fe200000006ff */
[----:B------:R-:W-:Y:S01]  /*34f0*/  UIADD3 UR7, UPT, UPT, UR4, 0xe0, URZ ;  /* 0x000000e004077890 */ /* 0x000fe2000fffe0ff */
[----:B------:R1:W-:Y:S05]  /*3500*/  SYNCS.ARRIVE.TRANS64.RED.A1T0 RZ, [R2+URZ], RZ ;  /* 0x000000ff02ff79a7 */ /* 0x0003ea00081004ff */
[----:B------:R-:W-:Y:S01]  /*3510*/  IMAD.U32 R6, RZ, RZ, UR7 ;  /* 0x00000007ff067e24 */ /* 0x000fe2000f8e00ff */
[----:B------:R-:W2:Y:S04]  /*3520*/  SYNCS.PHASECHK.TRANS64.TRYWAIT P0, [UR4+0xf0], R5 ;  /* 0x0000f005ff0075a7 */ /* 0x000ea80008001104 */
[----:B------:R-:W-:Y:S01]  /*3530*/  PRMT R6, R0, 0x654, R6 ;  /* 0x0000065400067816 */ /* 0x000fe20000000006 */
[----:B-12---:R-:W-:Y:S06]  /*3540*/  @!P0 BRA `(.L_x_59) ;  /* 0x0000009400848947 */ /* 0x006fec0003800000 */
.L_x_179:
[----:B------:R-:W-:Y:S01]  /*3550*/  ULEA UR8, UR5, UR6, 0x4 ;  /* 0x0000000605087291 */ /* 0x000fe2000f8e20ff */
[----:B------:R-:W-:Y:S01]  /*3560*/  SEL R3, R6, R3, !P2 ;  /* 0x0000000306037207 */ /* 0x000fe20005000000 */
[----:B------:R-:W-:Y:S01]  /*3570*/  UIADD3 UR9, UPT, UPT, UR4, 0xe0, URZ ;  /* 0x000000e004097890 */ /* 0x000fe2000fffe0ff */
[----:B-1----:R-:W-:Y:S01]  /*3580*/  LEA R2, R11, UR6, 0x3 ;  /* 0x000000060b027c11 */ /* 0x002fe2000f8e18ff */
[----:B------:R-:W-:Y:S01]  /*3590*/  UIADD3 UR8, UPT, UPT, UR8, 0x140, URZ ;  /* 0x0000014008087890 */ /* 0x000fe2000fffe0ff */
[----:B------:R1:W-:Y:S01]  /*35a0*/  @!P2 SYNCS.ARRIVE.TRANS64.RED RZ, [R3+URZ], R4 ;  /* 0x0000000403ffa9a7 */ /* 0x0003e200080004ff */
[----:B------:R-:W-:Y:S01]  /*35b0*/  UIADD3 UR4, UPT, UPT, UR5, 0x1, URZ ;  /* 0x0000000105047890 */ /* 0x000fe2000fffe0ff */
[----:B------:R-:W-:-:S03]  /*35c0*/  VIADD R8, R8, 0x1 ;  /* 0x0000000108087836 */ /* 0x000fc60000000000 */
[----:B------:R-:W-:Y:S02]  /*35d0*/  UISETP.NE.AND UP0, UPT, UR4, 0x2, UPT ;  /* 0x000000020400788c */ /* 0x000fe4000bf05270 */
[----:B------:R-:W-:Y:S01]  /*35e0*/  ISETP.NE.AND P0, PT, R8, 0x2, PT ;  /* 0x000000020800780c */ /* 0x000fe20003f05270 */
[----:B------:R-:W-:Y:S06]  /*35f0*/  UGETNEXTWORKID.BROADCAST [UR8], [UR9] ;  /* 0x00000000080073ca */ /* 0x000fec0008000100 */
[----:B------:R-:W-:Y:S02]  /*3600*/  USEL UR7, URZ, 0x1, UP0 ;  /* 0x00000001ff077887 */ /* 0x000fe40008000000 */
[----:B------:R-:W-:-:S04]  /*3610*/  USEL UR5, UR4, URZ, UP0 ;  /* 0x000000ff04057287 */ /* 0x000fc80008000000 */
[----:B------:R-:W-:Y:S02]  /*3620*/  LOP3.LUT R12, R12, UR7, RZ, 0x3c, !PT ;  /* 0x000000070c0c7c12 */ /* 0x000fe4000f8e3cff */
[----:B-1----:R-:W-:-:S04]  /*3630*/  SHF.L.U32 R4, R10, 0x1f, RZ ;  /* 0x0000001f0a047819 */ /* 0x002fc800000006ff */
[----:B------:R-:W1:Y:S02]  /*3640*/  SYNCS.PHASECHK.TRANS64.TRYWAIT P1, [R2+URZ+0xe0], R4 ;  /* 0x0000e004020075a7 */ /* 0x000e6400080211ff */
[----:B-1----:R-:W-:Y:S05]  /*3650*/  @!P1 BRA `(.L_x_60) ;  /* 0x0000009400589947 */ /* 0x002fea0003800000 */
.L_x_180:
[C---:B-1----:R-:W-:Y:S01]  /*3660*/  LEA R4, R11.reuse, UR6, 0x4 ;  /* 0x000000060b047c11 */ /* 0x042fe2000f8e20ff */
[----:B------:R-:W-:Y:S01]  /*3670*/  VIADD R2, R2, 0xf0 ;  /* 0x000000f002027836 */ /* 0x000fe20000000000 */
[----:B------:R-:W-:Y:S01]  /*3680*/  SEL R8, R8, RZ, P0 ;  /* 0x000000ff08087207 */ /* 0x000fe20000000000 */
[----:B------:R-:W-:-:S03]  /*3690*/  VIADD R11, R11, 0x1 ;  /* 0x000000010b0b7836 */ /* 0x000fc60000000000 */
[----:B------:R-:W1:Y:S01]  /*36a0*/  LDS.128 R4, [R4+0x140] ;  /* 0x0001400004047984 */ /* 0x000e620000000c00 */
[----:B------:R-:W-:Y:S02]  /*36b0*/  PRMT R2, RZ, 0x654, R2 ;  /* 0x00000654ff027816 */ /* 0x000fe40000000002 */
[C---:B------:R-:W-:Y:S01]  /*36c0*/  ISETP.NE.AND P1, PT, R11.reuse, 0x2, PT ;  /* 0x000000020b00780c */ /* 0x040fe20003f25270 */
[----:B------:R-:W-:Y:S01]  /*36d0*/  @!PT LDS RZ, [RZ] ;  /* 0x00000000fffff984 */ /* 0x000fe20000000800 */
[----:B------:R-:W-:Y:S01]  /*36e0*/  @!PT LDS RZ, [RZ] ;  /* 0x00000000fffff984 */ /* 0x000fe20000000800 */
[----:B------:R-:W-:Y:S01]  /*36f0*/  @!PT LDS RZ, [RZ] ;  /* 0x00000000fffff984 */ /* 0x000fe20000000800 */
[----:B------:R-:W-:Y:S01]  /*3700*/  @!PT LDS RZ, [RZ] ;  /* 0x00000000fffff984 */ /* 0x000fe20000000800 */
[----:B------:R2:W-:Y:S06]  /*3710*/  MEMBAR.ALL.CTA ;  /* 0x0000000000007992 */ /* 0x0005ec0000008000 */
[----:B--2---:R-:W2:Y:S01]  /*3720*/  FENCE.VIEW.ASYNC.S ;  /* 0x00000000000073c6 */ /* 0x004ea20000000000 */
[----:B------:R-:W-:Y:S01]  /*3730*/  SEL R11, R11, RZ, P1 ;  /* 0x000000ff0b0b7207 */ /* 0x000fe20000800000 */
[----:B--2---:R2:W-:Y:S01]  /*3740*/  SYNCS.ARRIVE.TRANS64.RED.A1T0 RZ, [R2+URZ], RZ ;  /* 0x000000ff02ff79a7 */ /* 0x0045e200081004ff */
[----:B-1----:R-:W-:-:S02]  /*3750*/  LOP3.LUT P3, RZ, R6, 0x1, RZ, 0xc0, !PT ;  /* 0x0000000106ff7812 */ /* 0x002fc4000786c0ff */
[----:B------:R-:W-:-:S04]  /*3760*/  SEL R4, RZ, 0x1, P1 ;  /* 0x00000001ff047807 */ /* 0x000fc80000800000 */
[----:B------:R-:W-:Y:S02]  /*3770*/  LOP3.LUT R10, R10, R4, RZ, 0x3c, !PT ;  /* 0x000000040a0a7212 */ /* 0x000fe400078e3cff */
[----:B--2---:R-:W-:-:S04]  /*3780*/  SEL R2, RZ, 0x1, P0 ;  /* 0x00000001ff027807 */ /* 0x004fc80000000000 */
[----:B------:R-:W-:Y:S01]  /*3790*/  LOP3.LUT R9, R9, R2, RZ, 0x3c, !PT ;  /* 0x0000000209097212 */ /* 0x000fe200078e3cff */
[----:B------:R-:W-:Y:S06]  /*37a0*/  @P3 BRA `(.L_x_61) ;  /* 0xfffffffc002c3947 */ /* 0x000fec000383ffff */
[----:B------:R-:W-:Y:S01]  /*37b0*/  ULEA UR4, UR5, UR6, 0x3 ;  /* 0x0000000605047291 */ /* 0x000fe2000f8e18ff */
[----:B------:R-:W-:-:S08]  /*37c0*/  SHF.L.U32 R2, R12, 0x1f, RZ ;  /* 0x0000001f0c027819 */ /* 0x000fd000000006ff */
[----:B------:R-:W1:Y:S02]  /*37d0*/  SYNCS.PHASECHK.TRANS64 P0, [UR4+0xf0], R2 ;  /* 0x0000f002ff0075a7 */ /* 0x000e640008001004 */
[----:B-1----:R-:W-:Y:S05]  /*37e0*/  @P0 BRA `(.L_x_62) ;  /* 0x0000000000080947 */ /* 0x002fea0003800000 */
[----:B------:R-:W1:Y:S02]  /*37f0*/  SYNCS.PHASECHK.TRANS64.TRYWAIT P0, [UR4+0xf0], R2 ;  /* 0x0000f002ff0075a7 */ /* 0x000e640008001104 */
[----:B-1----:R-:W-:Y:S05]  /*3800*/  @!P0 BRA `(.L_x_63) ;  /* 0x0000009400008947 */ /* 0x002fea0003800000 */
.L_x_62:
[----:B------:R-:W-:-:S04]  /*3810*/  UIADD3 UR7, UPT, UPT, UR5, 0x1, URZ ;  /* 0x0000000105077890 */ /* 0x000fc8000fffe0ff */
[----:B------:R-:W-:-:S04]  /*3820*/  UISETP.NE.AND UP0, UPT, UR7, 0x2, UPT ;  /* 0x000000020700788c */ /* 0x000fc8000bf05270 */
[----:B------:R-:W-:Y:S02]  /*3830*/  USEL UR8, URZ, 0x1, UP0 ;  /* 0x00000001ff087887 */ /* 0x000fe40008000000 */
[----:B------:R-:W-:-:S04]  /*3840*/  USEL UR7, UR7, URZ, UP0 ;  /* 0x000000ff07077287 */ /* 0x000fc80008000000 */
[----:B------:R-:W-:Y:S01]  /*3850*/  ULEA UR7, UR7, UR6, 0x3 ;  /* 0x0000000607077291 */ /* 0x000fe2000f8e18ff */
[----:B-1----:R-:W-:-:S04]  /*3860*/  LOP3.LUT R2, R12, UR8, RZ, 0x3c, !PT ;  /* 0x000000080c027c12 */ /* 0x002fc8000f8e3cff */
[----:B------:R-:W-:-:S04]  /*3870*/  SHF.L.U32 R0, R2, 0x1f, RZ ;  /* 0x0000001f02007819 */ /* 0x000fc800000006ff */
[----:B------:R-:W1:Y:S02]  /*3880*/  SYNCS.PHASECHK.TRANS64 P0, [UR7+0xf0], R0 ;  /* 0x0000f000ff0075a7 */ /* 0x000e640008001007 */
[----:B-1----:R-:W-:Y:S05]  /*3890*/  @P0 EXIT ;  /* 0x000000000000094d */ /* 0x002fea0003800000 */
[----:B------:R-:W-:Y:S02]  /*38a0*/  SHF.L.U32 R2, R2, 0x1f, RZ ;  /* 0x0000001f02027819 */ /* 0x000fe400000006ff */
[----:B------:R-:W-:-:S07]  /*38b0*/  MOV R0, UR7 ;  /* 0x0000000700007c02 */ /* 0x000fce0008000f00 */
.L_x_64:
[----:B-1----:R1:W2:Y:S02]  /*38c0*/  SYNCS.PHASECHK.TRANS64.TRYWAIT P0, [R0+URZ+0xf0], R2 ;  /* 0x0000f002000075a7 */ /* 0x0022a400080011ff */
[----:B--2---:R-:W-:Y:S05]  /*38d0*/  @!P0 NANOSLEEP.SYNCS 0x989680 ;  /* 0x009896800000895d */ /* 0x004fea0003900000 */
[----:B------:R-:W2:Y:S02]  /*38e0*/  @!P0 SYNCS.PHASECHK.TRANS64 P0, [R0+URZ+0xf0], R2 ;  /* 0x0000f002000085a7 */ /* 0x000ea400080010ff */
[----:B--2---:R-:W-:Y:S05]  /*38f0*/  @P0 EXIT ;  /* 0x000000000000094d */ /* 0x004fea0003800000 */
[----:B------:R-:W-:Y:S05]  /*3900*/  BRA `(.L_x_64) ;  /* 0xfffffffc00ec7947 */ /* 0x000fea000383ffff */
.L_x_57:
[----:B------:R-:W-:Y:S05]  /*3910*/  BRA.U UP5, `(.L_x_65) ;  /* 0x0000001505247547 */ /* 0x000fea000b800000 */
[----:B------:R-:W1:Y:S01]  /*3920*/  S2UR UR7, SR_CgaCtaId ;  /* 0x00000000000779c3 */ /* 0x000e620000008800 */
[----:B------:R-:W-:Y:S01]  /*3930*/  UMOV UR4, 0x40 ;  /* 0x0000004000047882 */ /* 0x000fe20000000000 */
[----:B------:R-:W-:Y:S01]  /*3940*/  NOP ;  /* 0x0000000000007918 */ /* 0x000fe20000000000 */
[----:B------:R-:W-:Y:S01]  /*3950*/  UMOV UR6, 0x400 ;  /* 0x0000040000067882 */ /* 0x000fe20000000000 */
[----:B-1----:R-:W-:Y:S02]  /*3960*/  ULEA UR5, UR7, UR4, 0x18 ;  /* 0x0000000407057291 */ /* 0x002fe4000f8ec0ff */
[----:B------:R-:W-:-:S07]  /*3970*/  ULEA UR6, UR7, UR6, 0x18 ;  /* 0x0000000607067291 */ /* 0x000fce000f8ec0ff */
[----:B------:R-:W1:Y:S02]  /*3980*/  LDS.U8 R0, [UR5+0x1c] ;  /* 0x00001c05ff007984 */ /* 0x000e640008000000 */
[----:B-1----:R-:W-:-:S13]  /*3990*/  ISETP.NE.AND P0, PT, R0, RZ, PT ;  /* 0x000000ff0000720c */ /* 0x002fda0003f05270 */
[----:B------:R-:W-:Y:S05]  /*39a0*/  @P0 BRA `(.L_x_66) ;  /* 0x0000000400100947 */ /* 0x000fea0003800000 */
[----:B------:R-:W1:Y:S01]  /*39b0*/  S2UR UR4, SR_CgaCtaId ;  /* 0x00000000000479c3 */ /* 0x000e620000008800 */
[----:B------:R-:W-:Y:S02]  /*39c0*/  UISETP.NE.U32.AND UP1, UPT, UR28, 0x1, UPT ;  /* 0x000000011c00788c */ /* 0x000fe4000bf25070 */
[----:B------:R-:W-:Y:S02]  /*39d0*/  UIADD3 UR7, UPT, UPT, UR5, 0x8, URZ ;  /* 0x0000000805077890 */ /* 0x000fe4000fffe0ff */
[----:B-1----:R-:W-:-:S05]  /*39e0*/  ULOP3.LUT UR8, UR4, 0x1, URZ, 0x3c, !UPT ;  /* 0x0000000104087892 */ /* 0x002fca000f8e3cff */
[----:B------:R-:W-:Y:S07]  /*39f0*/  BRA.U !UP1, `(.L_x_67) ;  /* 0x00000001099c7547 */ /* 0x000fee000b800000 */
[----:B------:R-:W-:Y:S01]  /*3a00*/  ELECT P0, URZ, PT ;  /* 0x0000000000ff782f */ /* 0x000fe20003800000 */
[----:B------:R-:W-:-:S12]  /*3a10*/  BSSY B0, `(.L_x_67) ;  /* 0x0000025000007945 */ /* 0x000fd80003800000 */
[----:B------:R-:W-:Y:S05]  /*3a20*/  @!P0 BRA `(.L_x_68) ;  /* 0x00000000008c8947 */ /* 0x000fea0003800000 */
[----:B------:R-:W-:-:S05]  /*3a30*/  UMOV UR4, 0x10 ;  /* 0x0000001000047882 */ /* 0x000fca0000000000 */
[----:B------:R-:W-:Y:S04]  /*3a40*/  DEPBAR.LE SB1, 0x36 ;  /* 0x00009d800000791a */ /* 0x000fe80000000000 */
[----:B------:R-:W1:Y:S02]  /*3a50*/  UTCATOMSWS.2CTA.FIND_AND_SET.ALIGN UP0, UR4, UR4 ;  /* 0x00000004000475e3 */ /* 0x000e640008200800 */
[----:B-1----:R-:W-:Y:S01]  /*3a60*/  MOV R10, UR4 ;  /* 0x00000004000a7c02 */ /* 0x002fe20008000f00 */
[----:B------:R-:W-:Y:S06]  /*3a70*/  BRA.U UP0, `(.L_x_69) ;  /* 0x0000000100187547 */ /* 0x000fec000b800000 */
.L_x_70:
[----:B------:R-:W-:Y:S05]  /*3a80*/  NANOSLEEP 0x64 ;  /* 0x000000640000795d */ /* 0x000fea0003800000 */
[----:B------:R-:W-:-:S05]  /*3a90*/  UMOV UR4, 0x10 ;  /* 0x0000001000047882 */ /* 0x000fca0000000000 */
[----:B------:R-:W-:Y:S04]  /*3aa0*/  DEPBAR.LE SB1, 0x36 ;  /* 0x00009d800000791a */ /* 0x000fe80000000000 */
[----:B------:R-:W1:Y:S02]  /*3ab0*/  UTCATOMSWS.2CTA.FIND_AND_SET.ALIGN UP0, UR4, UR4 ;  /* 0x00000004000475e3 */ /* 0x000e640008200800 */
[----:B-1----:R-:W-:Y:S01]  /*3ac0*/  MOV R10, UR4 ;  /* 0x00000004000a7c02 */ /* 0x002fe20008000f00 */
[----:B------:R-:W-:Y:S05]  /*3ad0*/  BRA.U !UP0, `(.L_x_70) ;  /* 0xfffffffd08e87547 */ /* 0x000fea000b83ffff */
.L_x_69:
[----:B------:R-:W1:Y:S01]  /*3ae0*/  LDS R6, [UR5+0x10] ;  /* 0x00001005ff067984 */ /* 0x000e620008000800 */
[----:B------:R-:W-:Y:S01]  /*3af0*/  IMAD.U32 R0, RZ, RZ, UR6 ;  /* 0x00000006ff007e24 */ /* 0x000fe2000f8e00ff */
[----:B------:R-:W-:-:S03]  /*3b00*/  MOV R4, UR8 ;  /* 0x0000000800047c02 */ /* 0x000fc60008000f00 */
[----:B------:R-:W-:Y:S01]  /*3b10*/  VIADD R0, R0, 0x160 ;  /* 0x0000016000007836 */ /* 0x000fe20000000000 */
[----:B-1----:R-:W-:-:S04]  /*3b20*/  SHF.L.U32 R6, R6, 0x1f, RZ ;  /* 0x0000001f06067819 */ /* 0x002fc800000006ff */
[----:B------:R-:W1:Y:S02]  /*3b30*/  SYNCS.PHASECHK.TRANS64.TRYWAIT P0, [UR5+0x8], R6 ;  /* 0x00000806ff0075a7 */ /* 0x000e640008001105 */
[----:B-1----:R-:W-:Y:S05]  /*3b40*/  @P0 BRA `(.L_x_71) ;  /* 0x0000000000080947 */ /* 0x002fea0003800000 */
[----:B------:R-:W1:Y:S02]  /*3b50*/  SYNCS.PHASECHK.TRANS64.TRYWAIT P0, [UR5+0x8], R6 ;  /* 0x00000806ff0075a7 */ /* 0x000e640008001105 */
[----:B-1----:R-:W-:Y:S05]  /*3b60*/  @!P0 BRA `(.L_x_72) ;  /* 0x0000009000408947 */ /* 0x002fea0003800000 */
.L_x_71:
[----:B------:R-:W-:Y:S01]  /*3b70*/  PRMT R4, R4, 0x654, R0 ;  /* 0x0000065404047816 */ /* 0x000fe20000000000 */
[----:B------:R-:W-:Y:S01]  /*3b80*/  HFMA2 R0, -RZ, RZ, 0, 5.9604644775390625e-08 ;  /* 0x00000001ff007431 */ /* 0x000fe200000001ff */
[----:B------:R-:W-:Y:S01]  /*3b90*/  UPRMT UR4, UR8, 0x654, UR7 ;  /* 0x0000065408047896 */ /* 0x000fe20008000007 */
[----:B------:R-:W-:Y:S02]  /*3ba0*/  IMAD.MOV.U32 R8, RZ, RZ, 0xffff ;  /* 0x0000ffffff087424 */ /* 0x000fe400078e00ff */
[----:B-1----:R-:W-:Y:S02]  /*3bb0*/  IMAD.MOV.U32 R6, RZ, RZ, 0x4 ;  /* 0x00000004ff067424 */ /* 0x002fe400078e00ff */
[----:B------:R-:W-:Y:S01]  /*3bc0*/  IMAD.SHL.U32 R9, R10, 0x20, RZ ;  /* 0x000000200a097824 */ /* 0x000fe200078e00ff */
[----:B------:R-:W-:Y:S02]  /*3bd0*/  MOV R5, UR4 ;  /* 0x0000000400057c02 */ /* 0x000fe40008000f00 */
[-C--:B------:R-:W-:Y:S01]  /*3be0*/  SHF.L.U32 R8, R8, R10.reuse, RZ ;  /* 0x0000000a08087219 */ /* 0x080fe200000006ff */
[----:B------:R1:W-:Y:S01]  /*3bf0*/  SYNCS.ARRIVE.TRANS64.RED RZ, [UR4], R6 ;  /* 0x00000006ffff79a7 */ /* 0x0003e20008000404 */
[----:B------:R-:W-:Y:S01]  /*3c00*/  SHF.L.U32 R7, R0, R10, RZ ;  /* 0x0000000a00077219 */ /* 0x000fe200000006ff */
[----:B------:R1:W-:Y:S04]  /*3c10*/  STS [UR6+0x160], R9 ;  /* 0x00016009ff007988 */ /* 0x0003e80008000806 */
[----:B------:R1:W-:Y:S04]  /*3c20*/  STAS [R4.64], R10 ;  /* 0x0000000a04007dbd */ /* 0x0003e8000c0008ff */
[----:B------:R1:W-:Y:S04]  /*3c30*/  ATOMS.OR RZ, [UR5+0x14], R8 ;  /* 0x00001408ffff798c */ /* 0x0003e8000b000005 */
[----:B------:R1:W-:Y:S04]  /*3c40*/  ATOMS.OR RZ, [UR5+0x18], R7 ;  /* 0x00001807ffff798c */ /* 0x0003e8000b000005 */
[----:B------:R1:W-:Y:S02]  /*3c50*/  ATOMS.XOR RZ, [UR5+0x10], R0 ;  /* 0x00001000ffff798c */ /* 0x0003e4000b800005 */
.L_x_68:
[----:B------:R-:W-:Y:S05]  /*3c60*/  BSYNC B0 ;  /* 0x0000000000007941 */ /* 0x000fea0003800000 */
.L_x_67:
[----:B------:R-:W-:Y:S05]  /*3c70*/  BRA.U UP1, `(.L_x_73) ;  /* 0x00000001016c7547 */ /* 0x000fea000b800000 */
[----:B------:R-:W-:-:S03]  /*3c80*/  UMOV UR4, 0xffffffff ;  /* 0xffffffff00047882 */ /* 0x000fc60000000000 */
[----:B------:R-:W-:Y:S05]  /*3c90*/  BRA.DIV UR4, `(.L_x_74) ;  /* 0x00000092040c7947 */ /* 0x000fea000b800000 */
[----:B------:R-:W-:-:S13]  /*3ca0*/  ELECT P6, URZ, PT ;  /* 0x0000000000ff782f */ /* 0x000fda00038c0000 */
.L_x_184:
[----:B------:R-:W-:Y:S05]  /*3cb0*/  @!P6 BRA `(.L_x_73) ;  /* 0x00000000005ce947 */ /* 0x000fea0003800000 */
[----:B-1----:R-:W1:Y:S02]  /*3cc0*/  LDS R4, [UR5+0x10] ;  /* 0x00001005ff047984 */ /* 0x002e640008000800 */
[----:B-1----:R-:W-:-:S04]  /*3cd0*/  SHF.L.U32 R4, R4, 0x1f, RZ ;  /* 0x0000001f04047819 */ /* 0x002fc800000006ff */
[----:B------:R-:W1:Y:S02]  /*3ce0*/  SYNCS.PHASECHK.TRANS64.TRYWAIT P0, [UR5+0x8], R4 ;  /* 0x00000804ff0075a7 */ /* 0x000e640008001105 */
[----:B-1----:R-:W-:Y:S05]  /*3cf0*/  @P0 BRA `(.L_x_75) ;  /* 0x0000000000080947 */ /* 0x002fea0003800000 */
[----:B------:R-:W1:Y:S02]  /*3d00*/  SYNCS.PHASECHK.TRANS64.TRYWAIT P0, [UR5+0x8], R4 ;  /* 0x00000804ff0075a7 */ /* 0x000e640008001105 */
[----:B-1----:R-:W-:Y:S05]  /*3d10*/  @!P0 BRA `(.L_x_76) ;  /* 0x00000090000c8947 */ /* 0x002fea0003800000 */
.L_x_75:
[----:B------:R-:W2:Y:S01]  /*3d20*/  LDS R6, [UR6+0x160] ;  /* 0x00016006ff067984 */ /* 0x000ea20008000800 */
[----:B-1----:R-:W-:Y:S02]  /*3d30*/  HFMA2 R0, -RZ, RZ, 0, 5.9604644775390625e-08 ;  /* 0x00000001ff007431 */ /* 0x002fe400000001ff */
[----:B------:R-:W-:Y:S01]  /*3d40*/  IMAD.MOV.U32 R4, RZ, RZ, 0xffff ;  /* 0x0000ffffff047424 */ /* 0x000fe200078e00ff */
[----:B------:R-:W-:Y:S01]  /*3d50*/  UPRMT UR4, UR8, 0x654, UR7 ;  /* 0x0000065408047896 */ /* 0x000fe20008000007 */
[----:B--2---:R-:W-:-:S03]  /*3d60*/  IMAD.SHL.U32 R5, R6, 0x20, RZ ;  /* 0x0000002006057824 */ /* 0x004fc600078e00ff */
[-C--:B------:R-:W-:Y:S02]  /*3d70*/  SHF.L.U32 R4, R4, R6.reuse, RZ ;  /* 0x0000000604047219 */ /* 0x080fe400000006ff */
[----:B------:R-:W-:Y:S01]  /*3d80*/  SHF.L.U32 R6, R0, R6, RZ ;  /* 0x0000000600067219 */ /* 0x000fe200000006ff */
[----:B------:R2:W-:Y:S04]  /*3d90*/  STS [UR6+0x160], R5 ;  /* 0x00016005ff007988 */ /* 0x0005e80008000806 */
[----:B------:R2:W-:Y:S04]  /*3da0*/  ATOMS.OR RZ, [UR5+0x14], R4 ;  /* 0x00001404ffff798c */ /* 0x0005e8000b000005 */
[----:B------:R2:W-:Y:S01]  /*3db0*/  ATOMS.OR RZ, [UR5+0x18], R6 ;  /* 0x00001806ffff798c */ /* 0x0005e2000b000005 */
[----:B------:R-:W-:Y:S03]  /*3dc0*/  SYNCS.ARRIVE.TRANS64.RED.A1T0 RZ, [UR4], RZ ;  /* 0x000000ffffff79a7 */ /* 0x000fe60008100404 */
[----:B------:R2:W-:Y:S01]  /*3dd0*/  ATOMS.XOR RZ, [UR5+0x10], R0 ;  /* 0x00001000ffff798c */ /* 0x0005e2000b800005 */
[----:B------:R-:W-:Y:S05]  /*3de0*/  BRA `(.L_x_73) ;  /* 0x0000000000107947 */ /* 0x000fea0003800000 */
.L_x_66:
[----:B------:R-:W-:Y:S02]  /*3df0*/  MOV R0, 0xffffffff ;  /* 0xffffffff00007802 */ /* 0x000fe40000000f00 */
[----:B------:R-:W-:-:S03]  /*3e00*/  MOV R4, 0x3e30 ;  /* 0x00003e3000047802 */ /* 0x000fc60000000f00 */
[----:B------:R1:W-:Y:S04]  /*3e10*/  STS [UR6+0x160], R0 ;  /* 0x00016000ff007988 */ /* 0x0003e80008000806 */
[----:B-1---5:R-:W-:Y:S05]  /*3e20*/  CALL.REL.NOINC `($__internal_1_$__cuda_sm10x_tcgen05_guardrail_trap_phase_invalid_during_alloc) ;  /* 0x0000009400b47944 */ /* 0x022fea0003c00000 */
.L_x_73:
[----:B------:R-:W-:Y:S05]  /*3e30*/  WARPSYNC.ALL ;  /* 0x0000000000007948 */ /* 0x000fea0003800000 */
[----:B------:R-:W3:Y:S01]  /*3e40*/  S2UR UR4, SR_CgaCtaId ;  /* 0x00000000000479c3 */ /* 0x000ee20000008800 */
[----:B------:R-:W-:Y:S01]  /*3e50*/  UMOV UR25, 0x400 ;  /* 0x0000040000197882 */ /* 0x000fe20000000000 */
[----:B------:R-:W-:-:S06]  /*3e60*/  NOP ;  /* 0x0000000000007918 */ /* 0x000fcc0000000000 */
[----:B------:R-:W-:Y:S08]  /*3e70*/  BAR.ARV 0x6, 0xa0 ;  /* 0x0182800000007b1d */ /* 0x000ff00000002000 */
[----:B-12---:R-:W1:Y:S01]  /*3e80*/  LDC R4, c[0x0][0x38c] ;  /* 0x0000e300ff047b82 */ /* 0x006e620000000800 */
[----:B------:R-:W-:Y:S02]  /*3e90*/  LOP3.LUT R2, R2, 0xffff, RZ, 0xc0, !PT ;  /* 0x0000ffff02027812 */ /* 0x000fe400078ec0ff */
[----:B------:R-:W-:Y:S01]  /*3ea0*/  CS2R R8, SRZ ;  /* 0x0000000000087805 */ /* 0x000fe2000001ff00 */
[----:B------:R-:W-:Y:S01]  /*3eb0*/  UISETP.NE.AND UP3, UPT, UR28, URZ, UPT ;  /* 0x000000ff1c00728c */ /* 0x000fe2000bf65270 */
[----:B------:R-:W-:Y:S01]  /*3ec0*/  R2UR UR45, R2 ;  /* 0x00000000022d72ca */ /* 0x000fe200000e0000 */
[----:B------:R-:W-:Y:S01]  /*3ed0*/  IMAD.MOV.U32 R2, RZ, RZ, RZ ;  /* 0x000000ffff027224 */ /* 0x000fe200078e00ff */
[----:B------:R-:W-:Y:S01]  /*3ee0*/  UMOV UR39, 0x1 ;  /* 0x0000000100277882 */ /* 0x000fe20000000000 */
[----:B------:R-:W-:Y:S01]  /*3ef0*/  UMOV UR42, URZ ;  /* 0x000000ff002a7c82 */ /* 0x000fe20008000000 */
[----:B------:R-:W-:Y:S01]  /*3f00*/  UMOV UR30, URZ ;  /* 0x000000ff001e7c82 */ /* 0x000fe20008000000 */
[----:B---3--:R-:W-:Y:S01]  /*3f10*/  ULEA UR25, UR4, UR25, 0x18 ;  /* 0x0000001904197291 */ /* 0x008fe2000f8ec0ff */
[----:B------:R-:W-:-:S03]  /*3f20*/  UMOV UR28, URZ ;  /* 0x000000ff001c7c82 */ /* 0x000fc60008000000 */
[----:B------:R-:W-:Y:S02]  /*3f30*/  UIADD3 UR6, UPT, UPT, UR25, 0x10800, URZ ;  /* 0x0001080019067890 */ /* 0x000fe4000fffe0ff */
[----:B------:R-:W-:Y:S02]  /*3f40*/  UIADD3 UR5, UPT, UPT, UR25, 0x22800, URZ ;  /* 0x0002280019057890 */ /* 0x000fe4000fffe0ff */
[----:B------:R-:W-:Y:S01]  /*3f50*/  UIADD3 UR4, UPT, UPT, UR25, 0x34800, URZ ;  /* 0x0003480019047890 */ /* 0x000fe2000fffe0ff */
[----:B------:R-:W2:Y:S01]  /*3f60*/  LDS R0, [UR25+0x160] ;  /* 0x00016019ff007984 */ /* 0x000ea20008000800 */
[----:B------:R-:W-:Y:S02]  /*3f70*/  UIADD3 UR7, UPT, UPT, UR25, 0x35a00, URZ ;  /* 0x00035a0019077890 */ /* 0x000fe4000fffe0ff */
[----:B------:R-:W-:Y:S02]  /*3f80*/  USHF.R.U32.HI UR8, URZ, 0x4, UR6 ;  /* 0x00000004ff087899 */ /* 0x000fe40008011606 */
[----:B------:R-:W-:Y:S01]  /*3f90*/  USHF.R.U32.HI UR6, URZ, 0x4, UR5 ;  /* 0x00000004ff067899 */ /* 0x000fe20008011605 */
[----:B-1----:R-:W-:Y:S01]  /*3fa0*/  VIADD R4, R4, 0x7f ;  /* 0x0000007f04047836 */ /* 0x002fe20000000000 */
[----:B------:R-:W-:-:S02]  /*3fb0*/  USHF.R.U32.HI UR5, URZ, 0x4, UR4 ;  /* 0x00000004ff057899 */ /* 0x000fc40008011604 */
[----:B------:R-:W-:Y:S02]  /*3fc0*/  USHF.R.U32.HI UR4, URZ, 0x4, UR7 ;  /* 0x00000004ff047899 */ /* 0x000fe40008011607 */
[----:B------:R-:W-:Y:S02]  /*3fd0*/  ULOP3.LUT UR6, UR6, 0x3fff, URZ, 0xc0, !UPT ;  /* 0x00003fff06067892 */ /* 0x000fe4000f8ec0ff */
[----:B------:R-:W-:Y:S02]  /*3fe0*/  ULOP3.LUT UR5, UR5, 0x3fff, URZ, 0xc0, !UPT ;  /* 0x00003fff05057892 */ /* 0x000fe4000f8ec0ff */
[----:B------:R-:W-:Y:S02]  /*3ff0*/  ULOP3.LUT UR4, UR4, 0x3fff, URZ, 0xc0, !UPT ;  /* 0x00003fff04047892 */ /* 0x000fe4000f8ec0ff */
[----:B------:R-:W-:Y:S02]  /*4000*/  ULOP3.LUT UR8, UR8, 0x3fff, URZ, 0xc0, !UPT ;  /* 0x00003fff08087892 */ /* 0x000fe4000f8ec0ff */
[----:B------:R-:W-:-:S02]  /*4010*/  ULOP3.LUT UR36, UR6, 0x10000, URZ, 0xfc, !UPT ;  /* 0x0001000006247892 */ /* 0x000fc4000f8efcff */
[----:B------:R-:W-:Y:S02]  /*4020*/  ULOP3.LUT UR37, UR5, 0x10000, URZ, 0xfc, !UPT ;  /* 0x0001000005257892 */ /* 0x000fe4000f8efcff */
[----:B------:R-:W-:Y:S02]  /*4030*/  ULOP3.LUT UR38, UR4, 0x10000, URZ, 0xfc, !UPT ;  /* 0x0001000004267892 */ /* 0x000fe4000f8efcff */
[----:B------:R-:W-:Y:S02]  /*4040*/  ULOP3.LUT UR27, UR8, 0x10000, URZ, 0xfc, !UPT ;  /* 0x00010000081b7892 */ /* 0x000fe4000f8efcff */
[----:B------:R-:W-:Y:S01]  /*4050*/  UIADD3 UR47, UPT, UPT, UR25, 0x100, URZ ;  /* 0x00000100192f7890 */ /* 0x000fe2000fffe0ff */
[----:B--2---:R-:W-:Y:S02]  /*4060*/  R2UR UR22, R0 ;  /* 0x00000000001672ca */ /* 0x004fe400000e0000 */
[----:B------:R-:W-:-:S04]  /*4070*/  SHF.R.S32.HI R0, RZ, 0x1f, R4 ;  /* 0x0000001fff007819 */ /* 0x000fc80000011404 */
[----:B------:R-:W-:-:S04]  /*4080*/  LEA.HI R0, R0, R4, RZ, 0x7 ;  /* 0x0000000400007211 */ /* 0x000fc800078f38ff */
[----:B------:R-:W-:-:S03]  /*4090*/  SHF.R.S32.HI R0, RZ, 0x7, R0 ;  /* 0x00000007ff007819 */ /* 0x000fc60000011400 */
[----:B------:R-:W-:Y:S01]  /*40a0*/  UIADD3 UR34, UPT, UPT, UR22, 0x1c0, URZ ;  /* 0x000001c016227890 */ /* 0x000fe2000fffe0ff */
[----:B------:R-:W-:Y:S01]  /*40b0*/  R2UR UR44, R0 ;  /* 0x00000000002c72ca */ /* 0x000fe200000e0000 */
[----:B------:R-:W-:Y:S02]  /*40c0*/  UIADD3 UR35, UPT, UPT, UR22, 0x1c4, URZ ;  /* 0x000001c416237890 */ /* 0x000fe4000fffe0ff */
[----:B------:R-:W-:Y:S02]  /*40d0*/  UIADD3 UR32, UPT, UPT, UR22, -0x7ffffe40, URZ ;  /* 0x800001c016207890 */ /* 0x000fe4000fffe0ff */
[----:B------:R-:W-:Y:S02]  /*40e0*/  UIADD3 UR33, UPT, UPT, UR22, -0x7ffffe3c, URZ ;  /* 0x800001c416217890 */ /* 0x000fe4000fffe0ff */
[----:B------:R-:W-:Y:S02]  /*40f0*/  USHF.R.U32.HI UR6, URZ, 0x11, UR34 ;  /* 0x00000011ff067899 */ /* 0x000fe40008011622 */
[----:B------:R-:W-:-:S02]  /*4100*/  USHF.R.U32.HI UR5, URZ, 0x1a, UR35 ;  /* 0x0000001aff057899 */ /* 0x000fc40008011623 */
[----:B------:R-:W-:Y:S02]  /*4110*/  USHF.R.U32.HI UR4, URZ, 0x11, UR32 ;  /* 0x00000011ff047899 */ /* 0x000fe40008011620 */
[----:B------:R-:W-:Y:S02]  /*4120*/  USHF.R.U32.HI UR7, URZ, 0x1a, UR33 ;  /* 0x0000001aff077899 */ /* 0x000fe40008011621 */
[----:B------:R-:W-:Y:S02]  /*4130*/  ULOP3.LUT UR8, UR6, 0x6000, URZ, 0xc0, !UPT ;  /* 0x0000600006087892 */ /* 0x000fe4000f8ec0ff */
[----:B------:R-:W-:Y:S02]  /*4140*/  ULOP3.LUT UR6, UR5, 0x30, URZ, 0xc0, !UPT ;  /* 0x0000003005067892 */ /* 0x000fe4000f8ec0ff */
[----:B------:R-:W-:Y:S02]  /*4150*/  ULOP3.LUT UR5, UR4, 0x6000, URZ, 0xc0, !UPT ;  /* 0x0000600004057892 */ /* 0x000fe4000f8ec0ff */
[----:B------:R-:W-:-:S02]  /*4160*/  ULOP3.LUT UR4, UR7, 0x30, URZ, 0xc0, !UPT ;  /* 0x0000003007047892 */ /* 0x000fc4000f8ec0ff */
[----:B------:R-:W-:Y:S02]  /*4170*/  ULOP3.LUT UR8, UR8, 0x10c0, URZ, 0xfc, !UPT ;  /* 0x000010c008087892 */ /* 0x000fe4000f8efcff */
[----:B------:R-:W-:Y:S02]  /*4180*/  ULOP3.LUT UR6, UR6, 0x480, URZ, 0xfc, !UPT ;  /* 0x0000048006067892 */ /* 0x000fe4000f8efcff */
[----:B------:R-:W-:Y:S02]  /*4190*/  ULOP3.LUT UR5, UR5, 0x10c0, URZ, 0xfc, !UPT ;  /* 0x000010c005057892 */ /* 0x000fe4000f8efcff */
[----:B------:R-:W-:Y:S02]  /*41a0*/  ULOP3.LUT UR40, UR4, 0x480, URZ, 0xfc, !UPT ;  /* 0x0000048004287892 */ /* 0x000fe4000f8efcff */
[----:B------:R-:W-:Y:S02]  /*41b0*/  UPRMT UR43, UR6, 0x5410, UR8 ;  /* 0x00005410062b7896 */ /* 0x000fe40008000008 */
[----:B------:R-:W-:-:S02]  /*41c0*/  UPRMT UR41, UR40, 0x5410, UR5 ;  /* 0x0000541028297896 */ /* 0x000fc40008000005 */
[----:B------:R-:W-:Y:S01]  /*41d0*/  UIADD3 UR46, UPT, UPT, UR44, -0x1, URZ ;  /* 0xffffffff2c2e7890 */ /* 0x000fe2000fffe0ff */
[----:B------:R-:W-:Y:S01]  /*41e0*/  UMOV UR4, URZ ;  /* 0x000000ff00047c82 */ /* 0x000fe20008000000 */
[----:B------:R-:W-:Y:S01]  /*41f0*/  UMOV UR40, URZ ;  /* 0x000000ff00287c82 */ /* 0x000fe20008000000 */
[----:B------:R-:W-:Y:S02]  /*4200*/  UMOV UR31, UR43 ;  /* 0x0000002b001f7c82 */ /* 0x000fe40008000000 */
[----:B------:R-:W-:-:S07]  /*4210*/  UMOV UR29, UR41 ;  /* 0x00000029001d7c82 */ /* 0x000fce0008000000 */
.L_x_87:
[C---:B------:R-:W-:Y:S02]  /*4220*/  LEA R0, R9.reuse, UR25, 0x3 ;  /* 0x0000001909007c11 */ /* 0x040fe4000f8e18ff */
[----:B------:R-:W-:Y:S02]  /*4230*/  SHF.L.U32 R4, R8, 0x1f, RZ ;  /* 0x0000001f08047819 */ /* 0x000fe400000006ff */
[----:B------:R-:W-:Y:S02]  /*4240*/  LEA R5, R9, UR25, 0x4 ;  /* 0x0000001909057c11 */ /* 0x000fe4000f8e20ff */
[----:B------:R-:W1:Y:S02]  /*4250*/  SYNCS.PHASECHK.TRANS64.TRYWAIT P0, [R0+URZ+0xe0], R4 ;  /* 0x0000e004000075a7 */ /* 0x000e6400080011ff */
[----:B-12---:R-:W-:Y:S05]  /*4260*/  @!P0 BRA `(.L_x_77) ;  /* 0x0000008800d08947 */ /* 0x006fea0003800000 */
.L_x_185:
[----:B-1----:R-:W1:Y:S01]  /*4270*/  LDS.128 R4, [R5+0x140] ;  /* 0x0001400005047984 */ /* 0x002e620000000c00 */
[----:B------:R-:W-:Y:S02]  /*4280*/  VIADD R0, R0, 0xf0 ;  /* 0x000000f000007836 */ /* 0x000fe40000000000 */
[----:B------:R-:W-:Y:S01]  /*4290*/  VIADD R9, R9, 0x1 ;  /* 0x0000000109097836 */ /* 0x000fe20000000000 */
[----:B------:R-:W-:Y:S01]  /*42a0*/  @!PT LDS RZ, [RZ] ;  /* 0x00000000fffff984 */ /* 0x000fe20000000800 */
[----:B------:R-:W-:Y:S01]  /*42b0*/  @!PT LDS RZ, [RZ] ;  /* 0x00000000fffff984 */ /* 0x000fe20000000800 */
[----:B------:R-:W-:Y:S01]  /*42c0*/  @!PT LDS RZ, [RZ] ;  /* 0x00000000fffff984 */ /* 0x000fe20000000800 */
[----:B------:R-:W-:Y:S01]  /*42d0*/  @!PT LDS RZ, [RZ] ;  /* 0x00000000fffff984 */ /* 0x000fe20000000800 */
[----:B------:R2:W-:Y:S06]  /*42e0*/  MEMBAR.ALL.CTA ;  /* 0x0000000000007992 */ /* 0x0005ec0000008000 */
[----:B--2---:R-:W2:Y:S01]  /*42f0*/  FENCE.VIEW.ASYNC.S ;  /* 0x00000000000073c6 */ /* 0x004ea20000000000 */
[----:B------:R-:W-:-:S04]  /*4300*/  PRMT R0, RZ, 0x654, R0 ;  /* 0x00000654ff007816 */ /* 0x000fc80000000000 */
[----:B--2---:R2:W-:Y:S01]  /*4310*/  SYNCS.ARRIVE.TRANS64.RED.A1T0 RZ, [R0+URZ], RZ ;  /* 0x000000ff00ff79a7 */ /* 0x0045e200081004ff */
[----:B-1----:R-:W-:Y:S01]  /*4320*/  LOP3.LUT P2, RZ, R6, 0x1, RZ, 0xc0, !PT ;  /* 0x0000000106ff7812 */ /* 0x002fe2000784c0ff */
[----:B--2---:R-:W-:-:S12]  /*4330*/  BRA.U UP3, `(.L_x_78) ;  /* 0x0000000503c87547 */ /* 0x004fd8000b800000 */
[----:B------:R-:W1:Y:S01]  /*4340*/  LDCU UR7, c[0x0][0x38c] ;  /* 0x00007180ff0777ac */ /* 0x000e620008000800 */
[----:B------:R-:W-:Y:S01]  /*4350*/  ULOP3.LUT UR26, UR39, 0x1, URZ, 0x3c, !UPT ;  /* 0x00000001271a7892 */ /* 0x000fe2000f8e3cff */
[----:B------:R-:W-:Y:S01]  /*4360*/  UMOV UR19, URZ ;  /* 0x000000ff00137c82 */ /* 0x000fe20008000000 */
[----:B------:R-:W-:Y:S02]  /*4370*/  UMOV UR6, 0x1 ;  /* 0x0000000100067882 */ /* 0x000fe40000000000 */
[----:B------:R-:W-:Y:S01]  /*4380*/  UIMAD UR26, UR26, 0xc0, UR22 ;  /* 0x000000c01a1a78a4 */ /* 0x000fe2000f8e0216 */
[----:B------:R-:W-:Y:S01]  /*4390*/  UMOV UR21, UR4 ;  /* 0x0000000400157c82 */ /* 0x000fe20008000000 */
[----:B------:R-:W-:Y:S01]  /*43a0*/  UMOV UR20, UR44 ;  /* 0x0000002c00147c82 */ /* 0x000fe20008000000 */
[----:B-1----:R-:W-:-:S09]  /*43b0*/  UISETP.GE.AND UP0, UPT, UR7, 0x1, UPT ;  /* 0x000000010700788c */ /* 0x002fd2000bf06270 */
[----:B------:R-:W-:Y:S05]  /*43c0*/  BRA.U !UP0, `(.L_x_79) ;  /* 0x0000000108c87547 */ /* 0x000fea000b800000 */
[----:B------:R-:W-:Y:S01]  /*43d0*/  ULEA UR5, UR4, UR25, 0x3 ;  /* 0x0000001904057291 */ /* 0x000fe2000f8e18ff */
[----:B------:R-:W-:-:S08]  /*43e0*/  SHF.L.U32 R4, R2, 0x1f, RZ ;  /* 0x0000001f02047819 */ /* 0x000fd000000006ff */
[----:B------:R-:W1:Y:S02]  /*43f0*/  SYNCS.PHASECHK.TRANS64.TRYWAIT P0, [UR5], R4 ;  /* 0x00000004ff0075a7 */ /* 0x000e640008001105 */
[----:B-1----:R-:W-:Y:S05]  /*4400*/  @P0 BRA `(.L_x_80) ;  /* 0x0000000000080947 */ /* 0x002fea0003800000 */
[----:B------:R-:W1:Y:S02]  /*4410*/  SYNCS.PHASECHK.TRANS64.TRYWAIT P0, [UR5], R4 ;  /* 0x00000004ff0075a7 */ /* 0x000e640008001105 */
[----:B-1----:R-:W-:Y:S05]  /*4420*/  @!P0 BRA `(.L_x_81) ;  /* 0x0000008800748947 */ /* 0x002fea0003800000 */
.L_x_80:
[----:B------:R-:W-:Y:S01]  /*4430*/  UISETP.GE.U32.AND UP1, UPT, UR7, 0x81, UPT ;  /* 0x000000810700788c */ /* 0x000fe2000bf26070 */
[----:B-1----:R-:W-:Y:S01]  /*4440*/  IMAD.U32 R0, RZ, RZ, UR39 ;  /* 0x00000027ff007e24 */ /* 0x002fe2000f8e00ff */
[----:B------:R-:W-:Y:S02]  /*4450*/  UIADD3 UR21, UPT, UPT, UR4, 0x1, URZ ;  /* 0x0000000104157890 */ /* 0x000fe4000fffe0ff */
[----:B------:R-:W-:Y:S02]  /*4460*/  ULEA UR8, UR4, UR38, 0x6 ;  /* 0x0000002604087291 */ /* 0x000fe4000f8e30ff */
[----:B------:R-:W-:Y:S01]  /*4470*/  UISETP.NE.AND UP0, UPT, UR21, 0x9, UPT ;  /* 0x000000091500788c */ /* 0x000fe2000bf05270 */
[----:B------:R-:W-:Y:S01]  /*4480*/  PLOP3.LUT P1, PT, PT, PT, UP1, 0x80, 0x8 ;  /* 0x000000000008781c */ /* 0x000fe20003f2f018 */
[----:B------:R-:W-:Y:S02]  /*4490*/  ULEA UR12, UR4, UR37, 0x5 ;  /* 0x00000025040c7291 */ /* 0x000fe4000f8e28ff */
[----:B------:R-:W-:-:S02]  /*44a0*/  USEL UR6, URZ, 0x1, UP0 ;  /* 0x00000001ff067887 */ /* 0x000fc40008000000 */
[----:B------:R-:W-:Y:S02]  /*44b0*/  USEL UR21, UR21, URZ, UP0 ;  /* 0x000000ff15157287 */ /* 0x000fe40008000000 */
[----:B------:R-:W-:Y:S02]  /*44c0*/  UIADD3 UR10, UPT, UPT, UR8, 0x20, URZ ;  /* 0x00000020080a7890 */ /* 0x000fe4000fffe0ff */
[----:B------:R-:W-:Y:S01]  /*44d0*/  @UP1 ULEA UR7, UR21, UR25, 0x3 ;  /* 0x0000001915071291 */ /* 0x000fe2000f8e18ff */
[----:B------:R-:W-:Y:S01]  /*44e0*/  LOP3.LUT R2, R2, UR6, RZ, 0x3c, !PT ;  /* 0x0000000602027c12 */ /* 0x000fe2000f8e3cff */
[----:B------:R-:W-:Y:S01]  /*44f0*/  UMOV UR13, 0x4008 ;  /* 0x00004008000d7882 */ /* 0x000fe20000000000 */
[----:B------:R-:W-:Y:S01]  /*4500*/  UMOV UR9, 0x4008 ;  /* 0x0000400800097882 */ /* 0x000fe20000000000 */
[----:B------:R-:W-:Y:S01]  /*4510*/  UMOV UR11, 0x4008 ;  /* 0x00004008000b7882 */ /* 0x000fe20000000000 */
[----:B------:R-:W-:Y:S01]  /*4520*/  @P1 SHF.L.U32 R4, R2, 0x1f, RZ ;  /* 0x0000001f02041819 */ /* 0x000fe200000006ff */
[----:B------:R-:W-:-:S03]  /*4530*/  UMOV UR6, 0x1 ;  /* 0x0000000100067882 */ /* 0x000fc60000000000 */
[----:B------:R1:W2:Y:S01]  /*4540*/  @P1 SYNCS.PHASECHK.TRANS64.TRYWAIT P0, [UR7], R4 ;  /* 0x00000004ff0015a7 */ /* 0x0002a20008001107 */
[----:B------:R3:W-:Y:S01]  /*4550*/  UTCCP.T.S.2CTA.4x32dp128bit tmem[UR22+0x1c0], gdesc[UR12] ;  /* 0x0001c00c160079e7 */ /* 0x0007e20009300000 */
[----:B------:R3:W-:Y:S01]  /*4560*/  UTCCP.T.S.2CTA.4x32dp128bit tmem[UR22+0x1c4], gdesc[UR8] ;  /* 0x0001c408160079e7 */ /* 0x0007e20009300000 */
[----:B------:R3:W-:Y:S01]  /*4570*/  UTCCP.T.S.2CTA.4x32dp128bit tmem[UR22+0x1c8], gdesc[UR10] ;  /* 0x0001c80a160079e7 */ /* 0x0007e20009300000 */
[----:B-1----:R-:W-:-:S04]  /*4580*/  SHF.L.U32 R4, R0, 0x1f, RZ ;  /* 0x0000001f00047819 */ /* 0x002fc800000006ff */
[----:B------:R-:W1:Y:S01]  /*4590*/  SYNCS.PHASECHK.TRANS64.TRYWAIT P3, [UR25+0x108], R4 ;  /* 0x00010804ff0075a7 */ /* 0x000e620008061119 */
[----:B--2---:R-:W-:Y:S01]  /*45a0*/  @P1 VOTEU.ANY UP0, P0 ;  /* 0x0000000000ff1886 */ /* 0x004fe20000000100 */
[----:B------:R-:W-:Y:S01]  /*45b0*/  @UP1 USEL UR6, URZ, 0x1, !UP0 ;  /* 0x00000001ff061887 */ /* 0x000fe2000c000000 */
[----:B-1-3--:R-:W-:Y:S11]  /*45c0*/  @!P3 BRA `(.L_x_82) ;  /* 0x000000880024b947 */ /* 0x00aff60003800000 */
.L_x_188:
[----:B------:R-:W-:Y:S01]  /*45d0*/  ELECT P0, URZ, PT ;  /* 0x0000000000ff782f */ /* 0x000fe20003800000 */
[----:B------:R-:W-:Y:S02]  /*45e0*/  ULEA UR8, UR4, UR36, 0x9 ;  /* 0x0000002404087291 */ /* 0x000fe4000f8e48ff */
[----:B------:R-:W-:Y:S02]  /*45f0*/  ULEA UR4, UR4, UR27, 0x9 ;  /* 0x0000001b04047291 */ /* 0x000fe4000f8e48ff */
[----:B------:R-:W-:Y:S02]  /*4600*/  UIADD3 UR12, UPT, UPT, UR8, 0x2, URZ ;  /* 0x00000002080c7890 */ /* 0x000fe4000fffe0ff */
[----:B------:R-:W-:Y:S02]  /*4610*/  UIADD3 UR10, UPT, UPT, UR4, 0x2, URZ ;  /* 0x00000002040a7890 */ /* 0x000fe4000fffe0ff */
[----:B------:R-:W-:Y:S01]  /*4620*/  UIADD3 UR7, UPT, UPT, UR5, 0x48, URZ ;  /* 0x0000004805077890 */ /* 0x000fe2000fffe0ff */
[----:B------:R-:W-:-:S03]  /*4630*/  UMOV UR9, 0x80004020 ;  /* 0x8000402000097882 */ /* 0x000fc60000000000 */
[----:B-1----:R-:W-:Y:S01]  /*4640*/  @P0 LOP3.LUT R0, R3, 0xffff, RZ, 0xc0, !PT ;  /* 0x0000ffff03000812 */ /* 0x002fe200078ec0ff */
[----:B------:R-:W-:Y:S01]  /*4650*/  UMOV UR5, 0x80004020 ;  /* 0x8000402000057882 */ /* 0x000fe20000000000 */
[----:B------:R-:W-:Y:S01]  /*4660*/  UMOV UR13, 0x80004020 ;  /* 0x80004020000d7882 */ /* 0x000fe20000000000 */
[----:B------:R-:W-:Y:S01]  /*4670*/  UMOV UR11, 0x80004020 ;  /* 0x80004020000b7882 */ /* 0x000fe20000000000 */
[----:B------:R-:W-:Y:S01]  /*4680*/  @P0 R2UR UR14, R0 ;  /* 0x00000000000e02ca */ /* 0x000fe200000e0000 */
[----:B------:R1:W-:Y:S01]  /*4690*/  UTCOMMA.2CTA gdesc[UR4], gdesc[UR8], tmem[UR26], tmem[UR42], idesc[UR43], tmem[UR34], !UPT ;  /* 0xc0222a08040075ea */ /* 0x0003e2000fa0001a */
[----:B------:R1:W-:Y:S01]  /*46a0*/  UTCOMMA.2CTA gdesc[UR10], gdesc[UR12], tmem[UR26], tmem[UR40], idesc[UR41], tmem[UR32], UPT ;  /* 0xc020280c0a0075ea */ /* 0x0003e2000ba0001a */
[----:B------:R-:W-:Y:S01]  /*46b0*/  UMOV UR19, 0x1 ;  /* 0x0000000100137882 */ /* 0x000fe20000000000 */
[----:B------:R-:W-:-:S09]  /*46c0*/  UMOV UR20, UR46 ;  /* 0x0000002e00147c82 */ /* 0x000fd20008000000 */
[----:B------:R1:W-:Y:S01]  /*46d0*/  UTCBAR.2CTA.MULTICAST [UR7], URZ, UR14 ;  /* 0x000000ff070073e9 */ /* 0x0003e2000820080e */
[----:B------:R-:W-:Y:S01]  /*46e0*/  NOP ;  /* 0x0000000000007918 */ /* 0x000fe20000000000 */
.L_x_79:
[----:B------:R-:W-:-:S09]  /*46f0*/  UISETP.GE.AND UP0, UPT, UR20, 0x1, UPT ;  /* 0x000000011400788c */ /* 0x000fd2000bf06270 */
[----:B------:R-:W-:Y:S05]  /*4700*/  BRA.U !UP0, `(.L_x_83) ;  /* 0x0000000108cc7547 */ /* 0x000fea000b800000 */
[----:B-1----:R-:W-:-:S05]  /*4710*/  UMOV UR7, UR21 ;  /* 0x0000001500077c82 */ /* 0x002fca0008000000 */
.L_x_86:
[----:B------:R-:W-:Y:S02]  /*4720*/  UISETP.NE.AND UP0, UPT, UR6, URZ, UPT ;  /* 0x000000ff0600728c */ /* 0x000fe4000bf05270 */
[----:B------:R-:W-:Y:S07]  /*4730*/  ULEA UR6, UR7, UR25, 0x3 ;  /* 0x0000001907067291 */ /* 0x000fee000f8e18ff */
[----:B------:R-:W-:Y:S05]  /*4740*/  BRA.U UP0, `(.L_x_84) ;  /* 0x00000001000c7547 */ /* 0x000fea000b800000 */
[----:B------:R-:W-:Y:S04]  /*4750*/  SHF.L.U32 R4, R2, 0x1f, RZ ;  /* 0x0000001f02047819 */ /* 0x000fe800000006ff */
[----:B------:R-:W1:Y:S02]  /*4760*/  SYNCS.PHASECHK.TRANS64.TRYWAIT P0, [UR6], R4 ;  /* 0x00000004ff0075a7 */ /* 0x000e640008001106 */
[----:B-1----:R-:W-:Y:S05]  /*4770*/  @!P0 BRA `(.L_x_85) ;  /* 0x0000008400d08947 */ /* 0x002fea0003800000 */
.L_x_84:
[----:B------:R-:W-:Y:S02]  /*4780*/  UISETP.NE.AND UP1, UPT, UR20, 0x1, UPT ;  /* 0x000000011400788c */ /* 0x000fe4000bf25270 */
[----:B------:R-:W-:Y:S01]  /*4790*/  UIADD3 UR4, UPT, UPT, UR7, 0x1, URZ ;  /* 0x0000000107047890 */ /* 0x000fe2000fffe0ff */
[----:B------:R-:W-:Y:S03]  /*47a0*/  ELECT P3, URZ, PT ;  /* 0x0000000000ff782f */ /* 0x000fe60003860000 */
[----:B------:R-:W-:Y:S01]  /*47b0*/  UISETP.NE.AND UP0, UPT, UR4, 0x9, UPT ;  /* 0x000000090400788c */ /* 0x000fe2000bf05270 */
[----:B------:R-:W-:Y:S01]  /*47c0*/  PLOP3.LUT P1, PT, PT, PT, UP1, 0x80, 0x8 ;  /* 0x000000000008781c */ /* 0x000fe20003f2f018 */
[----:B------:R-:W-:Y:S02]  /*47d0*/  ULEA UR10, UR7, UR38, 0x6 ;  /* 0x00000026070a7291 */ /* 0x000fe4000f8e30ff */
[----:B------:R-:W-:Y:S02]  /*47e0*/  USEL UR5, URZ, 0x1, UP0 ;  /* 0x00000001ff057887 */ /* 0x000fe40008000000 */
[----:B------:R-:W-:Y:S02]  /*47f0*/  USEL UR21, UR4, URZ, UP0 ;  /* 0x000000ff04157287 */ /* 0x000fe40008000000 */
[----:B------:R-:W-:Y:S02]  /*4800*/  ULEA UR8, UR7, UR36, 0x9 ;  /* 0x0000002407087291 */ /* 0x000fe4000f8e48ff */
[----:B------:R-:W-:Y:S01]  /*4810*/  @UP1 ULEA UR4, UR21, UR25, 0x3 ;  /* 0x0000001915041291 */ /* 0x000fe2000f8e18ff */
[----:B------:R-:W-:Y:S01]  /*4820*/  LOP3.LUT R2, R2, UR5, RZ, 0x3c, !PT ;  /* 0x0000000502027c12 */ /* 0x000fe2000f8e3cff */
[----:B------:R-:W-:Y:S02]  /*4830*/  ULEA UR18, UR7, UR37, 0x5 ;  /* 0x0000002507127291 */ /* 0x000fe4000f8e28ff */
[----:B------:R-:W-:Y:S01]  /*4840*/  UISETP.NE.U32.AND UP0, UPT, UR19, URZ, UPT ;  /* 0x000000ff1300728c */ /* 0x000fe2000bf05070 */
[----:B-1----:R-:W-:Y:S01]  /*4850*/  @P1 SHF.L.U32 R0, R2, 0x1f, RZ ;  /* 0x0000001f02001819 */ /* 0x002fe200000006ff */
[----:B------:R-:W-:Y:S02]  /*4860*/  UIADD3 UR16, UPT, UPT, UR10, 0x20, URZ ;  /* 0x000000200a107890 */ /* 0x000fe4000fffe0ff */
[----:B------:R-:W-:Y:S01]  /*4870*/  UIADD3 UR14, UPT, UPT, UR8, 0x2, URZ ;  /* 0x00000002080e7890 */ /* 0x000fe2000fffe0ff */
[----:B------:R1:W2:Y:S01]  /*4880*/  @P1 SYNCS.PHASECHK.TRANS64.TRYWAIT P0, [UR4], R0 ;  /* 0x00000000ff0015a7 */ /* 0x0002a20008001104 */
[----:B------:R-:W-:Y:S02]  /*4890*/  ULEA UR4, UR7, UR27, 0x9 ;  /* 0x0000001b07047291 */ /* 0x000fe4000f8e48ff */
[----:B------:R-:W-:Y:S02]  /*48a0*/  UIADD3 UR24, UPT, UPT, UR6, 0x48, URZ ;  /* 0x0000004806187890 */ /* 0x000fe4000fffe0ff */
[----:B------:R-:W-:Y:S01]  /*48b0*/  UIADD3 UR12, UPT, UPT, UR4, 0x2, URZ ;  /* 0x00000002040c7890 */ /* 0x000fe2000fffe0ff */
[----:B------:R-:W-:Y:S01]  /*48c0*/  UMOV UR19, 0x4008 ;  /* 0x0000400800137882 */ /* 0x000fe20000000000 */
[----:B------:R-:W-:Y:S01]  /*48d0*/  UMOV UR11, 0x4008 ;  /* 0x00004008000b7882 */ /* 0x000fe20000000000 */
[----:B------:R3:W-:Y:S01]  /*48e0*/  UTCCP.T.S.2CTA.4x32dp128bit tmem[UR22+0x1c0], gdesc[UR18] ;  /* 0x0001c012160079e7 */ /* 0x0007e20009300000 */
[----:B------:R4:W-:Y:S01]  /*48f0*/  UTCCP.T.S.2CTA.4x32dp128bit tmem[UR22+0x1c4], gdesc[UR10] ;  /* 0x0001c40a160079e7 */ /* 0x0009e20009300000 */
[----:B------:R-:W-:Y:S01]  /*4900*/  UMOV UR17, 0x4008 ;  /* 0x0000400800117882 */ /* 0x000fe20000000000 */
[----:B------:R-:W-:Y:S01]  /*4910*/  UMOV UR9, 0x80004020 ;  /* 0x8000402000097882 */ /* 0x000fe20000000000 */
[----:B------:R4:W-:Y:S01]  /*4920*/  UTCCP.T.S.2CTA.4x32dp128bit tmem[UR22+0x1c8], gdesc[UR16] ;  /* 0x0001c810160079e7 */ /* 0x0009e20009300000 */
[----:B------:R-:W-:Y:S01]  /*4930*/  UMOV UR5, 0x80004020 ;  /* 0x8000402000057882 */ /* 0x000fe20000000000 */
[----:B------:R-:W-:Y:S01]  /*4940*/  UMOV UR15, 0x80004020 ;  /* 0x80004020000f7882 */ /* 0x000fe20000000000 */
[----:B------:R4:W-:Y:S01]  /*4950*/  UTCOMMA.2CTA gdesc[UR4], gdesc[UR8], tmem[UR26], tmem[UR30], idesc[UR31], tmem[UR34], UP0 ;  /* 0xc0221e08040075ea */ /* 0x0009e2000820001a */
[----:B------:R-:W-:Y:S02]  /*4960*/  UISETP.GT.U32.AND UP0, UPT, UR20, 0x1, UPT ;  /* 0x000000011400788c */ /* 0x000fe4000bf04070 */
[----:B------:R-:W-:Y:S01]  /*4970*/  UIADD3 UR20, UPT, UPT, UR20, -0x1, URZ ;  /* 0xffffffff14147890 */ /* 0x000fe2000fffe0ff */
[----:B------:R-:W-:Y:S01]  /*4980*/  UMOV UR13, 0x80004020 ;  /* 0x80004020000d7882 */ /* 0x000fe20000000000 */
[----:B------:R-:W-:Y:S01]  /*4990*/  UMOV UR6, 0x1 ;  /* 0x0000000100067882 */ /* 0x000fe20000000000 */
[----:B-1----:R-:W-:Y:S01]  /*49a0*/  @P3 LOP3.LUT R0, R3, 0xffff, RZ, 0xc0, !PT ;  /* 0x0000ffff03003812 */ /* 0x002fe200078ec0ff */
[----:B------:R4:W-:Y:S01]  /*49b0*/  UTCOMMA.2CTA gdesc[UR12], gdesc[UR14], tmem[UR26], tmem[UR28], idesc[UR29], tmem[UR32], UPT ;  /* 0xc0201c0e0c0075ea */ /* 0x0009e2000ba0001a */
[----:B------:R-:W-:Y:S02]  /*49c0*/  UMOV UR7, UR21 ;  /* 0x0000001500077c82 */ /* 0x000fe40008000000 */
[----:B------:R-:W-:Y:S01]  /*49d0*/  @P3 R2UR UR23, R0 ;  /* 0x00000000001732ca */ /* 0x000fe200000e0000 */
[----:B---3--:R-:W-:Y:S11]  /*49e0*/  UMOV UR19, 0x1 ;  /* 0x0000000100137882 */ /* 0x008ff60000000000 */
[----:B------:R-:W-:Y:S01]  /*49f0*/  @!UPT UIADD3 URZ, UPT, UPT, URZ, URZ, URZ ;  /* 0x000000fffffff290 */ /* 0x000fe2000fffe0ff */
[----:B------:R4:W-:Y:S01]  /*4a00*/  UTCBAR.2CTA.MULTICAST [UR24], URZ, UR23 ;  /* 0x000000ff180073e9 */ /* 0x0009e20008200817 */
[----:B--2---:R-:W-:Y:S01]  /*4a10*/  @P1 VOTEU.ANY UP2, P0 ;  /* 0x0000000000ff1886 */ /* 0x004fe20000040100 */
[----:B------:R-:W-:Y:S01]  /*4a20*/  @UP1 USEL UR6, URZ, 0x1, !UP2 ;  /* 0x00000001ff061887 */ /* 0x000fe2000d000000 */
[----:B----4-:R-:W-:Y:S11]  /*4a30*/  BRA.U UP0, `(.L_x_86) ;  /* 0xfffffffd00387547 */ /* 0x010ff6000b83ffff */
.L_x_83:
[----:B------:R2:W-:Y:S01]  /*4a40*/  UTCBAR.2CTA.MULTICAST [UR47], URZ, UR45 ;  /* 0x000000ff2f0073e9 */ /* 0x0005e2000820082d */
[----:B-1----:R-:W-:-:S04]  /*4a50*/  UMOV UR4, UR21 ;  /* 0x0000001500047c82 */ /* 0x002fc80008000000 */
.L_x_78:
[----:B------:R-:W-:Y:S01]  /*4a60*/  ISETP.NE.AND P0, PT, R9, 0x2, PT ;  /* 0x000000020900780c */ /* 0x000fe20003f05270 */
[----:B------:R-:W-:-:S03]  /*4a70*/  ULOP3.LUT UR39, UR39, 0x1, URZ, 0x3c, !UPT ;  /* 0x0000000127277892 */ /* 0x000fc6000f8e3cff */
[----:B------:R-:W-:Y:S02]  /*4a80*/  SEL R0, RZ, 0x1, P0 ;  /* 0x00000001ff007807 */ /* 0x000fe40000000000 */
[----:B------:R-:W-:Y:S02]  /*4a90*/  SEL R9, R9, RZ, P0 ;  /* 0x000000ff09097207 */ /* 0x000fe40000000000 */
[----:B------:R-:W-:Y:S01]  /*4aa0*/  LOP3.LUT R8, R8, R0, RZ, 0x3c, !PT ;  /* 0x0000000008087212 */ /* 0x000fe200078e3cff */
[----:B------:R-:W-:Y:S06]  /*4ab0*/  @P2 BRA `(.L_x_87) ;  /* 0xfffffff400d82947 */ /* 0x000fec000383ffff */
[----:B------:R-:W1:Y:S01]  /*4ac0*/  S2UR UR6, SR_CgaCtaId ;  /* 0x00000000000679c3 */ /* 0x000e620000008800 */
[----:B------:R-:W-:Y:S01]  /*4ad0*/  ELECT P0, URZ, PT ;  /* 0x0000000000ff782f */ /* 0x000fe20003800000 */
[----:B------:R-:W-:Y:S01]  /*4ae0*/  IMAD.MOV.U32 R0, RZ, RZ, 0x1 ;  /* 0x00000001ff007424 */ /* 0x000fe200078e00ff */
[----:B------:R-:W-:Y:S01]  /*4af0*/  UMOV UR4, 0x40 ;  /* 0x0000004000047882 */ /* 0x000fe20000000000 */
[----:B------:R-:W-:-:S04]  /*4b00*/  SHF.L.U32 R2, RZ, 0x1f, RZ ;  /* 0x0000001fff027819 */ /* 0x000fc800000006ff */
[----:B------:R-:W-:Y:S01]  /*4b10*/  UVIRTCOUNT.DEALLOC.SMPOOL 0x80 ;  /* 0x000000800000784c */ /* 0x000fe20000000000 */
[----:B-1----:R-:W-:-:S09]  /*4b20*/  ULEA UR6, UR6, UR4, 0x18 ;  /* 0x0000000406067291 */ /* 0x002fd2000f8ec0ff */
[----:B------:R1:W-:Y:S01]  /*4b30*/  @P0 STS.U8 [UR6+0x1c], R0 ;  /* 0x00001c00ff000988 */ /* 0x0003e20008000006 */
[----:B------:R-:W3:Y:S02]  /*4b40*/  SYNCS.PHASECHK.TRANS64.TRYWAIT P0, [UR25+0x130], R2 ;  /* 0x00013002ff0075a7 */ /* 0x000ee40008001119 */
[----:B-1-3--:R-:W-:Y:S05]  /*4b50*/  @!P0 BRA `(.L_x_88) ;  /* 0x0000008000f08947 */ /* 0x00afea0003800000 */
.L_x_191:
[----:B------:R-:W-:Y:S01]  /*4b60*/  NOP ;  /* 0x0000000000007918 */ /* 0x000fe20000000000 */
[----:B-1----:R-:W1:Y:S01]  /*4b70*/  LDS R0, [UR6+0x14] ;  /* 0x00001406ff007984 */ /* 0x002e620008000800 */
[----:B------:R-:W-:Y:S01]  /*4b80*/  ULOP3.LUT UR4, UR22, 0xffff, URZ, 0xc0, !UPT ;  /* 0x0000ffff16047892 */ /* 0x000fe2000f8ec0ff */
[----:B------:R-:W-:Y:S01]  /*4b90*/  UMOV UR5, 0xffff ;  /* 0x0000ffff00057882 */ /* 0x000fe20000000000 */
[----:B------:R-:W-:Y:S02]  /*4ba0*/  UMOV UR7, 0x1 ;  /* 0x0000000100077882 */ /* 0x000fe40000000000 */
[----:B------:R-:W-:-:S04]  /*4bb0*/  USHF.R.U32.HI UR4, URZ, 0x5, UR4 ;  /* 0x00000005ff047899 */ /* 0x000fc80008011604 */
[----:B------:R-:W-:Y:S02]  /*4bc0*/  USHF.L.U32 UR5, UR5, UR4, URZ ;  /* 0x0000000405057299 */ /* 0x000fe400080006ff */
[----:B------:R-:W-:-:S04]  /*4bd0*/  USHF.L.U32 UR4, UR7, UR4, URZ ;  /* 0x0000000407047299 */ /* 0x000fc800080006ff */
[----:B-1----:R-:W-:-:S04]  /*4be0*/  LOP3.LUT R0, R0, UR5, RZ, 0xc0, !PT ;  /* 0x0000000500007c12 */ /* 0x002fc8000f8ec0ff */
[----:B------:R-:W-:-:S13]  /*4bf0*/  ISETP.NE.AND P0, PT, R0, UR5, PT ;  /* 0x0000000500007c0c */ /* 0x000fda000bf05270 */
[----:B------:R-:W-:Y:S05]  /*4c00*/  @P0 BRA `(.L_x_89) ;  /* 0x0000000000580947 */ /* 0x000fea0003800000 */
[----:B------:R-:W1:Y:S02]  /*4c10*/  LDS R0, [UR6+0x18] ;  /* 0x00001806ff007984 */ /* 0x000e640008000800 */
[----:B-1----:R-:W-:-:S04]  /*4c20*/  LOP3.LUT R0, R0, UR4, RZ, 0xc0, !PT ;  /* 0x0000000400007c12 */ /* 0x002fc8000f8ec0ff */
[----:B------:R-:W-:-:S13]  /*4c30*/  ISETP.NE.AND P0, PT, R0, UR4, PT ;  /* 0x0000000400007c0c */ /* 0x000fda000bf05270 */
[----:B------:R-:W-:Y:S05]  /*4c40*/  @P0 BRA `(.L_x_90) ;  /* 0x00000000003c0947 */ /* 0x000fea0003800000 */
[----:B------:R-:W1:Y:S01]  /*4c50*/  S2R R2, SR_LANEID ;  /* 0x0000000000027919 */ /* 0x000e620000000000 */
[----:B------:R-:W-:-:S06]  /*4c60*/  ULOP3.LUT UR5, URZ, UR5, URZ, 0x33, !UPT ;  /* 0x00000005ff057292 */ /* 0x000fcc000f8e33ff */
[----:B------:R-:W-:-:S04]  /*4c70*/  IMAD.U32 R0, RZ, RZ, UR5 ;  /* 0x00000005ff007e24 */ /* 0x000fc8000f8e00ff */
[----:B------:R3:W4:Y:S02]  /*4c80*/  REDUX UR8, R0 ;  /* 0x00000000000873c4 */ /* 0x0007240000000000 */
[----:B------:R1:W-:Y:S01]  /*4c90*/  UTCATOMSWS.AND URZ, UR5 ;  /* 0x0000000500ff79e3 */ /* 0x0003e20008000000 */
[----:B---3--:R-:W-:Y:S01]  /*4ca0*/  LOP3.LUT R0, RZ, UR4, RZ, 0x33, !PT ;  /* 0x00000004ff007c12 */ /* 0x008fe2000f8e33ff */
[----:B------:R-:W-:Y:S02]  /*4cb0*/  VOTEU.ANY UR4, UPT, PT ;  /* 0x0000000000047886 */ /* 0x000fe400038e0100 */
[----:B------:R-:W-:Y:S02]  /*4cc0*/  UFLO.U32 UR4, UR4 ;  /* 0x00000004000472bd */ /* 0x000fe400080e0000 */
[----:B------:R-:W3:Y:S04]  /*4cd0*/  REDUX UR7, R0 ;  /* 0x00000000000773c4 */ /* 0x000ee80000000000 */
[----:B-1----:R-:W-:-:S02]  /*4ce0*/  ISETP.EQ.U32.AND P0, PT, R2, UR4, PT ;  /* 0x0000000402007c0c */ /* 0x002fc4000bf02070 */
[----:B----4-:R-:W-:-:S11]  /*4cf0*/  MOV R2, UR8 ;  /* 0x0000000800027c02 */ /* 0x010fd60008000f00 */
[----:B------:R1:W-:Y:S01]  /*4d00*/  @P0 ATOMS.AND RZ, [UR6+0x14], R2 ;  /* 0x00001402ffff098c */ /* 0x0003e2000a800006 */
[----:B---3--:R-:W-:-:S05]  /*4d10*/  IMAD.U32 R0, RZ, RZ, UR7 ;  /* 0x00000007ff007e24 */ /* 0x008fca000f8e00ff */
[----:B------:R1:W-:Y:S01]  /*4d20*/  @P0 ATOMS.AND RZ, [UR6+0x18], R0 ;  /* 0x00001800ffff098c */ /* 0x0003e2000a800006 */
[----:B------:R-:W-:Y:S05]  /*4d30*/  BRA `(.L_x_91) ;  /* 0x0000000000147947 */ /* 0x000fea0003800000 */
.L_x_90:
[----:B------:R-:W-:Y:S02]  /*4d40*/  MOV R2, 0x4d60 ;  /* 0x00004d6000027802 */ /* 0x000fe40000000f00 */
[----:B--2--5:R-:W-:Y:S05]  /*4d50*/  CALL.REL.NOINC `($__internal_0_$__cuda_sm10x_tcgen05_guardrail_trap_col_being_dealloced_not_returned_by_alloc) ;  /* 0x0000008400dc7944 */ /* 0x024fea0003c00000 */
[----:B------:R-:W-:Y:S05]  /*4d60*/  BRA `(.L_x_91) ;  /* 0x0000000000087947 */ /* 0x000fea0003800000 */
.L_x_89:
[----:B------:R-:W-:Y:S02]  /*4d70*/  MOV R2, 0x4d90 ;  /* 0x00004d9000027802 */ /* 0x000fe40000000f00 */
[----:B--2--5:R-:W-:Y:S05]  /*4d80*/  CALL.REL.NOINC `($__internal_2_$__cuda_sm10x_tcgen05_guardrail_trap_unallocated_columns_being_dealloced) ;  /* 0x0000008400e87944 */ /* 0x024fea0003c00000 */
.L_x_91:
[----:B------:R-:W-:Y:S01]  /*4d90*/  NOP ;  /* 0x0000000000007918 */ /* 0x000fe20000000000 */
[----:B--2---:R-:W-:Y:S05]  /*4da0*/  EXIT ;  /* 0x000000000000794d */ /* 0x004fea0003800000 */
.L_x_65:
[----:B------:R-:W-:-:S09]  /*4db0*/  UISETP.NE.OR UP0, UPT, UR17, 0x3, !UP4 ;  /* 0x000000031100788c */ /* 0x000fd2000e705670 */
[----:B------:R-:W-:Y:S05]  /*4dc0*/  BRA.U UP0, `(.L_x_92) ;  /* 0x0000001100947547 */ /* 0x000fea000b800000 */
[----:B------:R-:W1:Y:S01]  /*4dd0*/  S2UR UR10, SR_CgaCtaId ;  /* 0x00000000000a79c3 */ /* 0x000e620000008800 */
[----:B------:R-:W2:Y:S01]  /*4de0*/  LDCU UR37, c[0x0][0x370] ;  /* 0x00006e00ff2577ac */ /* 0x000ea20008000800 */
[----:B------:R-:W-:Y:S02]  /*4df0*/  HFMA2 R13, -RZ, RZ, 0, 0 ;  /* 0x00000000ff0d7431 */ /* 0x000fe400000001ff */
[----:B------:R-:W-:Y:S01]  /*4e00*/  IMAD.MOV.U32 R15, RZ, RZ, 0x1 ;  /* 0x00000001ff0f7424 */ /* 0x000fe200078e00ff */
[----:B------:R-:W-:Y:S01]  /*4e10*/  MOV R7, 0x4000 ;  /* 0x0000400000077802 */ /* 0x000fe20000000f00 */
[----:B------:R-:W2:Y:S01]  /*4e20*/  LDCU.128 UR40, c[0x0][0xf10] ;  /* 0x0001e200ff2877ac */ /* 0x000ea20008000c00 */
[----:B------:R-:W-:Y:S01]  /*4e30*/  IMAD.MOV.U32 R14, RZ, RZ, RZ ;  /* 0x000000ffff0e7224 */ /* 0x000fe200078e00ff */
[----:B------:R-:W3:Y:S01]  /*4e40*/  LDC.64 R16, c[0x0][0x348] ;  /* 0x0000d200ff107b82 */ /* 0x000ee20000000a00 */
[----:B------:R-:W4:Y:S01]  /*4e50*/  LDCU UR31, c[0x0][0x374] ;  /* 0x00006e80ff1f77ac */ /* 0x000f220008000800 */
[----:B------:R-:W1:Y:S06]  /*4e60*/  LDCU UR15, c[0x0][0xf0c] ;  /* 0x0001e180ff0f77ac */ /* 0x000e6c0008000800 */
[----:B------:R-:W3:Y:S01]  /*4e70*/  LDC.64 R2, c[0x0][0xc88] ;  /* 0x00032200ff027b82 */ /* 0x000ee20000000a00 */
[----:B------:R-:W3:Y:S01]  /*4e80*/  LDCU UR50, c[0x0][0xf20] ;  /* 0x0001e400ff3277ac */ /* 0x000ee20008000800 */
[----:B------:R-:W3:Y:S06]  /*4e90*/  LDCU UR4, c[0x0][0xf30] ;  /* 0x0001e600ff0477ac */ /* 0x000eec0008000800 */
[----:B------:R-:W3:Y:S01]  /*4ea0*/  LDC.64 R4, c[0x0][0xc90] ;  /* 0x00032400ff047b82 */ /* 0x000ee20000000a00 */
[----:B------:R-:W-:Y:S01]  /*4eb0*/  UMOV UR21, 0x400 ;  /* 0x0000040000157882 */ /* 0x000fe20000000000 */
[----:B--2---:R-:W-:-:S02]  /*4ec0*/  UIMAD.WIDE.U32 UR6, UR37, UR40, URZ ;  /* 0x00000028250672a5 */ /* 0x004fc4000f8e00ff */
[----:B----4-:R-:W-:Y:S02]  /*4ed0*/  UIMAD.WIDE.U32 UR8, UR31, UR43, URZ ;  /* 0x0000002b1f0872a5 */ /* 0x010fe4000f8e00ff */
[----:B-1----:R-:W-:Y:S02]  /*4ee0*/  ULEA UR21, UR10, UR21, 0x18 ;  /* 0x000000150a157291 */ /* 0x002fe4000f8ec0ff */
[----:B------:R-:W-:Y:S02]  /*4ef0*/  UPLOP3.LUT UP3, UPT, UPT, UPT, UPT, 0x40, 0x4 ;  /* 0x000000000004789c */ /* 0x000fe40003f6e870 */
[----:B------:R-:W-:Y:S02]  /*4f00*/  UIADD3 UR38, UPT, UPT, UR21, 0xa8, URZ ;  /* 0x000000a815267890 */ /* 0x000fe4000fffe0ff */
[----:B------:R-:W-:Y:S02]  /*4f10*/  UIADD3 UR33, UPT, UPT, UR21, 0x90, URZ ;  /* 0x0000009015217890 */ /* 0x000fe4000fffe0ff */
[----:B------:R-:W-:-:S02]  /*4f20*/  UIADD3 UR25, UPT, UPT, UR21, 0x98, URZ ;  /* 0x0000009815197890 */ /* 0x000fc4000fffe0ff */
[----:B------:R-:W-:Y:S01]  /*4f30*/  UIADD3 UR17, UPT, UPT, UR21, 0xa0, URZ ;  /* 0x000000a015117890 */ /* 0x000fe2000fffe0ff */
[----:B------:R-:W-:Y:S01]  /*4f40*/  UMOV UR6, UR7 ;  /* 0x0000000700067c82 */ /* 0x000fe20008000000 */
[----:B------:R-:W-:Y:S01]  /*4f50*/  UMOV UR48, UR9 ;  /* 0x0000000900307c82 */ /* 0x000fe20008000000 */
[----:B------:R-:W-:Y:S02]  /*4f60*/  UISETP.GE.AND UP0, UPT, UR45, 0x1, UPT ;  /* 0x000000012d00788c */ /* 0x000fe4000bf06270 */
[----:B------:R-:W-:Y:S01]  /*4f70*/  UISETP.NE.AND UP4, UPT, UR45, 0x1, UPT ;  /* 0x000000012d00788c */ /* 0x000fe2000bf85270 */
[----:B------:R-:W1:Y:S01]  /*4f80*/  LDCU.64 UR22, c[0x0][0xf28] ;  /* 0x0001e500ff1677ac */ /* 0x000e620008000a00 */
[----:B------:R-:W-:Y:S02]  /*4f90*/  UISETP.NE.AND UP6, UPT, UR15, 0x1, UPT ;  /* 0x000000010f00788c */ /* 0x000fe4000bfc5270 */
[----:B------:R-:W-:Y:S02]  /*4fa0*/  UISETP.NE.AND UP5, UPT, UR42, 0x1, UPT ;  /* 0x000000012a00788c */ /* 0x000fe4000bfa5270 */
[----:B------:R-:W-:-:S02]  /*4fb0*/  UPRMT UR38, UR10, 0x654, UR38 ;  /* 0x000006540a267896 */ /* 0x000fc40008000026 */
[----:B------:R-:W-:Y:S02]  /*4fc0*/  USHF.R.U32.HI UR49, URZ, UR41, UR6 ;  /* 0x00000029ff317299 */ /* 0x000fe40008011606 */
[----:B------:R-:W-:Y:S02]  /*4fd0*/  UPRMT UR47, UR10, 0x654, UR33 ;  /* 0x000006540a2f7896 */ /* 0x000fe40008000021 */
[----:B------:R-:W-:Y:S02]  /*4fe0*/  UPRMT UR46, UR10, 0x654, UR25 ;  /* 0x000006540a2e7896 */ /* 0x000fe40008000019 */
[----:B------:R-:W-:Y:S02]  /*4ff0*/  UPRMT UR39, UR10, 0x654, UR17 ;  /* 0x000006540a277896 */ /* 0x000fe40008000011 */
[----:B---3--:R-:W-:Y:S02]  /*5000*/  USHF.R.U32.HI UR48, URZ, UR50, UR48 ;  /* 0x00000032ff307299 */ /* 0x008fe40008011630 */
[----:B------:R-:W-:Y:S01]  /*5010*/  UISETP.NE.AND UP2, UPT, UR4, 0x1, UPT ;  /* 0x000000010400788c */ /* 0x000fe2000bf45270 */
[----:B-1----:R-:W-:-:S10]  /*5020*/  UMOV UR29, URZ ;  /* 0x000000ff001d7c82 */ /* 0x002fd40008000000 */
.L_x_103:
[C---:B------:R-:W-:Y:S02]  /*5030*/  LEA R12, R14.reuse, UR21, 0x3 ;  /* 0x000000150e0c7c11 */ /* 0x040fe4000f8e18ff */
[----:B------:R-:W-:Y:S02]  /*5040*/  SHF.L.U32 R0, R13, 0x1f, RZ ;  /* 0x0000001f0d007819 */ /* 0x000fe400000006ff */
[----:B------:R-:W-:Y:S02]  /*5050*/  LEA R8, R14, UR21, 0x4 ;  /* 0x000000150e087c11 */ /* 0x000fe4000f8e20ff */
[----:B-1----:R-:W1:Y:S02]  /*5060*/  SYNCS.PHASECHK.TRANS64.TRYWAIT P0, [R12+URZ+0xe0], R0 ;  /* 0x0000e0000c0075a7 */ /* 0x002e6400080011ff */
[----:B-1----:R-:W-:Y:S05]  /*5070*/  @!P0 BRA `(.L_x_93) ;  /* 0x0000007c00c08947 */ /* 0x002fea0003800000 */
.L_x_192:
[----:B------:R-:W2:Y:S01]  /*5080*/  LDS.128 R8, [R8+0x140] ;  /* 0x0001400008087984 */ /* 0x000ea20000000c00 */
[----:B------:R-:W-:Y:S01]  /*5090*/  UISETP.GE.AND UP0, UPT, UR45, 0x1, UPT ;  /* 0x000000012d00788c */ /* 0x000fe2000bf06270 */
[----:B------:R-:W-:Y:S01]  /*50a0*/  @!PT LDS RZ, [RZ] ;  /* 0x00000000fffff984 */ /* 0x000fe20000000800 */
[----:B------:R-:W-:Y:S01]  /*50b0*/  @!PT LDS RZ, [RZ] ;  /* 0x00000000fffff984 */ /* 0x000fe20000000800 */
[----:B------:R-:W-:Y:S01]  /*50c0*/  @!PT LDS RZ, [RZ] ;  /* 0x00000000fffff984 */ /* 0x000fe20000000800 */
[----:B------:R-:W-:Y:S01]  /*50d0*/  @!PT LDS RZ, [RZ] ;  /* 0x00000000fffff984 */ /* 0x000fe20000000800 */
[----:B------:R3:W-:Y:S06]  /*50e0*/  MEMBAR.ALL.CTA ;  /* 0x0000000000007992 */ /* 0x0007ec0000008000 */
[----:B---3--:R-:W3:Y:S01]  /*50f0*/  FENCE.VIEW.ASYNC.S ;  /* 0x00000000000073c6 */ /* 0x008ee20000000000 */
[----:B--2---:R-:W-:Y:S11]  /*5100*/  LOP3.LUT P0, RZ, R10, 0x1, RZ, 0xc0, !PT ;  /* 0x000000010aff7812 */ /* 0x004ff6000780c0ff */
[----:B------:R-:W-:Y:S02]  /*5110*/  @!UPT UIADD3 URZ, UPT, UPT, URZ, URZ, URZ ;  /* 0x000000fffffff290 */ /* 0x000fe4000fffe0ff */
[----:B---3--:R-:W-:Y:S01]  /*5120*/  VOTEU.ANY UP1, P0 ;  /* 0x0000000000ff7886 */ /* 0x008fe20000020100 */
[----:B------:R-:W-:Y:S11]  /*5130*/  PLOP3.LUT P0, PT, PT, PT, UP1, 0x80, 0x8 ;  /* 0x000000000008781c */ /* 0x000ff60003f0f018 */
[----:B------:R-:W-:Y:S02]  /*5140*/  @!UPT UIADD3 URZ, UPT, UPT, URZ, URZ, URZ ;  /* 0x000000fffffff290 */ /* 0x000fe4000fffe0ff */
[----:B-1----:R-:W-:Y:S02]  /*5150*/  @P0 SHF.R.U32.HI R0, RZ, 0x10, R9 ;  /* 0x00000010ff000819 */ /* 0x002fe40000011609 */
[----:B------:R-:W-:Y:S02]  /*5160*/  @P0 MOV R6, R8 ;  /* 0x0000000800060202 */ /* 0x000fe40000000f00 */
[----:B------:R-:W-:Y:S01]  /*5170*/  @P0 R2UR UR4, R0 ;  /* 0x00000000000402ca */ /* 0x000fe200000e0000 */
[----:B------:R-:W-:Y:S01]  /*5180*/  VIADD R0, R12, 0xf0 ;  /* 0x000000f00c007836 */ /* 0x000fe20000000000 */
[----:B------:R-:W-:Y:S02]  /*5190*/  @P0 LOP3.LUT R8, R9, 0xffff, RZ, 0xc0, !PT ;  /* 0x0000ffff09080812 */ /* 0x000fe400078ec0ff */
[----:B------:R-:W-:Y:S02]  /*51a0*/  @P0 R2UR UR6, R6 ;  /* 0x00000000060602ca */ /* 0x000fe400000e0000 */
[----:B------:R-:W-:Y:S02]  /*51b0*/  PRMT R0, RZ, 0x654, R0 ;  /* 0x00000654ff007816 */ /* 0x000fe40000000000 */
[----:B------:R-:W-:Y:S02]  /*51c0*/  @P0 R2UR UR5, R8 ;  /* 0x00000000080502ca */ /* 0x000fe400000e0000 */
[----:B------:R1:W-:Y:S03]  /*51d0*/  SYNCS.ARRIVE.TRANS64.RED.A1T0 RZ, [R0+URZ], RZ ;  /* 0x000000ff00ff79a7 */ /* 0x0003e600081004ff */
[----:B------:R-:W-:Y:S04]  /*51e0*/  @UP1 UMOV UR30, UR4 ;  /* 0x00000004001e1c82 */ /* 0x000fe80008000000 */
[----:B------:R-:W-:Y:S04]  /*51f0*/  @UP1 UMOV UR14, UR6 ;  /* 0x00000006000e1c82 */ /* 0x000fe80008000000 */
[----:B------:R-:W-:Y:S01]  /*5200*/  @UP1 UMOV UR13, UR5 ;  /* 0x00000005000d1c82 */ /* 0x000fe20008000000 */
[----:B------:R-:W-:Y:S05]  /*5210*/  BRA.U !UP0, `(.L_x_94) ;  /* 0x0000000108a47547 */ /* 0x000fea000b800000 */
[----:B------:R-:W-:Y:S02]  /*5220*/  UIMAD.WIDE.U32 UR18, UR13, UR43, URZ ;  /* 0x0000002b0d1272a5 */ /* 0x000fe4000f8e00ff */
[----:B------:R-:W-:Y:S02]  /*5230*/  UIMAD.WIDE.U32 UR26, UR14, UR40, URZ ;  /* 0x000000280e1a72a5 */ /* 0x000fe4000f8e00ff */
[----:B------:R-:W-:Y:S02]  /*5240*/  USEL UR4, UR31, UR48, !UP5 ;  /* 0x000000301f047287 */ /* 0x000fe4000e800000 */
[----:B------:R-:W-:Y:S02]  /*5250*/  USEL UR7, UR37, UR49, !UP6 ;  /* 0x0000003125077287 */ /* 0x000fe4000f000000 */
[----:B------:R-:W-:Y:S02]  /*5260*/  UIMAD.WIDE.U32 UR8, UR4, UR22, URZ ;  /* 0x00000016040872a5 */ /* 0x000fe4000f8e00ff */
[----:B------:R-:W-:Y:S01]  /*5270*/  UIMAD.WIDE.U32 UR10, UR7, UR22, URZ ;  /* 0x00000016070a72a5 */ /* 0x000fe2000f8e00ff */
[----:B------:R-:W-:Y:S02]  /*5280*/  UMOV UR5, UR19 ;  /* 0x0000001300057c82 */ /* 0x000fe40008000000 */
[----:B------:R-:W-:Y:S03]  /*5290*/  USHF.R.U32.HI UR6, URZ, UR50, UR5 ;  /* 0x00000032ff067299 */ /* 0x000fe60008011605 */
[----:B------:R-:W-:Y:S01]  /*52a0*/  UMOV UR5, UR27 ;  /* 0x0000001b00057c82 */ /* 0x000fe20008000000 */
[----:B------:R-:W-:Y:S02]  /*52b0*/  USEL UR6, UR13, UR6, !UP5 ;  /* 0x000000060d067287 */ /* 0x000fe4000e800000 */
[----:B------:R-:W-:Y:S03]  /*52c0*/  USHF.R.U32.HI UR12, URZ, UR41, UR5 ;  /* 0x00000029ff0c7299 */ /* 0x000fe60008011605 */
[----:B------:R-:W-:Y:S02]  /*52d0*/  UMOV UR5, UR9 ;  /* 0x0000000900057c82 */ /* 0x000fe40008000000 */
[----:B------:R-:W-:Y:S03]  /*52e0*/  @UP4 USHF.R.U32.HI UR4, URZ, UR23, UR5 ;  /* 0x00000017ff044299 */ /* 0x000fe60008011605 */
[----:B------:R-:W-:Y:S01]  /*52f0*/  UMOV UR5, UR11 ;  /* 0x0000000b00057c82 */ /* 0x000fe20008000000 */
[----:B------:R-:W-:Y:S02]  /*5300*/  UIMAD UR4, UR45, UR4, URZ ;  /* 0x000000042d0472a4 */ /* 0x000fe4000f8e02ff */
[----:B------:R-:W-:Y:S02]  /*5310*/  @UP4 USHF.R.U32.HI UR7, URZ, UR23, UR5 ;  /* 0x00000017ff074299 */ /* 0x000fe40008011605 */
[----:B------:R-:W-:Y:S02]  /*5320*/  UIMAD.WIDE.U32 UR10, UR6, UR22, URZ ;  /* 0x00000016060a72a5 */ /* 0x000fe4000f8e00ff */
[----:B------:R-:W-:Y:S02]  /*5330*/  USEL UR5, UR14, UR12, !UP6 ;  /* 0x0000000c0e057287 */ /* 0x000fe4000f000000 */
[----:B------:R-:W-:Y:S02]  /*5340*/  UIMAD UR8, UR45, UR7, URZ ;  /* 0x000000072d0872a4 */ /* 0x000fe4000f8e02ff */
[----:B------:R-:W-:Y:S03]  /*5350*/  UISETP.GE.AND UP0, UPT, UR6, UR4, UPT ;  /* 0x000000040600728c */ /* 0x000fe6000bf06270 */
[----:B------:R-:W-:Y:S01]  /*5360*/  UMOV UR4, UR11 ;  /* 0x0000000b00047c82 */ /* 0x000fe20008000000 */
[----:B------:R-:W-:Y:S02]  /*5370*/  UISETP.GE.OR UP0, UPT, UR5, UR8, UP0 ;  /* 0x000000080500728c */ /* 0x000fe40008706670 */
[----:B------:R-:W-:Y:S02]  /*5380*/  USHF.R.U32.HI UR4, URZ, UR23, UR4 ;  /* 0x00000017ff047299 */ /* 0x000fe40008011604 */
[----:B------:R-:W-:Y:S02]  /*5390*/  UIMAD.WIDE.U32 UR8, UR5, UR22, URZ ;  /* 0x00000016050872a5 */ /* 0x000fe4000f8e00ff */
[----:B------:R-:W-:Y:S04]  /*53a0*/  USEL UR10, UR6, UR4, !UP4 ;  /* 0x00000004060a7287 */ /* 0x000fe8000e000000 */
[----:B------:R-:W-:Y:S01]  /*53b0*/  UIADD3 UR11, UPT, UPT, -UR10, URZ, URZ ;  /* 0x000000ff0a0b7290 */ /* 0x000fe2000fffe1ff */
[----:B------:R-:W-:Y:S02]  /*53c0*/  @!UP0 UMOV UR4, UR9 ;  /* 0x0000000900048c82 */ /* 0x000fe40008000000 */
[----:B------:R-:W-:Y:S02]  /*53d0*/  @!UP0 USHF.R.U32.HI UR4, URZ, UR23, UR4 ;  /* 0x00000017ff048299 */ /* 0x000fe40008011604 */
[----:B------:R-:W-:Y:S02]  /*53e0*/  UIMAD UR8, UR45, UR11, UR6 ;  /* 0x0000000b2d0872a4 */ /* 0x000fe4000f8e0206 */
[----:B------:R-:W-:Y:S04]  /*53f0*/  @!UP0 USEL UR4, UR5, UR4, !UP4 ;  /* 0x0000000405048287 */ /* 0x000fe8000e000000 */
[----:B------:R-:W-:Y:S02]  /*5400*/  @!UP0 UIMAD UR8, UR7, UR8, UR4 ;  /* 0x00000008070882a4 */ /* 0x000fe4000f8e0204 */
[----:B------:R-:W-:Y:S02]  /*5410*/  @!UP0 UIADD3 UR9, UPT, UPT, UR10, -UR4, URZ ;  /* 0x800000040a098290 */ /* 0x000fe4000fffe0ff */
[----:B------:R-:W-:Y:S02]  /*5420*/  UIADD3 UR4, UPT, UPT, -UR5, URZ, URZ ;  /* 0x000000ff05047290 */ /* 0x000fe4000fffe1ff */
[----:B------:R-:W-:Y:S02]  /*5430*/  UIADD3 UR7, UPT, UPT, -UR6, URZ, URZ ;  /* 0x000000ff06077290 */ /* 0x000fe4000fffe1ff */
[----:B------:R-:W-:Y:S02]  /*5440*/  @!UP0 UIMAD UR6, UR9, UR45, UR5 ;  /* 0x0000002d090682a4 */ /* 0x000fe4000f8e0205 */
[----:B------:R-:W-:Y:S02]  /*5450*/  UIMAD UR14, UR15, UR4, UR14 ;  /* 0x000000040f0e72a4 */ /* 0x000fe4000f8e020e */
[----:B------:R-:W-:Y:S01]  /*5460*/  UIMAD UR13, UR42, UR7, UR13 ;  /* 0x000000072a0d72a4 */ /* 0x000fe2000f8e020d */
[----:B------:R-:W-:Y:S02]  /*5470*/  @!UP0 UMOV UR5, UR8 ;  /* 0x0000000800058c82 */ /* 0x000fe40008000000 */
[----:B------:R-:W-:Y:S02]  /*5480*/  UIMAD UR14, UR5, UR15, UR14 ;  /* 0x0000000f050e72a4 */ /* 0x000fe4000f8e020e */
[----:B------:R-:W-:Y:S11]  /*5490*/  UIMAD UR13, UR6, UR42, UR13 ;  /* 0x0000002a060d72a4 */ /* 0x000ff6000f8e020d */
[----:B------:R-:W-:Y:S01]  /*54a0*/  @!UPT UIADD3 URZ, UPT, UPT, URZ, URZ, URZ ;  /* 0x000000fffffff290 */ /* 0x000fe2000fffe0ff */
.L_x_94:
[----:B------:R-:W2:Y:S01]  /*54b0*/  @!UP2 LDCU.128 UR8, c[0x0][0xf10] ;  /* 0x0001e200ff08a7ac */ /* 0x000ea20008000c00 */
[C---:B------:R-:W-:Y:S02]  /*54c0*/  ISETP.NE.U32.AND P1, PT, R4.reuse, RZ, PT ;  /* 0x000000ff0400720c */ /* 0x040fe40003f25070 */
[----:B------:R-:W-:Y:S02]  /*54d0*/  ISETP.NE.U32.AND P0, PT, R4, RZ, PT ;  /* 0x000000ff0400720c */ /* 0x000fe40003f05070 */
[C---:B------:R-:W-:Y:S02]  /*54e0*/  ISETP.NE.AND.EX P1, PT, R5.reuse, RZ, PT, P1 ;  /* 0x000000ff0500720c */ /* 0x040fe40003f25310 */
[----:B------:R-:W-:Y:S01]  /*54f0*/  ISETP.NE.AND.EX P0, PT, R5, RZ, PT, P0 ;  /* 0x000000ff0500720c */ /* 0x000fe20003f05300 */
[----:B------:R-:W3:Y:S01]  /*5500*/  @!UP2 LDCU UR5, c[0x0][0xf0c] ;  /* 0x0001e180ff05a7ac */ /* 0x000ee20008000800 */
[----:B------:R-:W-:Y:S01]  /*5510*/  SHF.L.U32 R9, R15, 0x1f, RZ ;  /* 0x0000001f0f097819 */ /* 0x000fe200000006ff */
[----:B------:R-:W-:Y:S02]  /*5520*/  USHF.L.U32 UR35, UR20, 0x7, URZ ;  /* 0x0000000714237899 */ /* 0x000fe400080006ff */
[----:B--2---:R-:W-:Y:S07]  /*5530*/  UIMAD.WIDE.U32 UR6, UR14, UR8, URZ ;  /* 0x000000080e0672a5 */ /* 0x004fee000f8e00ff */
[----:B------:R-:W-:Y:S01]  /*5540*/  @!UP2 UMOV UR4, UR7 ;  /* 0x000000070004ac82 */ /* 0x000fe20008000000 */
[----:B---3--:R-:W-:Y:S02]  /*5550*/  @!UP2 UISETP.NE.AND UP0, UPT, UR5, 0x1, UPT ;  /* 0x000000010500a88c */ /* 0x008fe4000bf05270 */
[----:B------:R-:W-:Y:S02]  /*5560*/  @!UP2 USHF.R.U32.HI UR4, URZ, UR9, UR4 ;  /* 0x00000009ff04a299 */ /* 0x000fe40008011604 */
[----:B------:R-:W-:Y:S02]  /*5570*/  UIMAD.WIDE.U32 UR6, UR13, UR11, URZ ;  /* 0x0000000b0d0672a5 */ /* 0x000fe4000f8e00ff */
[----:B------:R-:W-:Y:S02]  /*5580*/  @!UP2 USEL UR8, UR14, UR4, !UP0 ;  /* 0x000000040e08a287 */ /* 0x000fe4000c000000 */
[----:B------:R-:W-:Y:S03]  /*5590*/  @!UP2 UISETP.NE.AND UP0, UPT, UR10, 0x1, UPT ;  /* 0x000000010a00a88c */ /* 0x000fe6000bf05270 */
[----:B------:R-:W-:Y:S01]  /*55a0*/  @!UP2 UMOV UR6, UR7 ;  /* 0x000000070006ac82 */ /* 0x000fe20008000000 */
[----:B------:R-:W-:Y:S01]  /*55b0*/  USHF.L.U32 UR7, UR16, 0x8, URZ ;  /* 0x0000000810077899 */ /* 0x000fe200080006ff */
[----:B------:R-:W2:Y:S02]  /*55c0*/  @!UP2 LDCU UR4, c[0x0][0xf20] ;  /* 0x0001e400ff04a7ac */ /* 0x000ea40008000800 */
[----:B--2---:R-:W-:Y:S04]  /*55d0*/  @!UP2 USHF.R.U32.HI UR6, URZ, UR4, UR6 ;  /* 0x00000004ff06a299 */ /* 0x004fe80008011606 */
[----:B------:R-:W-:Y:S04]  /*55e0*/  @!UP2 USEL UR6, UR13, UR6, !UP0 ;  /* 0x000000060d06a287 */ /* 0x000fe8000c000000 */
[----:B------:R-:W-:Y:S02]  /*55f0*/  @!UP2 UIADD3 UR4, UPT, UPT, -UR8, UR6, URZ ;  /* 0x000000060804a290 */ /* 0x000fe4000fffe1ff */
[----:B------:R-:W-:Y:S02]  /*5600*/  @!UP2 UIADD3 UR6, UPT, UPT, UR8, -UR6, URZ ;  /* 0x800000060806a290 */ /* 0x000fe4000fffe0ff */
[----:B------:R-:W-:Y:S02]  /*5610*/  @!UP2 UIMAD UR14, UR4, UR5, UR14 ;  /* 0x00000005040ea2a4 */ /* 0x000fe4000f8e020e */
[----:B------:R-:W-:Y:S01]  /*5620*/  @!UP2 UIMAD UR13, UR6, UR10, UR13 ;  /* 0x0000000a060da2a4 */ /* 0x000fe2000f8e020d */
[----:B------:R-:W-:Y:S11]  /*5630*/  BRA.U UP3, `(.L_x_95) ;  /* 0x0000000103107547 */ /* 0x000ff6000b800000 */
[----:B------:R-:W-:Y:S04]  /*5640*/  MOV R6, UR52 ;  /* 0x0000003400067c02 */ /* 0x000fe80008000f00 */
[----:B------:R-:W-:Y:S04]  /*5650*/  SHF.L.U32 R6, R6, 0x1f, RZ ;  /* 0x0000001f06067819 */ /* 0x000fe800000006ff */
[----:B------:R-:W2:Y:S02]  /*5660*/  SYNCS.PHASECHK.TRANS64.TRYWAIT P2, [UR21+0xd8], R6 ;  /* 0x0000d806ff0075a7 */ /* 0x000ea40008041115 */
[----:B--2---:R-:W-:Y:S05]  /*5670*/  @!P2 BRA `(.L_x_96) ;  /* 0x000000780054a947 */ /* 0x004fea0003800000 */
.L_x_95:
[----:B------:R-:W-:Y:S05]  /*5680*/  @!P1 BRA `(.L_x_97) ;  /* 0x0000000000309947 */ /* 0x000fea0003800000 */
[----:B------:R-:W-:Y:S01]  /*5690*/  ISETP.NE.U32.AND P1, PT, R2, RZ, PT ;  /* 0x000000ff0200720c */ /* 0x000fe20003f25070 */
[----:B------:R-:W2:Y:S01]  /*56a0*/  LDCU.64 UR4, c[0x0][0x358] ;  /* 0x00006b00ff0477ac */ /* 0x000ea20008000a00 */
[----:B------:R-:W-:Y:S02]  /*56b0*/  IMAD.MOV.U32 R142, RZ, RZ, 0x1 ;  /* 0x00000001ff8e7424 */ /* 0x000fe400078e00ff */
[----:B------:R-:W-:Y:S11]  /*56c0*/  ISETP.NE.AND.EX P1, PT, R3, RZ, PT, P1 ;  /* 0x000000ff0300720c */ /* 0x000ff60003f25310 */
[----:B------:R-:W-:Y:S02]  /*56d0*/  @!UPT UIADD3 URZ, UPT, UPT, URZ, URZ, URZ ;  /* 0x000000fffffff290 */ /* 0x000fe4000fffe0ff */
[----:B------:R-:W3:Y:S01]  /*56e0*/  @P1 LDC.64 R10, c[0x0][0xc88] ;  /* 0x00032200ff0a1b82 */ /* 0x000ee20000000a00 */
[----:B-1----:R-:W-:Y:S04]  /*56f0*/  @P1 IMAD R0, R4, UR44, RZ ;  /* 0x0000002c04001c24 */ /* 0x002fe8000f8e02ff */
[----:B---3--:R-:W-:Y:S04]  /*5700*/  @P1 IMAD.WIDE R10, R0, 0x4, R10 ;  /* 0x00000004000a1825 */ /* 0x008fe800078e020a */
[----:B------:R-:W-:Y:S01]  /*5710*/  HFMA2 R0, -RZ, RZ, 0, 5.9604644775390625e-08 ;  /* 0x00000001ff007431 */ /* 0x000fe200000001ff */
[----:B--2--5:R2:W5:Y:S04]  /*5720*/  @P1 LDG.E R71, desc[UR4][R10.64] ;  /* 0x000000040a471981 */ /* 0x024568000c1e1900 */
[----:B------:R-:W-:Y:S01]  /*5730*/  @!P1 PRMT R142, R0, 0x7610, R142 ;  /* 0x00007610008e9816 */ /* 0x000fe2000000008e */
[----:B--2---:R-:W3:Y:S06]  /*5740*/  @!P1 LDC R71, c[0x0][0xc80] ;  /* 0x00032000ff479b82 */ /* 0x004eec0000000800 */
.L_x_97:
[----:B---3-5:R-:W-:Y:S01]  /*5750*/  @!P0 FSETP.EQ.AND P1, PT, R71, RZ, PT ;  /* 0x000000ff4700820b */ /* 0x028fe20003f22000 */
[----:B------:R-:W-:Y:S01]  /*5760*/  @!UPT UIADD3 URZ, UPT, UPT, URZ, URZ, URZ ;  /* 0x000000fffffff290 */ /* 0x000fe2000fffe0ff */
[----:B------:R-:W-:Y:S11]  /*5770*/  @!P0 BRA `(.L_x_98) ;  /* 0x0000000000188947 */ /* 0x000ff60003800000 */
[----:B------:R-:W-:Y:S02]  /*5780*/  LOP3.LUT P0, RZ, R142, 0xff, RZ, 0xc0, !PT ;  /* 0x000000ff8eff7812 */ /* 0x000fe4000780c0ff */
[----:B------:R-:W-:Y:S04]  /*5790*/  ISETP.NE.U32.AND P1, PT, R2, RZ, PT ;  /* 0x000000ff0200720c */ /* 0x000fe80003f25070 */
[----:B------:R-:W-:Y:S04]  /*57a0*/  ISETP.NE.AND.EX P1, PT, R3, RZ, PT, P1 ;  /* 0x000000ff0300720c */ /* 0x000fe80003f25310 */
[----:B------:R-:W-:Y:S03]  /*57b0*/  PLOP3.LUT P1, PT, P1, PT, PT, 0x8, 0x80 ;  /* 0x000000000080781c */ /* 0x000fe60000f2e170 */
[----:B------:R-:W-:Y:S11]  /*57c0*/  @P0 FSETP.EQ.AND P1, PT, R71, RZ, PT ;  /* 0x000000ff4700020b */ /* 0x000ff60003f22000 */
[----:B------:R-:W-:Y:S02]  /*57d0*/  @!UPT UIADD3 URZ, UPT, UPT, URZ, URZ, URZ ;  /* 0x000000fffffff290 */ /* 0x000fe4000fffe0ff */
.L_x_98:
[----:B------:R-:W2:Y:S01]  /*57e0*/  SYNCS.PHASECHK.TRANS64.TRYWAIT P2, [UR21+0xb0], R9 ;  /* 0x0000b009ff0075a7 */ /* 0x000ea20008041115 */
[----:B------:R-:W-:Y:S01]  /*57f0*/  ELECT P0, URZ, PT ;  /* 0x0000000000ff782f */ /* 0x000fe20003800000 */
[----:B------:R-:W-:Y:S03]  /*5800*/  ULOP3.LUT UR4, UR29, 0x1, URZ, 0xc0, !UPT ;  /* 0x000000011d047892 */ /* 0x000fe6000f8ec0ff */
[----:B------:R-:W-:Y:S11]  /*5810*/  PLOP3.LUT P1, PT, P1, P0, PT, 0xf2, 0x2f ;  /* 0x00000000002f781c */ /* 0x000ff60000f21e72 */
[----:B------:R-:W-:Y:S02]  /*5820*/  @!UPT UIADD3 URZ, UPT, UPT, URZ, URZ, URZ ;  /* 0x000000fffffff290 */ /* 0x000fe4000fffe0ff */
[----:B------:R-:W-:Y:S05]  /*5830*/  @!P1 IADD3 R8, P0, PT, R16, 0x980, RZ ;  /* 0x0000098010089810 */ /* 0x000fea0007f1e0ff */
[----:B-1----:R-:W-:Y:S01]  /*5840*/  @!P1 IMAD.X R6, RZ, RZ, R17, P0 ;  /* 0x000000ffff069224 */ /* 0x002fe200000e0611 */
[----:B--2---:R-:W-:Y:S07]  /*5850*/  @!P2 BRA `(.L_x_99) ;  /* 0x0000007400f4a947 */ /* 0x004fee0003800000 */
.L_x_195:
[----:B------:R-:W-:Y:S01]  /*5860*/  @!P1 R2UR UR6, R8 ;  /* 0x00000000080692ca */ /* 0x000fe200000e0000 */
[----:B------:R-:W-:Y:S01]  /*5870*/  VOTEU.ALL UP0, P1 ;  /* 0x0000000000ff7886 */ /* 0x000fe20000800000 */
[----:B------:R-:W-:Y:S01]  /*5880*/  @!P1 R2UR UR5, R6 ;  /* 0x00000000060592ca */ /* 0x000fe200000e0000 */
[----:B------:R-:W-:Y:S01]  /*5890*/  UMOV UR10, 0x0 ;  /* 0x00000000000a7882 */ /* 0x000fe20000000000 */
[----:B------:R-:W-:Y:S01]  /*58a0*/  ISETP.NE.AND P0, PT, RZ, UR4, !P1 ;  /* 0x00000004ff007c0c */ /* 0x000fe2000cf05270 */
[----:B------:R-:W-:Y:S01]  /*58b0*/  UMOV UR11, 0x10000000 ;  /* 0x10000000000b7882 */ /* 0x000fe20000000000 */
[----:B------:R-:W-:Y:S02]  /*58c0*/  @!UP0 UIADD3 UR8, UPT, UPT, UR7, 0xc0, URZ ;  /* 0x000000c007088890 */ /* 0x000fe4000fffe0ff */
[----:B------:R-:W-:Y:S01]  /*58d0*/  @!UP0 UIADD3 UR32, UPT, UPT, UR21, 0x400, URZ ;  /* 0x0000040015208890 */ /* 0x000fe2000fffe0ff */
[----:B------:R-:W-:Y:S01]  /*58e0*/  VOTEU.ALL UP0, P1 ;  /* 0x0000000000ff7886 */ /* 0x000fe20000800000 */
[----:B------:R-:W-:Y:S02]  /*58f0*/  UMOV UR36, UR44 ;  /* 0x0000002c00247c82 */ /* 0x000fe40008000000 */
[----:B-1----:R-:W-:Y:S02]  /*5900*/  @!P1 IMAD.U32 R0, RZ, RZ, UR8 ;  /* 0x00000008ff009e24 */ /* 0x002fe4000f8e00ff */
[----:B------:R-:W-:Y:S02]  /*5910*/  IMAD.U32 R10, RZ, RZ, UR6 ;  /* 0x00000006ff0a7e24 */ /* 0x000fe4000f8e00ff */
[----:B------:R-:W-:Y:S02]  /*5920*/  IMAD.U32 R11, RZ, RZ, UR5 ;  /* 0x00000005ff0b7e24 */ /* 0x000fe4000f8e00ff */
[----:B------:R-:W-:Y:S01]  /*5930*/  @P0 IMAD R0, RZ, RZ, UR7 ;  /* 0x00000007ff000e24 */ /* 0x000fe2000f8e02ff */
[----:B------:R-:W-:Y:S02]  /*5940*/  @!P1 R2UR UR8, R10 ;  /* 0x000000000a0892ca */ /* 0x000fe400000e0000 */
[----:B------:R-:W-:Y:S02]  /*5950*/  @!P1 R2UR UR9, R11 ;  /* 0x000000000b0992ca */ /* 0x000fe400000e0000 */
[----:B------:R-:W-:Y:S11]  /*5960*/  PLOP3.LUT P0, PT, P1, PT, PT, 0x8, 0x80 ;  /* 0x000000000080781c */ /* 0x000ff60000f0e170 */
[----:B------:R-:W-:Y:S02]  /*5970*/  @!UPT UIADD3 URZ, UPT, UPT, URZ, URZ, URZ ;  /* 0x000000fffffff290 */ /* 0x000fe4000fffe0ff */
[----:B------:R-:W-:Y:S01]  /*5980*/  @P0 R2UR.BROADCAST UR34, R0 ;  /* 0x00000000002202ca */ /* 0x000fe200008e0000 */
[----:B------:R-:W-:Y:S01]  /*5990*/  @!P1 IMAD.MOV.U32 R0, RZ, RZ, 0x4000 ;  /* 0x00004000ff009424 */ /* 0x000fe200078e00ff */
[----:B------:R-:W-:Y:S05]  /*59a0*/  @!P1 IADD3 R8, P0, PT, R16, 0x980, RZ ;  /* 0x0000098010089810 */ /* 0x000fea0007f1e0ff */
[----:B------:R-:W-:Y:S06]  /*59b0*/  @!P1 IMAD.X R6, RZ, RZ, R17, P0 ;  /* 0x000000ffff069224 */ /* 0x000fec00000e0611 */
[----:B------:R1:W-:Y:S01]  /*59c0*/  @!UP0 UTMALDG.3D [UR32], [UR8], desc[UR10] ;  /* 0x00000a20080085b4 */ /* 0x0003e20008011000 */
[----:B------:R1:W-:Y:S01]  /*59d0*/  @!P1 SYNCS.ARRIVE.TRANS64.RED.A0TR RZ, [UR21+0x90], R0 ;  /* 0x00009000ffff99a7 */ /* 0x0003e20008300415 */
[----:B------:R-:W-:Y:S01]  /*59e0*/  SYNCS.ARRIVE.TRANS64.RED.A1T0 RZ, [UR47], RZ ;  /* 0x000000ffffff79a7 */ /* 0x000fe2000810042f */
[----:B------:R-:W2:Y:S02]  /*59f0*/  SYNCS.PHASECHK.TRANS64.TRYWAIT P2, [UR21+0xb8], R9 ;  /* 0x0000b809ff0075a7 */ /* 0x000ea40008041115 */
[----:B-12---:R-:W-:Y:S05]  /*5a00*/  @!P2 BRA `(.L_x_100) ;  /* 0x0000007400a0a947 */ /* 0x006fea0003800000 */
.L_x_197:
[----:B------:R-:W-:Y:S01]  /*5a10*/  @!P1 R2UR UR6, R8 ;  /* 0x00000000080692ca */ /* 0x000fe200000e0000 */
[----:B------:R-:W-:Y:S01]  /*5a20*/  VOTEU.ALL UP0, P1 ;  /* 0x0000000000ff7886 */ /* 0x000fe20000800000 */
[----:B------:R-:W-:Y:S01]  /*5a30*/  @!P1 R2UR UR5, R6 ;  /* 0x00000000060592ca */ /* 0x000fe200000e0000 */
[----:B-1----:R-:W-:Y:S01]  /*5a40*/  @!P1 IMAD.MOV.U32 R0, RZ, RZ, 0x4000 ;  /* 0x00004000ff009424 */ /* 0x002fe200078e00ff */
[----:B------:R-:W-:Y:S01]  /*5a50*/  UMOV UR10, 0x0 ;  /* 0x00000000000a7882 */ /* 0x000fe20000000000 */
[----:B------:R-:W-:Y:S01]  /*5a60*/  UMOV UR11, 0x10000000 ;  /* 0x10000000000b7882 */ /* 0x000fe20000000000 */
[----:B------:R-:W-:Y:S01]  /*5a70*/  @!UP0 UIADD3 UR24, UPT, UPT, UR21, 0x4400, URZ ;  /* 0x0000440015188890 */ /* 0x000fe2000fffe0ff */
[----:B------:R-:W-:Y:S01]  /*5a80*/  @!P1 IADD3 R8, P0, PT, R16, 0x980, RZ ;  /* 0x0000098010089810 */ /* 0x000fe20007f1e0ff */
[----:B------:R-:W-:Y:S01]  /*5a90*/  UMOV UR27, UR35 ;  /* 0x00000023001b7c82 */ /* 0x000fe20008000000 */
[----:B------:R-:W-:Y:S03]  /*5aa0*/  UMOV UR28, UR44 ;  /* 0x0000002c001c7c82 */ /* 0x000fe60008000000 */
[----:B------:R-:W-:Y:S02]  /*5ab0*/  @!P1 IMAD.X R6, RZ, RZ, R17, P0 ;  /* 0x000000ffff069224 */ /* 0x000fe400000e0611 */
[----:B------:R-:W-:Y:S02]  /*5ac0*/  IMAD.U32 R10, RZ, RZ, UR6 ;  /* 0x00000006ff0a7e24 */ /* 0x000fe4000f8e00ff */
[----:B------:R-:W-:Y:S01]  /*5ad0*/  IMAD.U32 R11, RZ, RZ, UR5 ;  /* 0x00000005ff0b7e24 */ /* 0x000fe2000f8e00ff */
[----:B------:R-:W-:Y:S02]  /*5ae0*/  @!UP0 UIMAD UR5, UR4, -0x40, UR7 ;  /* 0xffffffc0040588a4 */ /* 0x000fe4000f8e0207 */
[----:B------:R-:W-:Y:S02]  /*5af0*/  @!P1 R2UR UR8, R10 ;  /* 0x000000000a0892ca */ /* 0x000fe400000e0000 */
[----:B------:R-:W-:Y:S01]  /*5b00*/  @!P1 R2UR UR9, R11 ;  /* 0x000000000b0992ca */ /* 0x000fe200000e0000 */
[----:B------:R-:W-:Y:S01]  /*5b10*/  @!UP0 UIADD3 UR26, UPT, UPT, UR5, 0x80, URZ ;  /* 0x00000080051a8890 */ /* 0x000fe2000fffe0ff */
[----:B------:R-:W-:Y:S11]  /*5b20*/  VOTEU.ALL UP0, P1 ;  /* 0x0000000000ff7886 */ /* 0x000ff60000800000 */
[----:B------:R1:W-:Y:S01]  /*5b30*/  @!UP0 UTMALDG.3D [UR24], [UR8], desc[UR10] ;  /* 0x00000a18080085b4 */ /* 0x0003e20008011000 */
[----:B------:R1:W-:Y:S01]  /*5b40*/  @!P1 SYNCS.ARRIVE.TRANS64.RED.A0TR RZ, [UR21+0x98], R0 ;  /* 0x00009800ffff99a7 */ /* 0x0003e20008300415 */
[----:B------:R-:W-:Y:S01]  /*5b50*/  SYNCS.ARRIVE.TRANS64.RED.A1T0 RZ, [UR46], RZ ;  /* 0x000000ffffff79a7 */ /* 0x000fe2000810042e */
[----:B------:R-:W2:Y:S02]  /*5b60*/  SYNCS.PHASECHK.TRANS64.TRYWAIT P2, [UR21+0xc0], R9 ;  /* 0x0000c009ff0075a7 */ /* 0x000ea40008041115 */
[----:B-12---:R-:W-:Y:S05]  /*5b70*/  @!P2 BRA `(.L_x_101) ;  /* 0x00000074005ca947 */ /* 0x006fea0003800000 */
.L_x_199:
        /* <DEDUP_REMOVED lines=13> */
[----:B------:R-:W-:Y:S02]  /*5c50*/  @!UP0 ULEA UR5, UR4, UR7, 0x6 ;  /* 0x0000000704058291 */ /* 0x000fe4000f8e30ff */
        /* <DEDUP_REMOVED lines=9> */
.L_x_201:
[----:B------:R-:W-:Y:S01]  /*5cf0*/  @!P1 R2UR UR6, R8 ;  /* 0x00000000080692ca */ /* 0x000fe200000e0000 */
[----:B------:R-:W-:Y:S01]  /*5d00*/  UMOV UR18, 0x0 ;  /* 0x0000000000127882 */ /* 0x000fe20000000000 */
[----:B------:R-:W-:Y:S01]  /*5d10*/  @!P1 R2UR UR5, R6 ;  /* 0x00000000060592ca */ /* 0x000fe200000e0000 */
[----:B------:R-:W-:Y:S01]  /*5d20*/  VOTEU.ALL UP0, P1 ;  /* 0x0000000000ff7886 */ /* 0x000fe20000800000 */
[----:B------:R-:W-:Y:S01]  /*5d30*/  ISETP.NE.OR P0, PT, RZ, UR4, P1 ;  /* 0x00000004ff007c0c */ /* 0x000fe20008f05670 */
[----:B------:R-:W-:Y:S01]  /*5d40*/  UMOV UR19, 0x10000000 ;  /* 0x1000000000137882 */ /* 0x000fe20000000000 */
[----:B------:R-:W-:Y:S01]  /*5d50*/  UMOV UR11, UR35 ;  /* 0x00000023000b7c82 */ /* 0x000fe20008000000 */
[----:B------:R-:W-:Y:S01]  /*5d60*/  UMOV UR12, UR44 ;  /* 0x0000002c000c7c82 */ /* 0x000fe20008000000 */
[----:B------:R-:W-:Y:S01]  /*5d70*/  @!UP0 UIADD3 UR4, UPT, UPT, UR7, 0xc0, URZ ;  /* 0x000000c007048890 */ /* 0x000fe2000fffe0ff */
[----:B------:R-:W-:Y:S01]  /*5d80*/  VIADD R14, R14, 0x1 ;  /* 0x000000010e0e7836 */ /* 0x000fe20000000000 */
[----:B------:R-:W-:Y:S01]  /*5d90*/  @!UP0 UIADD3 UR8, UPT, UPT, UR21, 0xc400, URZ ;  /* 0x0000c40015088890 */ /* 0x000fe2000fffe0ff */
[----:B------:R-:W-:Y:S01]  /*5da0*/  R2UR UR16, R144 ;  /* 0x00000000901072ca */ /* 0x000fe200000e0000 */
[----:B------:R-:W-:Y:S01]  /*5db0*/  @!UP0 UIADD3 UR9, UPT, UPT, UR21, 0xa8, URZ ;  /* 0x000000a815098890 */ /* 0x000fe2000fffe0ff */
[----:B------:R-:W-:Y:S01]  /*5dc0*/  IMAD.U32 R8, RZ, RZ, UR6 ;  /* 0x00000006ff087e24 */ /* 0x000fe2000f8e00ff */
[----:B------:R-:W-:Y:S01]  /*5dd0*/  VOTEU.ALL UP0, P1 ;  /* 0x0000000000ff7886 */ /* 0x000fe20000800000 */
[----:B-1----:R-:W-:Y:S01]  /*5de0*/  @!P1 IMAD.U32 R0, RZ, RZ, UR4 ;  /* 0x00000004ff009e24 */ /* 0x002fe2000f8e00ff */
[----:B------:R-:W-:Y:S01]  /*5df0*/  R2UR UR20, R145 ;  /* 0x00000000911472ca */ /* 0x000fe200000e0000 */
[----:B------:R-:W-:Y:S01]  /*5e00*/  IMAD.U32 R9, RZ, RZ, UR5 ;  /* 0x00000005ff097e24 */ /* 0x000fe2000f8e00ff */
[----:B------:R-:W-:Y:S01]  /*5e10*/  @!P1 R2UR UR4, R8 ;  /* 0x00000000080492ca */ /* 0x000fe200000e0000 */
[----:B------:R-:W-:Y:S01]  /*5e20*/  @!P0 IMAD R0, RZ, RZ, UR7 ;  /* 0x00000007ff008e24 */ /* 0x000fe2000f8e02ff */
[----:B------:R-:W-:Y:S01]  /*5e30*/  PLOP3.LUT P0, PT, P1, PT, PT, 0x8, 0x80 ;  /* 0x000000000080781c */ /* 0x000fe20000f0e170 */
[----:B------:R-:W-:Y:S01]  /*5e40*/  UIADD3 UR29, UPT, UPT, UR29, 0x1, URZ ;  /* 0x000000011d1d7890 */ /* 0x000fe2000fffe0ff */
[----:B------:R-:W-:Y:S01]  /*5e50*/  @!P1 R2UR UR5, R9 ;  /* 0x00000000090592ca */ /* 0x000fe200000e0000 */
[----:B------:R-:W-:Y:S10]  /*5e60*/  UPLOP3.LUT UP3, UPT, UPT, UPT, UPT, 0x80, 0x8 ;  /* 0x000000000008789c */ /* 0x000ff40003f6f070 */
[----:B------:R-:W-:Y:S01]  /*5e70*/  @P0 R2UR.BROADCAST UR10, R0 ;  /* 0x00000000000a02ca */ /* 0x000fe200008e0000 */
[----:B------:R-:W-:Y:S01]  /*5e80*/  UIADD3 UR16, UPT, UPT, UR13, UR16, URZ ;  /* 0x000000100d107290 */ /* 0x000fe2000fffe0ff */
[C---:B------:R-:W-:Y:S01]  /*5e90*/  ISETP.NE.AND P0, PT, R14.reuse, 0x2, PT ;  /* 0x000000020e00780c */ /* 0x040fe20003f05270 */
[----:B------:R-:W-:Y:S01]  /*5ea0*/  UMOV UR44, UR30 ;  /* 0x0000001e002c7c82 */ /* 0x000fe20008000000 */
[----:B------:R-:W-:Y:S01]  /*5eb0*/  LOP3.LUT R15, R15, 0x1, RZ, 0x3c, !PT ;  /* 0x000000010f0f7812 */ /* 0x000fe200078e3cff */
[----:B------:R-:W-:Y:S01]  /*5ec0*/  UIADD3 UR20, UPT, UPT, UR14, UR20, URZ ;  /* 0x000000140e147290 */ /* 0x000fe2000fffe0ff */
[----:B------:R-:W-:Y:S02]  /*5ed0*/  SEL R0, RZ, 0x1, P0 ;  /* 0x00000001ff007807 */ /* 0x000fe40000000000 */
[----:B------:R-:W-:Y:S02]  /*5ee0*/  SEL R14, R14, RZ, P0 ;  /* 0x000000ff0e0e7207 */ /* 0x000fe40000000000 */
[----:B------:R-:W-:Y:S03]  /*5ef0*/  LOP3.LUT R13, R13, R0, RZ, 0x3c, !PT ;  /* 0x000000000d0d7212 */ /* 0x000fe600078e3cff */
[----:B------:R1:W-:Y:S01]  /*5f00*/  @!UP0 UTMALDG.3D [UR8], [UR4], desc[UR18] ;  /* 0x00001208040085b4 */ /* 0x0003e20008011000 */
[----:B------:R1:W-:Y:S01]  /*5f10*/  @!P1 SYNCS.ARRIVE.TRANS64.RED.A0TR RZ, [UR21+0xa8], R7 ;  /* 0x0000a807ffff99a7 */ /* 0x0003e20008300415 */
[----:B------:R-:W-:Y:S01]  /*5f20*/  SYNCS.ARRIVE.TRANS64.RED.A1T0 RZ, [UR38], RZ ;  /* 0x000000ffffff79a7 */ /* 0x000fe20008100426 */
[----:B------:R-:W-:Y:S05]  /*5f30*/  BRA.U UP1, `(.L_x_103) ;  /* 0xfffffff1013c7547 */ /* 0x000fea000b83ffff */
[----:B------:R-:W-:-:S04]  /*5f40*/  SHF.L.U32 R2, R15, 0x1f, RZ ;  /* 0x0000001f0f027819 */ /* 0x000fc800000006ff */
[----:B------:R-:W2:Y:S02]  /*5f50*/  SYNCS.PHASECHK.TRANS64.TRYWAIT P0, [UR21+0xb0], R2 ;  /* 0x0000b002ff0075a7 */ /* 0x000ea40008001115 */
[----:B--2---:R-:W-:Y:S05]  /*5f60*/  @!P0 BRA `(.L_x_104) ;  /* 0x0000007000908947 */ /* 0x004fea0003800000 */
.L_x_203:
[----:B------:R-:W3:Y:S02]  /*5f70*/  SYNCS.PHASECHK.TRANS64.TRYWAIT P0, [UR21+0xb8], R2 ;  /* 0x0000b802ff0075a7 */ /* 0x000ee40008001115 */
[----:B---3--:R-:W-:Y:S05]  /*5f80*/  @!P0 BRA `(.L_x_105) ;  /* 0x0000007000a08947 */ /* 0x008fea0003800000 */
.L_x_205:
[----:B------:R-:W3:Y:S02]  /*5f90*/  SYNCS.PHASECHK.TRANS64.TRYWAIT P0, [UR21+0xc0], R2 ;  /* 0x0000c002ff0075a7 */ /* 0x000ee40008001115 */
[----:B---3--:R-:W-:Y:S05]  /*5fa0*/  @!P0 BRA `(.L_x_106) ;  /* 0x0000007000b08947 */ /* 0x008fea0003800000 */
.L_x_207:
[----:B--2---:R-:W-:-:S07]  /*5fb0*/  MOV R0, UR21 ;  /* 0x0000001500007c02 */ /* 0x004fce0008000f00 */
.L_x_107:
[----:B--2---:R-:W-:-:S04]  /*5fc0*/  SHF.L.U32 R2, R15, 0x1f, RZ ;  /* 0x0000001f0f027819 */ /* 0x004fc800000006ff */
[----:B------:R2:W3:Y:S03]  /*5fd0*/  SYNCS.PHASECHK.TRANS64.TRYWAIT P0, [R0+URZ+0xc8], R2 ;  /* 0x0000c802000075a7 */ /* 0x0004e600080011ff */
[----:B---3--:R-:W-:Y:S05]  /*5fe0*/  @!P0 NANOSLEEP.SYNCS 0x989680 ;  /* 0x009896800000895d */ /* 0x008fea0003900000 */
[----:B------:R-:W3:Y:S02]  /*5ff0*/  @!P0 SYNCS.PHASECHK.TRANS64 P0, [R0+URZ+0xc8], R2 ;  /* 0x0000c802000085a7 */ /* 0x000ee400080010ff */
[----:B-1-3--:R-:W-:Y:S05]  /*6000*/  @P0 EXIT ;  /* 0x000000000000094d */ /* 0x00afea0003800000 */
[----:B------:R-:W-:Y:S05]  /*6010*/  BRA `(.L_x_107) ;  /* 0xfffffffc00e87947 */ /* 0x000fea000383ffff */
.L_x_92:
[----:B------:R-:W-:-:S06]  /*6020*/  UISETP.GE.AND UP0, UPT, UR17, 0x4, UPT ;  /* 0x000000041100788c */ /* 0x000fcc000bf06270 */
[----:B------:R-:W-:-:S13]  /*6030*/  PLOP3.LUT P0, PT, PT, PT, UP0, 0x80, 0x8 ;  /* 0x000000000008781c */ /* 0x000fda0003f0f008 */
[----:B------:R-:W-:Y:S05]  /*6040*/  @!P0 EXIT ;  /* 0x000000000000894d */ /* 0x000fea0003800000 */
[----:B------:R-:W1:Y:S08]  /*6050*/  S2UR UR4, SR_CgaCtaId ;  /* 0x00000000000479c3 */ /* 0x000e700000008800 */
[----:B------:R-:W-:Y:S01]  /*6060*/  BAR.SYNC.DEFER_BLOCKING 0x6, 0xa0 ;  /* 0x0182800000007b1d */ /* 0x000fe20000010000 */
[C---:B------:R-:W-:Y:S01]  /*6070*/  IMAD.SHL.U32 R3, R154.reuse, 0x40, RZ ;  /* 0x000000409a037824 */ /* 0x040fe200078e00ff */
[C---:B------:R-:W-:Y:S01]  /*6080*/  LOP3.LUT R141, R154.reuse, 0x1, RZ, 0xc0, !PT ;  /* 0x000000019a8d7812 */ /* 0x040fe200078ec0ff */
[----:B------:R-:W-:-:S02]  /*6090*/  IMAD.SHL.U32 R140, R154, 0x8, RZ ;  /* 0x000000089a8c7824 */ /* 0x000fc400078e00ff */
[----:B------:R-:W-:Y:S01]  /*60a0*/  IMAD.U32 R2, R154, 0x10000, RZ ;  /* 0x000100009a027824 */ /* 0x000fe200078e00ff */
[----:B------:R-:W-:Y:S02]  /*60b0*/  UMOV UR46, 0x400 ;  /* 0x00000400002e7882 */ /* 0x000fe40000000000 */
[----:B------:R-:W2:Y:S01]  /*60c0*/  LDC.64 R136, c[0x0][0xc88] ;  /* 0x00032200ff887b82 */ /* 0x000ea20000000a00 */
[----:B------:R-:W-:Y:S01]  /*60d0*/  LOP3.LUT R6, R3, 0x1c0, RZ, 0xc0, !PT ;  /* 0x000001c003067812 */ /* 0x000fe200078ec0ff */
[----:B------:R-:W-:Y:S01]  /*60e0*/  IMAD.MOV.U32 R153, RZ, RZ, 0x2 ;  /* 0x00000002ff997424 */ /* 0x000fe200078e00ff */
[----:B------:R-:W-:Y:S01]  /*60f0*/  ISETP.NE.U32.AND P0, PT, R141, 0x1, PT ;  /* 0x000000018d00780c */ /* 0x000fe20003f05070 */
[----:B------:R-:W-:Y:S01]  /*6100*/  IMAD.MOV.U32 R152, RZ, RZ, 0x4 ;  /* 0x00000004ff987424 */ /* 0x000fe200078e00ff */
[----:B------:R-:W-:Y:S01]  /*6110*/  LOP3.LUT R140, R6, 0x38, R140, 0xf8, !PT ;  /* 0x00000038068c7812 */ /* 0x000fe200078ef88c */
[----:B------:R-:W-:Y:S01]  /*6120*/  IMAD.MOV.U32 R151, RZ, RZ, 0x1 ;  /* 0x00000001ff977424 */ /* 0x000fe200078e00ff */
[----:B------:R-:W-:Y:S01]  /*6130*/  LOP3.LUT R2, R2, 0x600000, RZ, 0xc0, !PT ;  /* 0x0060000002027812 */ /* 0x000fe200078ec0ff */
[----:B------:R-:W3:Y:S01]  /*6140*/  LDC.64 R138, c[0x0][0xc90] ;  /* 0x00032400ff8a7b82 */ /* 0x000ee20000000a00 */
[----:B------:R-:W-:Y:S01]  /*6150*/  R2P PR, R154, 0x6 ;  /* 0x000000069a007804 */ /* 0x000fe20000000000 */
[----:B------:R-:W-:Y:S01]  /*6160*/  IMAD.MOV.U32 R148, RZ, RZ, RZ ;  /* 0x000000ffff947224 */ /* 0x000fe200078e00ff */
[----:B------:R-:W-:Y:S01]  /*6170*/  LOP3.LUT R140, R140, 0x1e00, R3, 0xf8, !PT ;  /* 0x00001e008c8c7812 */ /* 0x000fe200078ef803 */
[----:B------:R-:W-:Y:S01]  /*6180*/  IMAD.MOV.U32 R150, RZ, RZ, RZ ;  /* 0x000000ffff967224 */ /* 0x000fe200078e00ff */
[----:B------:R-:W-:Y:S01]  /*6190*/  P2R R3, PR, RZ, 0x1 ;  /* 0x00000001ff037803 */ /* 0x000fe20000000000 */
[----:B------:R-:W4:Y:S01]  /*61a0*/  LDCU UR62, c[0x0][0x370] ;  /* 0x00006e00ff3e77ac */ /* 0x000f220008000800 */
[----:B------:R-:W-:Y:S01]  /*61b0*/  LOP3.LUT R154, R154, 0x60, RZ, 0xc0, !PT ;  /* 0x000000609a9a7812 */ /* 0x000fe200078ec0ff */
[----:B------:R-:W2:Y:S01]  /*61c0*/  LDC.64 R134, c[0x0][0xcb0] ;  /* 0x00032c00ff867b82 */ /* 0x000ea20000000a00 */
[----:B------:R-:W-:Y:S01]  /*61d0*/  SEL R153, R153, 0xfffffffe, !P1 ;  /* 0xfffffffe99997807 */ /* 0x000fe20004800000 */
[----:B-1----:R-:W-:Y:S01]  /*61e0*/  ULEA UR46, UR4, UR46, 0x18 ;  /* 0x0000002e042e7291 */ /* 0x002fe2000f8ec0ff */
[----:B------:R-:W-:Y:S01]  /*61f0*/  SEL R152, R152, 0xfffffffc, !P2 ;  /* 0xfffffffc98987807 */ /* 0x000fe20005000000 */
[----:B------:R-:W-:Y:S01]  /*6200*/  UMOV UR38, URZ ;  /* 0x000000ff00267c82 */ /* 0x000fe20008000000 */
[----:B------:R-:W1:Y:S03]  /*6210*/  LDCU UR41, c[0x0][0xf0c] ;  /* 0x0001e180ff2977ac */ /* 0x000e660008000800 */
[----:B------:R-:W1:Y:S01]  /*6220*/  LDC.64 R132, c[0x0][0xca8] ;  /* 0x00032a00ff847b82 */ /* 0x000e620000000a00 */
[----:B------:R-:W-:-:S02]  /*6230*/  UIADD3 UR5, UPT, UPT, UR46, 0x108, URZ ;  /* 0x000001082e057890 */ /* 0x000fc4000fffe0ff */
[----:B------:R-:W4:Y:S01]  /*6240*/  LDS R0, [UR46+0x160] ;  /* 0x0001602eff007984 */ /* 0x000f220008000800 */
[----:B------:R-:W-:Y:S02]  /*6250*/  UIADD3 UR4, UPT, UPT, UR46, 0x400, URZ ;  /* 0x000004002e047890 */ /* 0x000fe4000fffe0ff */
[----:B------:R-:W-:Y:S01]  /*6260*/  ULOP3.LUT UR5, UR5, 0xfefffff8, URZ, 0xc0, !UPT ;  /* 0xfefffff805057892 */ /* 0x000fe2000f8ec0ff */
[----:B------:R-:W1:Y:S03]  /*6270*/  LDCU UR40, c[0x0][0xf30] ;  /* 0x0001e600ff2877ac */ /* 0x000e660008000800 */
[----:B------:R-:W-:Y:S02]  /*6280*/  IMAD.U32 R146, RZ, RZ, UR4 ;  /* 0x00000004ff927e24 */ /* 0x000fe4000f8e00ff */
[----:B------:R-:W-:Y:S01]  /*6290*/  IMAD.U32 R155, RZ, RZ, UR5 ;  /* 0x00000005ff9b7e24 */ /* 0x000fe2000f8e00ff */
[----:B------:R-:W1:Y:S01]  /*62a0*/  LDCU.64 UR60, c[0x0][0xc88] ;  /* 0x00019100ff3c77ac */ /* 0x000e620008000a00 */
[----:B------:R-:W1:Y:S01]  /*62b0*/  LDCU.64 UR42, c[0x0][0xf28] ;  /* 0x0001e500ff2a77ac */ /* 0x000e620008000a00 */
[----:B------:R-:W1:Y:S01]  /*62c0*/  LDCU.128 UR56, c[0x0][0xf10] ;  /* 0x0001e200ff3877ac */ /* 0x000e620008000c00 */
[----:B------:R-:W1:Y:S01]  /*62d0*/  LDCU UR55, c[0x0][0x374] ;  /* 0x00006e80ff3777ac */ /* 0x000e620008000800 */
[----:B------:R-:W-:Y:S01]  /*62e0*/  UMOV UR54, URZ ;  /* 0x000000ff00367c82 */ /* 0x000fe20008000000 */
[----:B------:R-:W-:Y:S01]  /*62f0*/  UMOV UR52, URZ ;  /* 0x000000ff00347c82 */ /* 0x000fe20008000000 */
[----:B--234-:R-:W-:-:S07]  /*6300*/  IMAD.IADD R2, R0, 0x1, R2 ;  /* 0x0000000100027824 */ /* 0x01cfce00078e0202 */
.L_x_152:
[----:B-1----:R-:W-:Y:S02]  /*6310*/  LEA R8, R148, UR46, 0x3 ;  /* 0x0000002e94087c11 */ /* 0x002fe4000f8e18ff */
[----:B------:R-:W-:Y:S02]  /*6320*/  SHF.L.U32 R0, R150, 0x1f, RZ ;  /* 0x0000001f96007819 */ /* 0x000fe400000006ff */
[----:B------:R-:W-:Y:S02]  /*6330*/  LEA R4, R148, UR46, 0x4 ;  /* 0x0000002e94047c11 */ /* 0x000fe4000f8e20ff */
[----:B------:R-:W2:Y:S02]  /*6340*/  SYNCS.PHASECHK.TRANS64.TRYWAIT P0, [R8+URZ+0xe0], R0 ;  /* 0x0000e000080075a7 */ /* 0x000ea400080011ff */
[----:B--2---:R-:W-:Y:S05]  /*6350*/  @!P0 BRA `(.L_x_108) ;  /* 0x0000006c00dc8947 */ /* 0x004fea0003800000 */
.L_x_208:
[----:B------:R-:W3:Y:S01]  /*6360*/  LDS.128 R4, [R4+0x140] ;  /* 0x0001400004047984 */ /* 0x000ee20000000c00 */
[----:B------:R-:W-:Y:S01]  /*6370*/  UISETP.GE.AND UP0, UPT, UR45, 0x1, UPT ;  /* 0x000000012d00788c */ /* 0x000fe2000bf06270 */
[----:B------:R-:W-:Y:S01]  /*6380*/  @!PT LDS RZ, [RZ] ;  /* 0x00000000fffff984 */ /* 0x000fe20000000800 */
[----:B------:R-:W-:Y:S01]  /*6390*/  @!PT LDS RZ, [RZ] ;  /* 0x00000000fffff984 */ /* 0x000fe20000000800 */
[----:B------:R-:W-:Y:S01]  /*63a0*/  @!PT LDS RZ, [RZ] ;  /* 0x00000000fffff984 */ /* 0x000fe20000000800 */
[----:B------:R-:W-:Y:S01]  /*63b0*/  @!PT LDS RZ, [RZ] ;  /* 0x00000000fffff984 */ /* 0x000fe20000000800 */
[----:B------:R4:W-:Y:S06]  /*63c0*/  MEMBAR.ALL.CTA ;  /* 0x0000000000007992 */ /* 0x0009ec0000008000 */
[----:B----4-:R-:W4:Y:S01]  /*63d0*/  FENCE.VIEW.ASYNC.S ;  /* 0x00000000000073c6 */ /* 0x010f220000000000 */
[----:B---3--:R-:W-:Y:S11]  /*63e0*/  LOP3.LUT P0, RZ, R6, 0x1, RZ, 0xc0, !PT ;  /* 0x0000000106ff7812 */ /* 0x008ff6000780c0ff */
[----:B------:R-:W-:Y:S02]  /*63f0*/  @!UPT UIADD3 URZ, UPT, UPT, URZ, URZ, URZ ;  /* 0x000000fffffff290 */ /* 0x000fe4000fffe0ff */
[----:B----4-:R-:W-:Y:S01]  /*6400*/  VOTEU.ANY UP1, P0 ;  /* 0x0000000000ff7886 */ /* 0x010fe20000020100 */
[----:B------:R-:W-:Y:S01]  /*6410*/  PLOP3.LUT P0, PT, PT, PT, UP1, 0x80, 0x8 ;  /* 0x000000000008781c */ /* 0x000fe20003f0f018 */
[----:B------:R-:W-:Y:S06]  /*6420*/  UP2UR UR4, UPR, URZ, 0x2 ;  /* 0x00000002ff047883 */ /* 0x000fec0008000000 */
[----:B------:R-:W-:Y:S06]  /*6430*/  IMAD.U32 R156, RZ, RZ, UR4 ;  /* 0x00000004ff9c7e24 */ /* 0x000fec000f8e00ff */
[----:B--2---:R-:W-:Y:S02]  /*6440*/  @P0 SHF.R.U32.HI R0, RZ, 0x10, R5 ;  /* 0x00000010ff000819 */ /* 0x004fe40000011605 */
        /* <DEDUP_REMOVED lines=12> */
[----:B------:R-:W3:Y:S01]  /*6510*/  LDCU UR12, c[0x0][0xf20] ;  /* 0x0001e400ff0c77ac */ /* 0x000ee20008000800 */
[----:B-1----:R-:W-:Y:S02]  /*6520*/  UIMAD.WIDE.U32 UR4, UR55, UR59, URZ ;  /* 0x0000003b370472a5 */ /* 0x002fe4000f8e00ff */
[----:B------:R-:W-:Y:S02]  /*6530*/  UIMAD.WIDE.U32 UR6, UR62, UR56, URZ ;  /* 0x000000383e0672a5 */ /* 0x000fe4000f8e00ff */
[----:B------:R-:W-:Y:S02]  /*6540*/  UISETP.NE.AND UP0, UPT, UR58, 0x1, UPT ;  /* 0x000000013a00788c */ /* 0x000fe4000bf05270 */
[----:B------:R-:W-:Y:S02]  /*6550*/  UIMAD.WIDE.U32 UR8, UR36, UR59, URZ ;  /* 0x0000003b240872a5 */ /* 0x000fe4000f8e00ff */
[----:B------:R-:W-:Y:S02]  /*6560*/  UISETP.NE.AND UP1, UPT, UR41, 0x1, UPT ;  /* 0x000000012900788c */ /* 0x000fe4000bf25270 */
[----:B------:R-:W-:Y:S02]  /*6570*/  UIMAD.WIDE.U32 UR10, UR37, UR56, URZ ;  /* 0x00000038250a72a5 */ /* 0x000fe4000f8e00ff */
[----:B------:R-:W-:Y:S01]  /*6580*/  UISETP.NE.AND UP2, UPT, UR45, 0x1, UPT ;  /* 0x000000012d00788c */ /* 0x000fe2000bf45270 */
[----:B------:R-:W-:Y:S02]  /*6590*/  UMOV UR4, UR5 ;  /* 0x0000000500047c82 */ /* 0x000fe40008000000 */
[----:B---3--:R-:W-:Y:S03]  /*65a0*/  USHF.R.U32.HI UR5, URZ, UR12, UR4 ;  /* 0x0000000cff057299 */ /* 0x008fe60008011604 */
[----:B------:R-:W-:Y:S02]  /*65b0*/  UMOV UR4, UR7 ;  /* 0x0000000700047c82 */ /* 0x000fe40008000000 */
[----:B------:R-:W-:Y:S02]  /*65c0*/  USHF.R.U32.HI UR7, URZ, UR57, UR4 ;  /* 0x00000039ff077299 */ /* 0x000fe40008011604 */
[----:B------:R-:W-:Y:S02]  /*65d0*/  USEL UR4, UR55, UR5, !UP0 ;  /* 0x0000000537047287 */ /* 0x000fe4000c000000 */
[----:B------:R-:W-:Y:S01]  /*65e0*/  USEL UR7, UR62, UR7, !UP1 ;  /* 0x000000073e077287 */ /* 0x000fe2000c800000 */
[----:B------:R-:W-:Y:S01]  /*65f0*/  UMOV UR5, UR9 ;  /* 0x0000000900057c82 */ /* 0x000fe20008000000 */
[----:B------:R-:W-:Y:S02]  /*6600*/  UIMAD.WIDE.U32 UR8, UR4, UR42, URZ ;  /* 0x0000002a040872a5 */ /* 0x000fe4000f8e00ff */
[----:B------:R-:W-:Y:S03]  /*6610*/  USHF.R.U32.HI UR6, URZ, UR12, UR5 ;  /* 0x0000000cff067299 */ /* 0x000fe60008011605 */
[----:B------:R-:W-:Y:S01]  /*6620*/  UMOV UR5, UR11 ;  /* 0x0000000b00057c82 */ /* 0x000fe20008000000 */
[----:B------:R-:W-:Y:S02]  /*6630*/  UIMAD.WIDE.U32 UR10, UR7, UR42, URZ ;  /* 0x0000002a070a72a5 */ /* 0x000fe4000f8e00ff */
[----:B------:R-:W-:Y:S02]  /*6640*/  USEL UR6, UR36, UR6, !UP0 ;  /* 0x0000000624067287 */ /* 0x000fe4000c000000 */
[----:B------:R-:W-:Y:S01]  /*6650*/  USHF.R.U32.HI UR5, URZ, UR57, UR5 ;  /* 0x00000039ff057299 */ /* 0x000fe20008011605 */
[----:B------:R-:W-:Y:S02]  /*6660*/  UMOV UR8, UR9 ;  /* 0x0000000900087c82 */ /* 0x000fe40008000000 */
[----:B------:R-:W-:Y:S01]  /*6670*/  UMOV UR10, UR11 ;  /* 0x0000000b000a7c82 */ /* 0x000fe20008000000 */
[----:B------:R-:W-:Y:S02]  /*6680*/  @UP2 USHF.R.U32.HI UR4, URZ, UR43, UR8 ;  /* 0x0000002bff042299 */ /* 0x000fe40008011608 */
[----:B------:R-:W-:Y:S02]  /*6690*/  @UP2 USHF.R.U32.HI UR7, URZ, UR43, UR10 ;  /* 0x0000002bff072299 */ /* 0x000fe4000801160a */
[----:B------:R-:W-:Y:S02]  /*66a0*/  UIMAD UR4, UR45, UR4, URZ ;  /* 0x000000042d0472a4 */ /* 0x000fe4000f8e02ff */
        /* <DEDUP_REMOVED lines=8> */
[----:B------:R-:W-:Y:S02]  /*6730*/  USEL UR11, UR6, UR4, !UP2 ;  /* 0x00000004060b7287 */ /* 0x000fe4000d000000 */
[----:B------:R-:W-:Y:S02]  /*6740*/  UIADD3 UR8, UPT, UPT, -UR5, URZ, URZ ;  /* 0x000000ff05087290 */ /* 0x000fe4000fffe1ff */
[----:B------:R-:W-:Y:S01]  /*6750*/  UIADD3 UR10, UPT, UPT, -UR11, URZ, URZ ;  /* 0x000000ff0b0a7290 */ /* 0x000fe2000fffe1ff */
[----:B------:R-:W-:Y:S01]  /*6760*/  @!UP0 UMOV UR4, UR9 ;  /* 0x0000000900048c82 */ /* 0x000fe20008000000 */
[----:B------:R-:W-:Y:S02]  /*6770*/  UIADD3 UR9, UPT, UPT, -UR6, URZ, URZ ;  /* 0x000000ff06097290 */ /* 0x000fe4000fffe1ff */
[----:B------:R-:W-:Y:S02]  /*6780*/  @!UP0 USHF.R.U32.HI UR4, URZ, UR43, UR4 ;  /* 0x0000002bff048299 */ /* 0x000fe40008011604 */
[----:B------:R-:W-:Y:S02]  /*6790*/  UIMAD UR10, UR45, UR10, UR6 ;  /* 0x0000000a2d0a72a4 */ /* 0x000fe4000f8e0206 */
[----:B------:R-:W-:Y:S04]  /*67a0*/  @!UP0 USEL UR4, UR5, UR4, !UP2 ;  /* 0x0000000405048287 */ /* 0x000fe8000d000000 */
[----:B------:R-:W-:Y:S02]  /*67b0*/  @!UP0 UIMAD UR10, UR7, UR10, UR4 ;  /* 0x0000000a070a82a4 */ /* 0x000fe4000f8e0204 */
[----:B------:R-:W-:Y:S02]  /*67c0*/  @!UP0 UIADD3 UR11, UPT, UPT, UR11, -UR4, URZ ;  /* 0x800000040b0b8290 */ /* 0x000fe4000fffe0ff */
[----:B------:R-:W-:Y:S02]  /*67d0*/  UIMAD UR7, UR41, UR8, UR37 ;  /* 0x00000008290772a4 */ /* 0x000fe4000f8e0225 */
[----:B------:R-:W-:Y:S02]  /*67e0*/  @!UP0 UIMAD UR6, UR11, UR45, UR5 ;  /* 0x0000002d0b0682a4 */ /* 0x000fe4000f8e0205 */
[----:B------:R-:W-:Y:S01]  /*67f0*/  UIMAD UR4, UR58, UR9, UR36 ;  /* 0x000000093a0472a4 */ /* 0x000fe2000f8e0224 */
[----:B------:R-:W-:Y:S02]  /*6800*/  @!UP0 UMOV UR5, UR10 ;  /* 0x0000000a00058c82 */ /* 0x000fe40008000000 */
[----:B------:R-:W-:Y:S02]  /*6810*/  UIMAD UR37, UR5, UR41, UR7 ;  /* 0x00000029052572a4 */ /* 0x000fe4000f8e0207 */
[----:B------:R-:W-:Y:S11]  /*6820*/  UIMAD UR36, UR6, UR58, UR4 ;  /* 0x0000003a062472a4 */ /* 0x000ff6000f8e0204 */
[----:B------:R-:W-:Y:S01]  /*6830*/  @!UPT UIADD3 URZ, UPT, UPT, URZ, URZ, URZ ;  /* 0x000000fffffff290 */ /* 0x000fe2000fffe0ff */
.L_x_109:
[----:B-1----:R-:W-:Y:S01]  /*6840*/  UISETP.NE.AND UP0, UPT, UR40, 0x1, UPT ;  /* 0x000000012800788c */ /* 0x002fe2000bf05270 */
[----:B------:R-:W-:Y:S01]  /*6850*/  LOP3.LUT P0, RZ, R146, 0x3f0, RZ, 0xc0, !PT ;  /* 0x000003f092ff7812 */ /* 0x000fe2000780c0ff */
[----:B------:R-:W-:Y:S01]  /*6860*/  USHF.L.U32 UR53, UR16, 0x8, URZ ;  /* 0x0000000810357899 */ /* 0x000fe200080006ff */
[----:B------:R-:W-:Y:S01]  /*6870*/  BSSY.RECONVERGENT B6, `(.L_x_110) ;  /* 0x0000034000067945 */ /* 0x000fe20003800200 */
[----:B------:R-:W-:Y:S01]  /*6880*/  USHF.L.U32 UR50, UR20, 0x7, URZ ;  /* 0x0000000714327899 */ /* 0x000fe200080006ff */
[----:B------:R-:W-:Y:S06]  /*6890*/  IADD3 R148, PT, PT, R148, 0x1, RZ ;  /* 0x0000000194947810 */ /* 0x000fec0007ffe0ff */
[----:B------:R-:W1:Y:S01]  /*68a0*/  @!UP0 LDCU.128 UR12, c[0x0][0xf10] ;  /* 0x0001e200ff0c87ac */ /* 0x000e620008000c00 */
[----:B------:R-:W3:Y:S01]  /*68b0*/  @!UP0 LDCU UR5, c[0x0][0xf0c] ;  /* 0x0001e180ff0587ac */ /* 0x000ee20008000800 */
[----:B------:R-:W4:Y:S01]  /*68c0*/  @!UP0 LDCU UR10, c[0x0][0xf20] ;  /* 0x0001e400ff0a87ac */ /* 0x000f220008000800 */
[----:B-1----:R-:W-:Y:S02]  /*68d0*/  UIMAD.WIDE.U32 UR8, UR37, UR12, URZ ;  /* 0x0000000c250872a5 */ /* 0x002fe4000f8e00ff */
[----:B------:R-:W-:Y:S02]  /*68e0*/  UIMAD.WIDE.U32 UR6, UR36, UR15, URZ ;  /* 0x0000000f240672a5 */ /* 0x000fe4000f8e00ff */
[----:B------:R-:W-:Y:S03]  /*68f0*/  @!UP0 UISETP.NE.AND UP1, UPT, UR14, 0x1, UPT ;  /* 0x000000010e00888c */ /* 0x000fe6000bf25270 */
[----:B------:R-:W-:Y:S01]  /*6900*/  @!UP0 UMOV UR4, UR9 ;  /* 0x0000000900048c82 */ /* 0x000fe20008000000 */
[----:B---3--:R-:W-:Y:S02]  /*6910*/  @!UP0 UISETP.NE.AND UP2, UPT, UR5, 0x1, UPT ;  /* 0x000000010500888c */ /* 0x008fe4000bf45270 */
[----:B------:R-:W-:Y:S01]  /*6920*/  @!UP0 USHF.R.U32.HI UR4, URZ, UR13, UR4 ;  /* 0x0000000dff048299 */ /* 0x000fe20008011604 */
[----:B------:R-:W-:Y:S02]  /*6930*/  @!UP0 UMOV UR6, UR7 ;  /* 0x0000000700068c82 */ /* 0x000fe40008000000 */
[----:B----4-:R-:W-:Y:S02]  /*6940*/  @!UP0 USHF.R.U32.HI UR6, URZ, UR10, UR6 ;  /* 0x0000000aff068299 */ /* 0x010fe40008011606 */
[----:B------:R-:W-:Y:S02]  /*6950*/  @!UP0 USEL UR7, UR37, UR4, !UP2 ;  /* 0x0000000425078287 */ /* 0x000fe4000d000000 */
[----:B------:R-:W-:Y:S04]  /*6960*/  @!UP0 USEL UR6, UR36, UR6, !UP1 ;  /* 0x0000000624068287 */ /* 0x000fe8000c800000 */
[----:B------:R-:W-:Y:S02]  /*6970*/  @!UP0 UIADD3 UR4, UPT, UPT, -UR7, UR6, URZ ;  /* 0x0000000607048290 */ /* 0x000fe4000fffe1ff */
[----:B------:R-:W-:Y:S02]  /*6980*/  @!UP0 UIADD3 UR6, UPT, UPT, UR7, -UR6, URZ ;  /* 0x8000000607068290 */ /* 0x000fe4000fffe0ff */
[----:B------:R-:W-:Y:S02]  /*6990*/  @!UP0 UIMAD UR37, UR4, UR5, UR37 ;  /* 0x00000005042582a4 */ /* 0x000fe4000f8e0225 */
[----:B------:R-:W-:Y:S01]  /*69a0*/  @!UP0 UIMAD UR36, UR6, UR14, UR36 ;  /* 0x0000000e062482a4 */ /* 0x000fe2000f8e0224 */
[----:B------:R-:W-:Y:S11]  /*69b0*/  @!P0 BRA `(.L_x_111) ;  /* 0x00000000007c8947 */ /* 0x000ff60003800000 */
[----:B------:R-:W1:Y:S01]  /*69c0*/  LDCU.64 UR8, c[0x4][0x80] ;  /* 0x01001000ff0877ac */ /* 0x000e620008000a00 */
[----:B------:R-:W-:Y:S01]  /*69d0*/  MOV R16, 0x0 ;  /* 0x0000000000107802 */ /* 0x000fe20000000f00 */
[----:B------:R-:W-:Y:S02]  /*69e0*/  HFMA2 R12, -RZ, RZ, 0, 5.9604644775390625e-08 ;  /* 0x00000001ff0c7431 */ /* 0x000fe400000001ff */
[----:B------:R-:W-:Y:S01]  /*69f0*/  IMAD.MOV.U32 R8, RZ, RZ, 0x70 ;  /* 0x00000070ff087424 */ /* 0x000fe200078e00ff */
[----:B------:R3:W4:Y:S01]  /*6a00*/  LDC.64 R14, c[0x4][R16] ;  /* 0x01000000100e7b82 */ /* 0x0007220000000a00 */
[----:B------:R-:W2:Y:S01]  /*6a10*/  LDCU.64 UR6, c[0x4][0x88] ;  /* 0x01001100ff0677ac */ /* 0x000ea20008000a00 */
[----:B------:R-:W-:Y:S01]  /*6a20*/  IMAD.MOV.U32 R13, RZ, RZ, RZ ;  /* 0x000000ffff0d7224 */ /* 0x000fe200078e00ff */
[----:B------:R-:W2:Y:S01]  /*6a30*/  LDCU.64 UR4, c[0x4][0x8] ;  /* 0x01000100ff0477ac */ /* 0x000ea20008000a00 */
[----:B-1----:R-:W-:Y:S01]  /*6a40*/  MOV R5, UR9 ;  /* 0x0000000900057c02 */ /* 0x002fe20008000f00 */
[----:B------:R-:W-:Y:S01]  /*6a50*/  IMAD.U32 R4, RZ, RZ, UR8 ;  /* 0x00000008ff047e24 */ /* 0x000fe2000f8e00ff */
[----:B--2---:R-:W-:Y:S01]  /*6a60*/  MOV R7, UR7 ;  /* 0x0000000700077c02 */ /* 0x004fe20008000f00 */
[----:B------:R-:W-:Y:S01]  /*6a70*/  IMAD.U32 R6, RZ, RZ, UR6 ;  /* 0x00000006ff067e24 */ /* 0x000fe2000f8e00ff */
[----:B------:R-:W-:Y:S01]  /*6a80*/  MOV R11, UR5 ;  /* 0x00000005000b7c02 */ /* 0x000fe20008000f00 */
[----:B------:R-:W-:Y:S02]  /*6a90*/  IMAD.U32 R10, RZ, RZ, UR4 ;  /* 0x00000004ff0a7e24 */ /* 0x000fe4000f8e00ff */
[----:B------:R-:W-:Y:S07]  /*6aa0*/  LEPC R20, `(.L_x_112) ;  /* 0x000000001014794e */ /* 0x000fee0000000000 */
[----:B---345:R-:W-:Y:S05]  /*6ab0*/  CALL.ABS.NOINC R14 ;  /* 0x000000000e007343 */ /* 0x038fea0003c00000 */
.L_x_112:
[----:B------:R-:W1:Y:S01]  /*6ac0*/  LDCU.64 UR8, c[0x4][0x80] ;  /* 0x01001000ff0877ac */ /* 0x000e620008000a00 */
[----:B------:R-:W2:Y:S01]  /*6ad0*/  LDC.64 R16, c[0x4][R16] ;  /* 0x0100000010107b82 */ /* 0x000ea20000000a00 */
[----:B------:R-:W-:Y:S02]  /*6ae0*/  HFMA2 R12, -RZ, RZ, 0, 5.9604644775390625e-08 ;  /* 0x00000001ff0c7431 */ /* 0x000fe400000001ff */
[----:B------:R-:W-:Y:S02]  /*6af0*/  IMAD.MOV.U32 R8, RZ, RZ, 0x70 ;  /* 0x00000070ff087424 */ /* 0x000fe400078e00ff */
[----:B------:R-:W-:Y:S01]  /*6b00*/  IMAD.MOV.U32 R13, RZ, RZ, RZ ;  /* 0x000000ffff0d7224 */ /* 0x000fe200078e00ff */
[----:B------:R-:W3:Y:S01]  /*6b10*/  LDCU.64 UR6, c[0x4][0x88] ;  /* 0x01001100ff0677ac */ /* 0x000ee20008000a00 */
[----:B------:R-:W4:Y:S01]  /*6b20*/  LDCU.64 UR4, c[0x4][0x8] ;  /* 0x01000100ff0477ac */ /* 0x000f220008000a00 */
[----:B-1----:R-:W-:Y:S02]  /*6b30*/  MOV R4, UR8 ;  /* 0x0000000800047c02 */ /* 0x002fe40008000f00 */
[----:B------:R-:W-:Y:S02]  /*6b40*/  MOV R5, UR9 ;  /* 0x0000000900057c02 */ /* 0x000fe40008000f00 */
[----:B---3--:R-:W-:Y:S01]  /*6b50*/  MOV R7, UR7 ;  /* 0x0000000700077c02 */ /* 0x008fe20008000f00 */
[----:B------:R-:W-:Y:S01]  /*6b60*/  IMAD.U32 R6, RZ, RZ, UR6 ;  /* 0x00000006ff067e24 */ /* 0x000fe2000f8e00ff */
[----:B----4-:R-:W-:Y:S01]  /*6b70*/  MOV R11, UR5 ;  /* 0x00000005000b7c02 */ /* 0x010fe20008000f00 */
[----:B------:R-:W-:Y:S02]  /*6b80*/  IMAD.U32 R10, RZ, RZ, UR4 ;  /* 0x00000004ff0a7e24 */ /* 0x000fe4000f8e00ff */
[----:B------:R-:W-:Y:S07]  /*6b90*/  LEPC R20, `(.L_x_111) ;  /* 0x000000001014794e */ /* 0x000fee0000000000 */
[----:B--2---:R-:W-:Y:S05]  /*6ba0*/  CALL.ABS.NOINC R16 ;  /* 0x0000000010007343 */ /* 0x004fea0003c00000 */
.L_x_111:
[----:B------:R-:W-:Y:S05]  /*6bb0*/  BSYNC.RECONVERGENT B6 ;  /* 0x0000000000067941 */ /* 0x000fea0003800200 */
.L_x_110:
[----:B------:R-:W-:Y:S02]  /*6bc0*/  ISETP.NE.U32.AND P0, PT, RZ, UR60, PT ;  /* 0x0000003cff007c0c */ /* 0x000fe4000bf05070 */
[C---:B------:R-:W-:Y:S02]  /*6bd0*/  ISETP.NE.U32.AND P3, PT, R138.reuse, RZ, PT ;  /* 0x000000ff8a00720c */ /* 0x040fe40003f65070 */
[----:B------:R-:W-:Y:S02]  /*6be0*/  ISETP.NE.U32.AND P4, PT, R138, RZ, PT ;  /* 0x000000ff8a00720c */ /* 0x000fe40003f85070 */
[----:B------:R-:W-:Y:S02]  /*6bf0*/  ISETP.NE.AND.EX P0, PT, RZ, UR61, PT, P0 ;  /* 0x0000003dff007c0c */ /* 0x000fe4000bf05300 */
[C---:B------:R-:W-:Y:S02]  /*6c00*/  ISETP.NE.AND.EX P3, PT, R139.reuse, RZ, PT, P3 ;  /* 0x000000ff8b00720c */ /* 0x040fe40003f65330 */
[----:B------:R-:W-:Y:S02]  /*6c10*/  ISETP.NE.AND.EX P4, PT, R139, RZ, P0, P4 ;  /* 0x000000ff8b00720c */ /* 0x000fe40000785340 */
[----:B------:R-:W-:Y:S02]  /*6c20*/  ISETP.NE.U32.AND P5, PT, R134, RZ, PT ;  /* 0x000000ff8600720c */ /* 0x000fe40003fa5070 */
[----:B------:R-:W-:Y:S02]  /*6c30*/  ISETP.NE.U32.AND P2, PT, RZ, UR60, PT ;  /* 0x0000003cff007c0c */ /* 0x000fe4000bf45070 */
[----:B------:R-:W-:Y:S02]  /*6c40*/  PLOP3.LUT P1, PT, PT, PT, PT, 0x8, 0x80 ;  /* 0x000000000080781c */ /* 0x000fe40003f2e170 */
[----:B------:R-:W-:Y:S02]  /*6c50*/  ISETP.NE.AND.EX P5, PT, R135, RZ, PT, P5 ;  /* 0x000000ff8700720c */ /* 0x000fe40003fa5350 */
[----:B------:R-:W-:Y:S03]  /*6c60*/  ISETP.NE.AND.EX P2, PT, RZ, UR61, PT, P2 ;  /* 0x0000003dff007c0c */ /* 0x000fe6000bf45320 */
[----:B------:R-:W-:Y:S01]  /*6c70*/  @!P4 PLOP3.LUT P1, PT, P3, PT, PT, 0x80, 0x8 ;  /* 0x000000000008c81c */ /* 0x000fe20001f2f070 */
[----:B------:R-:W-:Y:S01]  /*6c80*/  @!UPT UIADD3 URZ, UPT, UPT, URZ, URZ, URZ ;  /* 0x000000fffffff290 */ /* 0x000fe2000fffe0ff */
[----:B------:R-:W-:Y:S11]  /*6c90*/  @!P3 BRA `(.L_x_113) ;  /* 0x000000000030b947 */ /* 0x000ff60003800000 */
[----:B------:R-:W-:Y:S01]  /*6ca0*/  ISETP.NE.U32.AND P0, PT, R136, RZ, PT ;  /* 0x000000ff8800720c */ /* 0x000fe20003f05070 */
[----:B------:R-:W1:Y:S01]  /*6cb0*/  LDCU.64 UR4, c[0x0][0x358] ;  /* 0x00006b00ff0477ac */ /* 0x000e620008000a00 */
[----:B------:R-:W-:Y:S02]  /*6cc0*/  IMAD.MOV.U32 R142, RZ, RZ, 0x1 ;  /* 0x00000001ff8e7424 */ /* 0x000fe400078e00ff */
[----:B------:R-:W-:Y:S11]  /*6cd0*/  ISETP.NE.AND.EX P0, PT, R137, RZ, PT, P0 ;  /* 0x000000ff8900720c */ /* 0x000ff60003f05300 */
[----:B------:R-:W-:Y:S02]  /*6ce0*/  @!UPT UIADD3 URZ, UPT, UPT, URZ, URZ, URZ ;  /* 0x000000fffffff290 */ /* 0x000fe4000fffe0ff */
[----:B------:R-:W3:Y:S01]  /*6cf0*/  @P0 LDC.64 R4, c[0x0][0xc88] ;  /* 0x00032200ff040b82 */ /* 0x000ee20000000a00 */
[----:B--2---:R-:W-:Y:S04]  /*6d00*/  @P0 IMAD R0, R138, UR44, RZ ;  /* 0x0000002c8a000c24 */ /* 0x004fe8000f8e02ff */
[----:B---3--:R-:W-:Y:S04]  /*6d10*/  @P0 IMAD.WIDE R4, R0, 0x4, R4 ;  /* 0x0000000400040825 */ /* 0x008fe800078e0204 */
[----:B------:R-:W-:Y:S01]  /*6d20*/  HFMA2 R0, -RZ, RZ, 0, 5.9604644775390625e-08 ;  /* 0x00000001ff007431 */ /* 0x000fe200000001ff */
[----:B-1---5:R1:W5:Y:S04]  /*6d30*/  @P0 LDG.E R71, desc[UR4][R4.64] ;  /* 0x0000000404470981 */ /* 0x022368000c1e1900 */
[----:B------:R-:W-:Y:S01]  /*6d40*/  @!P0 PRMT R142, R0, 0x7610, R142 ;  /* 0x00007610008e8816 */ /* 0x000fe2000000008e */
[----:B-1----:R-:W3:Y:S06]  /*6d50*/  @!P0 LDC R71, c[0x0][0xc80] ;  /* 0x00032000ff478b82 */ /* 0x002eec0000000800 */
.L_x_113:
[----:B------:R-:W-:Y:S05]  /*6d60*/  @!P5 BRA `(.L_x_114) ;  /* 0x000000000024d947 */ /* 0x000fea0003800000 */
[----:B------:R-:W-:Y:S01]  /*6d70*/  ISETP.NE.U32.AND P0, PT, R132, RZ, PT ;  /* 0x000000ff8400720c */ /* 0x000fe20003f05070 */
[----:B------:R-:W1:Y:S03]  /*6d80*/  LDCU.64 UR4, c[0x0][0x358] ;  /* 0x00006b00ff0477ac */ /* 0x000e660008000a00 */
[----:B------:R-:W-:Y:S11]  /*6d90*/  ISETP.NE.AND.EX P0, PT, R133, RZ, PT, P0 ;  /* 0x000000ff8500720c */ /* 0x000ff60003f05300 */
[----:B------:R-:W-:Y:S02]  /*6da0*/  @!UPT UIADD3 URZ, UPT, UPT, URZ, URZ, URZ ;  /* 0x000000fffffff290 */ /* 0x000fe4000fffe0ff */
[----:B------:R-:W4:Y:S01]  /*6db0*/  @P0 LDC.64 R4, c[0x0][0xca8] ;  /* 0x00032a00ff040b82 */ /* 0x000f220000000a00 */
[----:B--2---:R-:W-:Y:S04]  /*6dc0*/  @P0 IMAD R0, R134, UR44, RZ ;  /* 0x0000002c86000c24 */ /* 0x004fe8000f8e02ff */
[----:B----4-:R-:W-:Y:S05]  /*6dd0*/  @P0 IMAD.WIDE R4, R0, 0x4, R4 ;  /* 0x0000000400040825 */ /* 0x010fea00078e0204 */
[----:B-1---5:R1:W5:Y:S02]  /*6de0*/  @P0 LDG.E R68, desc[UR4][R4.64] ;  /* 0x0000000404440981 */ /* 0x022364000c1e1900 */
[----:B-1----:R-:W4:Y:S02]  /*6df0*/  @!P0 LDC R68, c[0x0][0xca0] ;  /* 0x00032800ff448b82 */ /* 0x002f240000000800 */
.L_x_114:
[----:B---3-5:R-:W-:Y:S01]  /*6e00*/  FSETP.NEU.AND P0, PT, R71, RZ, PT ;  /* 0x000000ff4700720b */ /* 0x028fe20003f0d000 */
[----:B------:R-:W-:Y:S01]  /*6e10*/  IMAD.U32 R3, RZ, RZ, UR38 ;  /* 0x00000026ff037e24 */ /* 0x000fe2000f8e00ff */
[----:B------:R-:W-:Y:S01]  /*6e20*/  SEL R4, RZ, 0xffffffff, P2 ;  /* 0xffffffffff047807 */ /* 0x000fe20001000000 */
[----:B------:R-:W-:Y:S01]  /*6e30*/  IMAD.SHL.U32 R164, R140, 0x2, RZ ;  /* 0x000000028ca47824 */ /* 0x000fe200078e00ff */
[----:B------:R-:W-:Y:S01]  /*6e40*/  @!P4 LOP3.LUT P2, RZ, R142, 0xff, RZ, 0xc0, !PT ;  /* 0x000000ff8effc812 */ /* 0x000fe2000784c0ff */
[----:B------:R-:W-:Y:S01]  /*6e50*/  IMAD.SHL.U32 R75, R152, 0x10, RZ ;  /* 0x00000010984b7824 */ /* 0x000fe200078e00ff */
[----:B--2---:R-:W-:Y:S01]  /*6e60*/  @!P4 SEL R0, RZ, 0xffffffff, P0 ;  /* 0xffffffffff00c807 */ /* 0x004fe20000000000 */
[----:B------:R-:W-:Y:S01]  /*6e70*/  VIADD R163, R164, UR46 ;  /* 0x0000002ea4a37c36 */ /* 0x000fe20008000000 */
[----:B------:R-:W-:Y:S01]  /*6e80*/  LOP3.LUT R151, R151, 0x1, RZ, 0x3c, !PT ;  /* 0x0000000197977812 */ /* 0x000fe200078e3cff */
[----:B------:R-:W-:Y:S01]  /*6e90*/  IMAD.MOV.U32 R85, RZ, RZ, -0x10 ;  /* 0xfffffff0ff557424 */ /* 0x000fe200078e00ff */
[----:B------:R-:W-:Y:S01]  /*6ea0*/  @P1 SEL R0, R4, R0, !P2 ;  /* 0x0000000004001207 */ /* 0x000fe20005000000 */
[----:B------:R-:W-:Y:S01]  /*6eb0*/  IMAD.SHL.U32 R84, R153, 0x10, RZ ;  /* 0x0000001099547824 */ /* 0x000fe200078e00ff */
[----:B------:R-:W-:Y:S01]  /*6ec0*/  SHF.L.U32 R3, R3, 0x1f, RZ ;  /* 0x0000001f03037819 */ /* 0x000fe200000006ff */
[C---:B------:R-:W-:Y:S01]  /*6ed0*/  IMAD.IADD R149, R163.reuse, 0x1, R75 ;  /* 0x00000001a3957824 */ /* 0x040fe200078e024b */
[----:B------:R-:W-:Y:S01]  /*6ee0*/  @!P4 LOP3.LUT R0, R0, 0x1, RZ, 0xc0, !PT ;  /* 0x000000010000c812 */ /* 0x000fe200078ec0ff */
[----:B------:R-:W-:Y:S01]  /*6ef0*/  IMAD.IADD R162, R163, 0x1, R84 ;  /* 0x00000001a3a27824 */ /* 0x000fe200078e0254 */
[----:B------:R-:W-:Y:S01]  /*6f00*/  BSSY B1, `(.L_x_115) ;  /* 0x000004d000017945 */ /* 0x000fe20003800000 */
[----:B------:R-:W-:Y:S01]  /*6f10*/  IMAD.IADD R159, R84, 0x1, R149 ;  /* 0x00000001549f7824 */ /* 0x000fe200078e0295 */
[----:B------:R-:W-:Y:S01]  /*6f20*/  ISETP.NE.U32.OR P5, PT, R0, 0x1, P4 ;  /* 0x000000010000780c */ /* 0x000fe200027a5470 */
[----:B------:R-:W-:Y:S01]  /*6f30*/  IMAD.MOV.U32 R86, RZ, RZ, 0x1 ;  /* 0x00000001ff567424 */ /* 0x000fe200078e00ff */
[----:B------:R-:W-:Y:S01]  /*6f40*/  LOP3.LUT P4, R147, R142, 0xff, RZ, 0xc0, !PT ;  /* 0x000000ff8e937812 */ /* 0x000fe2000788c0ff */
[----:B------:R-:W-:Y:S01]  /*6f50*/  IMAD.MOV.U32 R74, RZ, RZ, RZ ;  /* 0x000000ffff4a7224 */ /* 0x000fe200078e00ff */
[----:B------:R-:W-:Y:S02]  /*6f60*/  P2R R157, PR, RZ, 0x20 ;  /* 0x00000020ff9d7803 */ /* 0x000fe40000000000 */
[----:B------:R-:W-:Y:S02]  /*6f70*/  CS2R R130, SRZ ;  /* 0x0000000000827805 */ /* 0x000fe4000001ff00 */
[----:B------:R-:W-:Y:S02]  /*6f80*/  CS2R R128, SRZ ;  /* 0x0000000000807805 */ /* 0x000fe4000001ff00 */
[----:B------:R-:W-:Y:S02]  /*6f90*/  CS2R R122, SRZ ;  /* 0x00000000007a7805 */ /* 0x000fe4000001ff00 */
[----:B------:R-:W-:Y:S02]  /*6fa0*/  CS2R R120, SRZ ;  /* 0x0000000000787805 */ /* 0x000fe4000001ff00 */
[----:B------:R-:W-:Y:S02]  /*6fb0*/  CS2R R114, SRZ ;  /* 0x0000000000727805 */ /* 0x000fe4000001ff00 */
[----:B------:R-:W-:Y:S02]  /*6fc0*/  CS2R R112, SRZ ;  /* 0x0000000000707805 */ /* 0x000fe4000001ff00 */
[----:B------:R-:W-:Y:S02]  /*6fd0*/  CS2R R106, SRZ ;  /* 0x00000000006a7805 */ /* 0x000fe4000001ff00 */
[----:B------:R-:W-:Y:S02]  /*6fe0*/  CS2R R104, SRZ ;  /* 0x0000000000687805 */ /* 0x000fe4000001ff00 */
[----:B------:R-:W-:Y:S02]  /*6ff0*/  @P5 SHF.L.U32 R0, R151, 0x1f, RZ ;  /* 0x0000001f97005819 */ /* 0x000fe400000006ff */
[----:B------:R-:W-:Y:S02]  /*7000*/  CS2R R98, SRZ ;  /* 0x0000000000627805 */ /* 0x000fe4000001ff00 */
[----:B------:R-:W-:Y:S02]  /*7010*/  CS2R R96, SRZ ;  /* 0x0000000000607805 */ /* 0x000fe4000001ff00 */
[----:B------:R-:W-:Y:S01]  /*7020*/  CS2R R90, SRZ ;  /* 0x00000000005a7805 */ /* 0x000fe2000001ff00 */
[----:B------:R1:W2:Y:S01]  /*7030*/  @P5 SYNCS.PHASECHK.TRANS64.TRYWAIT P2, [UR46+0x90], R0 ;  /* 0x00009000ff0055a7 */ /* 0x0002a2000804112e */
[----:B------:R-:W-:Y:S02]  /*7040*/  CS2R R88, SRZ ;  /* 0x0000000000587805 */ /* 0x000fe4000001ff00 */
[----:B------:R-:W-:Y:S02]  /*7050*/  CS2R R82, SRZ ;  /* 0x0000000000527805 */ /* 0x000fe4000001ff00 */
[----:B------:R-:W-:Y:S02]  /*7060*/  CS2R R80, SRZ ;  /* 0x0000000000507805 */ /* 0x000fe4000001ff00 */
[----:B------:R-:W-:Y:S02]  /*7070*/  CS2R R78, SRZ ;  /* 0x00000000004e7805 */ /* 0x000fe4000001ff00 */
[----:B------:R-:W-:Y:S01]  /*7080*/  CS2R R76, SRZ ;  /* 0x00000000004c7805 */ /* 0x000fe2000001ff00 */
[----:B------:R3:W3:Y:S01]  /*7090*/  SYNCS.PHASECHK.TRANS64.TRYWAIT P1, [UR46+0x100], R3 ;  /* 0x00010003ff0075a7 */ /* 0x0006e2000802112e */
[----:B-1----:R-:W-:Y:S02]  /*70a0*/  SEL R0, RZ, 0xffffffff, P0 ;  /* 0xffffffffff007807 */ /* 0x002fe40000000000 */
[----:B------:R-:W-:Y:S02]  /*70b0*/  ISETP.NE.AND P0, PT, RZ, UR38, PT ;  /* 0x00000026ff007c0c */ /* 0x000fe4000bf05270 */
[----:B------:R-:W-:Y:S02]  /*70c0*/  @P3 SEL R0, R4, R0, !P4 ;  /* 0x0000000004003207 */ /* 0x000fe40006000000 */
[----:B------:R-:W-:Y:S02]  /*70d0*/  SEL R70, RZ, 0xc0, P0 ;  /* 0x000000c0ff467807 */ /* 0x000fe40000000000 */
[----:B------:R-:W-:Y:S04]  /*70e0*/  LOP3.LUT R0, R0, 0x1, RZ, 0xc0, !PT ;  /* 0x0000000100007812 */ /* 0x000fe800078ec0ff */
[----:B------:R-:W-:Y:S01]  /*70f0*/  ISETP.NE.U32.AND P3, PT, R0, 0x1, PT ;  /* 0x000000010000780c */ /* 0x000fe20003f65070 */
[----:B------:R-:W-:Y:S03]  /*7100*/  IMAD.U32 R0, RZ, RZ, UR38 ;  /* 0x00000026ff007e24 */ /* 0x000fe6000f8e00ff */
[----:B------:R-:W-:Y:S01]  /*7110*/  P2R R87, PR, RZ, 0x8 ;  /* 0x00000008ff577803 */ /* 0x000fe20000000000 */
[----:B------:R-:W-:Y:S01]  /*7120*/  IMAD R69, R0, 0xc0, R2 ;  /* 0x000000c000457824 */ /* 0x000fe200078e0202 */
[----:B------:R-:W-:Y:S04]  /*7130*/  ISETP.NE.U32.AND P3, PT, R141, 0x1, PT ;  /* 0x000000018d00780c */ /* 0x000fe80003f65070 */
[----:B------:R-:W-:Y:S05]  /*7140*/  SEL R85, R85, 0x10, !P3 ;  /* 0x0000001055557807 */ /* 0x000fea0005800000 */
[----:B------:R-:W-:Y:S02]  /*7150*/  IMAD.IADD R163, R163, 0x1, R85 ;  /* 0x00000001a3a37824 */ /* 0x000fe400078e0255 */
[C---:B------:R-:W-:Y:S02]  /*7160*/  IMAD.IADD R161, R85.reuse, 0x1, R162 ;  /* 0x0000000155a17824 */ /* 0x040fe400078e02a2 */
[C---:B------:R-:W-:Y:S02]  /*7170*/  IMAD.IADD R160, R85.reuse, 0x1, R149 ;  /* 0x0000000155a07824 */ /* 0x040fe400078e0295 */
[----:B------:R-:W-:Y:S01]  /*7180*/  IMAD.IADD R158, R85, 0x1, R159 ;  /* 0x00000001559e7824 */ /* 0x000fe200078e029f */
[----:B--2---:R-:W-:Y:S01]  /*7190*/  @P5 SEL R86, RZ, 0x1, !P2 ;  /* 0x00000001ff565807 */ /* 0x004fe20005000000 */
[----:B------:R-:W-:Y:S06]  /*71a0*/  @!P5 BRA `(.L_x_116) ;  /* 0x000000000088d947 */ /* 0x000fec0003800000 */
[----:B------:R-:W-:Y:S01]  /*71b0*/  IMAD.MOV.U32 R131, RZ, RZ, RZ ;  /* 0x000000ffff837224 */ /* 0x000fe200078e00ff */
[----:B------:R-:W-:Y:S01]  /*71c0*/  ISETP.NE.AND P0, PT, R86, RZ, PT ;  /* 0x000000ff5600720c */ /* 0x000fe20003f05270 */
[----:B------:R-:W-:Y:S01]  /*71d0*/  BSSY B0, `(.L_x_117) ;  /* 0x0000014000007945 */ /* 0x000fe20003800000 */
        /* <DEDUP_REMOVED lines=14> */
[----:B------:R-:W-:Y:S01]  /*72c0*/  CS2R R128, SRZ ;  /* 0x0000000000807805 */ /* 0x000fe2000001ff00 */
[----:B------:R-:W-:Y:S06]  /*72d0*/  @P0 BRA `(.L_x_118) ;  /* 0x00000000000c0947 */ /* 0x000fec0003800000 */
[----:B------:R-:W-:Y:S04]  /*72e0*/  SHF.L.U32 R4, R151, 0x1f, RZ ;  /* 0x0000001f97047819 */ /* 0x000fe800000006ff */
[----:B------:R-:W1:Y:S02]  /*72f0*/  SYNCS.PHASECHK.TRANS64.TRYWAIT P0, [UR46+0x90], R4 ;  /* 0x00009004ff0075a7 */ /* 0x000e64000800112e */
[----:B-1----:R-:W-:Y:S05]  /*7300*/  @!P0 BRA `(.L_x_119) ;  /* 0x0000006000048947 */ /* 0x002fea0003800000 */
.L_x_118:
[----:B------:R-:W-:Y:S05]  /*7310*/  BSYNC B0 ;  /* 0x0000000000007941 */ /* 0x000fea0003800000 */
.L_x_117:
[----:B------:R-:W-:Y:S01]  /*7320*/  ISETP.NE.AND P0, PT, R87, RZ, PT ;  /* 0x000000ff5700720c */ /* 0x000fe20003f05270 */
[----:B------:R-:W-:Y:S11]  /*7330*/  HFMA2 R74, -RZ, RZ, 0, 5.9604644775390625e-08 ;  /* 0x00000001ff4a7431 */ /* 0x000ff600000001ff */
[----:B------:R-:W-:Y:S01]  /*7340*/  @!UPT UIADD3 URZ, UPT, UPT, URZ, URZ, URZ ;  /* 0x000000fffffff290 */ /* 0x000fe2000fffe0ff */
[----:B------:R2:W1:Y:S04]  /*7350*/  @P0 LDS.128 R76, [R164+UR46+0x400] ;  /* 0x0004002ea44c0984 */ /* 0x0004680008000c00 */
[----:B------:R2:W1:Y:S04]  /*7360*/  @P0 LDS.128 R80, [R163+0x400] ;  /* 0x00040000a3500984 */ /* 0x0004680000000c00 */
[----:B------:R2:W1:Y:S04]  /*7370*/  @P0 LDS.128 R88, [R162+0x400] ;  /* 0x00040000a2580984 */ /* 0x0004680000000c00 */
[----:B------:R2:W1:Y:S04]  /*7380*/  @P0 LDS.128 R96, [R161+0x400] ;  /* 0x00040000a1600984 */ /* 0x0004680000000c00 */
[----:B------:R2:W1:Y:S04]  /*7390*/  @P0 LDS.128 R104, [R149+0x400] ;  /* 0x0004000095680984 */ /* 0x0004680000000c00 */
[----:B------:R2:W1:Y:S04]  /*73a0*/  @P0 LDS.128 R112, [R160+0x400] ;  /* 0x00040000a0700984 */ /* 0x0004680000000c00 */
[----:B------:R2:W1:Y:S04]  /*73b0*/  @P0 LDS.128 R120, [R159+0x400] ;  /* 0x000400009f780984 */ /* 0x0004680000000c00 */
[----:B------:R2:W1:Y:S02]  /*73c0*/  @P0 LDS.128 R128, [R158+0x400] ;  /* 0x000400009e800984 */ /* 0x0004640000000c00 */
.L_x_116:
[----:B------:R-:W-:Y:S05]  /*73d0*/  BSYNC B1 ;  /* 0x0000000000017941 */ /* 0x000fea0003800000 */
.L_x_115:
[----:B------:R-:W-:Y:S05]  /*73e0*/  IMAD.IADD R16, R69, 0x1, R70 ;  /* 0x0000000145107824 */ /* 0x000fea00078e0246 */
[----:B-1----:R-:W-:Y:S04]  /*73f0*/  SHF.R.U32.HI R0, RZ, 0x15, R16 ;  /* 0x00000015ff007819 */ /* 0x002fe80000011610 */
[----:B------:R-:W-:Y:S01]  /*7400*/  LOP3.LUT P0, RZ, R0, 0x3, R143, 0x48, !PT ;  /* 0x0000000300ff7812 */ /* 0x000fe2000780488f */
[----:B------:R-:W-:Y:S01]  /*7410*/  @!UPT UIADD3 URZ, UPT, UPT, URZ, URZ, URZ ;  /* 0x000000fffffff290 */ /* 0x000fe2000fffe0ff */
[----:B---3--:R-:W-:Y:S11]  /*7420*/  @P1 BRA `(.L_x_120) ;  /* 0x0000000000081947 */ /* 0x008ff60003800000 */
[----:B------:R-:W1:Y:S02]  /*7430*/  SYNCS.PHASECHK.TRANS64.TRYWAIT P1, [UR46+0x100], R3 ;  /* 0x00010003ff0075a7 */ /* 0x000e64000802112e */
[----:B-1----:R-:W-:Y:S05]  /*7440*/  @!P1 BRA `(.L_x_121) ;  /* 0x0000005c00cc9947 */ /* 0x002fea0003800000 */
.L_x_120:
[----:B------:R-:W-:Y:S05]  /*7450*/  @!P0 BRA `(.L_x_122) ;  /* 0x0000000000408947 */ /* 0x000fea0003800000 */
[----:B------:R-:W3:Y:S01]  /*7460*/  LDCU.64 UR8, c[0x4][0x70] ;  /* 0x01000e00ff0877ac */ /* 0x000ee20008000a00 */
[----:B------:R-:W-:Y:S01]  /*7470*/  MOV R15, 0x0 ;  /* 0x00000000000f7802 */ /* 0x000fe20000000f00 */
[----:B------:R-:W-:Y:S02]  /*7480*/  HFMA2 R12, -RZ, RZ, 0, 5.9604644775390625e-08 ;  /* 0x00000001ff0c7431 */ /* 0x000fe400000001ff */
[----:B------:R-:W-:Y:S02]  /*7490*/  IMAD.MOV.U32 R8, RZ, RZ, 0x192 ;  /* 0x00000192ff087424 */ /* 0x000fe400078e00ff */
[----:B------:R-:W-:Y:S01]  /*74a0*/  IMAD.MOV.U32 R13, RZ, RZ, RZ ;  /* 0x000000ffff0d7224 */ /* 0x000fe200078e00ff */
[----:B------:R-:W5:Y:S01]  /*74b0*/  LDCU.64 UR6, c[0x4][0x78] ;  /* 0x01000f00ff0677ac */ /* 0x000f620008000a00 */
[----:B------:R-:W1:Y:S01]  /*74c0*/  LDC.64 R14, c[0x4][R15] ;  /* 0x010000000f0e7b82 */ /* 0x000e620000000a00 */
[----:B------:R-:W2:Y:S01]  /*74d0*/  LDCU.64 UR4, c[0x4][0x10] ;  /* 0x01000200ff0477ac */ /* 0x000ea20008000a00 */
[----:B---3--:R-:W-:Y:S01]  /*74e0*/  MOV R5, UR9 ;  /* 0x0000000900057c02 */ /* 0x008fe20008000f00 */
[----:B------:R-:W-:Y:S01]  /*74f0*/  IMAD.U32 R4, RZ, RZ, UR8 ;  /* 0x00000008ff047e24 */ /* 0x000fe2000f8e00ff */
[----:B-----5:R-:W-:Y:S01]  /*7500*/  MOV R7, UR7 ;  /* 0x0000000700077c02 */ /* 0x020fe20008000f00 */
[----:B------:R-:W-:Y:S01]  /*7510*/  IMAD.U32 R6, RZ, RZ, UR6 ;  /* 0x00000006ff067e24 */ /* 0x000fe2000f8e00ff */
[----:B--2---:R-:W-:Y:S01]  /*7520*/  MOV R11, UR5 ;  /* 0x00000005000b7c02 */ /* 0x004fe20008000f00 */
[----:B------:R-:W-:Y:S02]  /*7530*/  IMAD.U32 R10, RZ, RZ, UR4 ;  /* 0x00000004ff0a7e24 */ /* 0x000fe4000f8e00ff */
[----:B------:R-:W-:Y:S07]  /*7540*/  LEPC R20, `(.L_x_122) ;  /* 0x000000001014794e */ /* 0x000fee0000000000 */
[----:B-1--4-:R-:W-:Y:S05]  /*7550*/  CALL.ABS.NOINC R14 ;  /* 0x000000000e007343 */ /* 0x012fea0003c00000 */
.L_x_122:
[----:B------:R-:W-:Y:S01]  /*7560*/  SHF.L.U32 R72, R76, 0x10, RZ ;  /* 0x000000104c487819 */ /* 0x000fe200000006ff */
[----:B------:R-:W-:Y:S05]  /*7570*/  WARPSYNC.ALL ;  /* 0x0000000000007948 */ /* 0x000fea0003800000 */
[----:B------:R-:W-:Y:S01]  /*7580*/  R2UR UR4, R16 ;  /* 0x00000000100472ca */ /* 0x000fe200000e0000 */
[----:B------:R-:W-:Y:S01]  /*7590*/  BSSY.RECONVERGENT B0, `(.L_x_123) ;  /* 0x0000101000007945 */ /* 0x000fe20003800200 */
[----:B------:R-:W-:Y:S02]  /*75a0*/  LOP3.LUT R73, R77, 0xffff0000, RZ, 0xc0, !PT ;  /* 0xffff00004d497812 */ /* 0x000fe400078ec0ff */
[----:B------:R-:W-:Y:S02]  /*75b0*/  R2UR UR5, R155 ;  /* 0x000000009b0572ca */ /* 0x000fe400000e0000 */
[----:B------:R-:W-:Y:S07]  /*75c0*/  ISETP.NE.AND P0, PT, R154, RZ, PT ;  /* 0x000000ff9a00720c */ /* 0x000fee0003f05270 */
[----:B------:R-:W3:Y:S01]  /*75d0*/  LDTM.x64 R4, tmem[UR4] ;  /* 0x00000004000479ee */ /* 0x000ee20008340000 */
[----:B------:R-:W-:Y:S03]  /*75e0*/  NOP ;  /* 0x0000000000007918 */ /* 0x000fe60000000000 */
[----:B---3--:R-:W-:Y:S01]  /*75f0*/  SYNCS.ARRIVE.TRANS64.RED.A1T0 RZ, [UR5], RZ ;  /* 0x000000ffffff79a7 */ /* 0x008fe20008100405 */
[----:B-1--4-:R-:W-:Y:S01]  /*7600*/  FMUL R0, R68, R4 ;  /* 0x0000000444007220 */ /* 0x012fe20000400000 */
[----:B------:R-:W-:Y:S01]  /*7610*/  LOP3.LUT R4, R76, 0xffff0000, RZ, 0xc0, !PT ;  /* 0xffff00004c047812 */ /* 0x000fe200078ec0ff */
[C---:B------:R-:W-:Y:S01]  /*7620*/  FMUL R3, R68.reuse, R5 ;  /* 0x0000000544037220 */ /* 0x040fe20000400000 */
[C---:B------:R-:W-:Y:S01]  /*7630*/  FMUL R5, R68.reuse, R9 ;  /* 0x0000000944057220 */ /* 0x040fe20000400000 */
[----:B------:R-:W-:Y:S01]  /*7640*/  FFMA R0, R71, R72, R0 ;  /* 0x0000004847007223 */ /* 0x000fe20000000000 */
[----:B------:R-:W-:Y:S01]  /*7650*/  SHF.L.U32 R72, R77, 0x10, RZ ;  /* 0x000000104d487819 */ /* 0x000fe200000006ff */
[----:B------:R-:W-:Y:S01]  /*7660*/  FFMA R3, R71, R4, R3 ;  /* 0x0000000447037223 */ /* 0x000fe20000000003 */
[C---:B------:R-:W-:Y:S01]  /*7670*/  FMUL R4, R68.reuse, R8 ;  /* 0x0000000844047220 */ /* 0x040fe20000400000 */
[C---:B------:R-:W-:Y:S01]  /*7680*/  FMUL R8, R68.reuse, R12 ;  /* 0x0000000c44087220 */ /* 0x040fe20000400000 */
[C---:B------:R-:W-:Y:S01]  /*7690*/  FMUL R12, R68.reuse, R16 ;  /* 0x00000010440c7220 */ /* 0x040fe20000400000 */
[C---:B------:R-:W-:Y:S01]  /*76a0*/  FMUL R16, R68.reuse, R20 ;  /* 0x0000001444107220 */ /* 0x040fe20000400000 */
[----:B------:R-:W-:Y:S01]  /*76b0*/  F2FP.BF16.F32.PACK_AB R92, R3, R0 ;  /* 0x00000000035c723e */ /* 0x000fe200000010ff */
[----:B------:R-:W-:Y:S01]  /*76c0*/  FMUL R20, R68, R24 ;  /* 0x0000001844147220 */ /* 0x000fe20000400000 */
[----:B------:R-:W-:Y:S01]  /*76d0*/  LOP3.LUT R0, R78, 0xffff0000, RZ, 0xc0, !PT ;  /* 0xffff00004e007812 */ /* 0x000fe200078ec0ff */
[C---:B------:R-:W-:Y:S01]  /*76e0*/  FMUL R24, R68.reuse, R28 ;  /* 0x0000001c44187220 */ /* 0x040fe20000400000 */
[----:B------:R-:W-:Y:S01]  /*76f0*/  SHF.L.U32 R3, R79, 0x10, RZ ;  /* 0x000000104f037819 */ /* 0x000fe200000006ff */
[C---:B------:R-:W-:Y:S01]  /*7700*/  FMUL R28, R68.reuse, R32 ;  /* 0x00000020441c7220 */ /* 0x040fe20000400000 */
        /* <DEDUP_REMOVED lines=15> */
[----:B------:R-:W-:Y:S01]  /*7800*/  FMUL R60, R68, R64 ;  /* 0x00000040443c7220 */ /* 0x000fe20000400000 */
[----:B------:R-:W-:Y:S01]  /*7810*/  SHF.L.U32 R64, R78, 0x10, RZ ;  /* 0x000000104e407819 */ /* 0x000fe200000006ff */
[C---:B------:R-:W-:Y:S01]  /*7820*/  FMUL R7, R68.reuse, R7 ;  /* 0x0000000744077220 */ /* 0x040fe20000400000 */
[C---:B------:R-:W-:Y:S01]  /*7830*/  FMUL R37, R68.reuse, R41 ;  /* 0x0000002944257220 */ /* 0x040fe20000400000 */
[C---:B------:R-:W-:Y:S01]  /*7840*/  FMUL R41, R68.reuse, R45 ;  /* 0x0000002d44297220 */ /* 0x040fe20000400000 */
[C---:B------:R-:W-:Y:S01]  /*7850*/  FMUL R45, R68.reuse, R49 ;  /* 0x00000031442d7220 */ /* 0x040fe20000400000 */
[C---:B------:R-:W-:Y:S01]  /*7860*/  FFMA R6, R71.reuse, R72, R6 ;  /* 0x0000004847067223 */ /* 0x040fe20000000006 */
[C---:B------:R-:W-:Y:S01]  /*7870*/  FMUL R49, R68.reuse, R53 ;  /* 0x0000003544317220 */ /* 0x040fe20000400000 */
[C---:B------:R-:W-:Y:S01]  /*7880*/  FFMA R7, R71.reuse, R73, R7 ;  /* 0x0000004947077223 */ /* 0x040fe20000000007 */
[C---:B------:R-:W-:Y:S01]  /*7890*/  FMUL R53, R68.reuse, R57 ;  /* 0x0000003944357220 */ /* 0x040fe20000400000 */
[----:B------:R-:W-:Y:S01]  /*78a0*/  FFMA R4, R71, R64, R4 ;  /* 0x0000004047047223 */ /* 0x000fe20000000004 */
[----:B------:R-:W-:Y:S01]  /*78b0*/  LOP3.LUT R64, R79, 0xffff0000, RZ, 0xc0, !PT ;  /* 0xffff00004f407812 */ /* 0x000fe200078ec0ff */
[C---:B------:R-:W-:Y:S01]  /*78c0*/  FMUL R10, R68.reuse, R10 ;  /* 0x0000000a440a7220 */ /* 0x040fe20000400000 */
[----:B------:R-:W-:Y:S01]  /*78d0*/  F2FP.BF16.F32.PACK_AB R93, R7, R6 ;  /* 0x00000006075d723e */ /* 0x000fe200000010ff */
[C---:B------:R-:W-:Y:S01]  /*78e0*/  FMUL R57, R68.reuse, R61 ;  /* 0x0000003d44397220 */ /* 0x040fe20000400000 */
[----:B------:R-:W-:Y:S01]  /*78f0*/  LOP3.LUT R6, R83, 0xffff0000, RZ, 0xc0, !PT ;  /* 0xffff000053067812 */ /* 0x000fe200078ec0ff */
[----:B------:R-:W-:Y:S01]  /*7900*/  FMUL R61, R68, R65 ;  /* 0x00000041443d7220 */ /* 0x000fe20000400000 */
[C---:B------:R-:W-:Y:S01]  /*7910*/  SHF.L.U32 R65, R80.reuse, 0x10, RZ ;  /* 0x0000001050417819 */ /* 0x040fe200000006ff */
[C---:B------:R-:W-:Y:S01]  /*7920*/  FFMA R5, R71.reuse, R0, R5 ;  /* 0x0000000047057223 */ /* 0x040fe20000000005 */
[----:B------:R-:W-:Y:S01]  /*7930*/  LOP3.LUT R0, R80, 0xffff0000, RZ, 0xc0, !PT ;  /* 0xffff000050007812 */ /* 0x000fe200078ec0ff */
[C---:B------:R-:W-:Y:S01]  /*7940*/  FMUL R11, R68.reuse, R11 ;  /* 0x0000000b440b7220 */ /* 0x040fe20000400000 */
[----:B------:R-:W-:Y:S01]  /*7950*/  FFMA R10, R71, R3, R10 ;  /* 0x00000003470a7223 */ /* 0x000fe2000000000a */
[----:B------:R-:W-:Y:S01]  /*7960*/  SHF.L.U32 R3, R81, 0x10, RZ ;  /* 0x0000001051037819 */ /* 0x000fe200000006ff */
[----:B------:R-:W-:Y:S01]  /*7970*/  FMUL R14, R68, R14 ;  /* 0x0000000e440e7220 */ /* 0x000fe20000400000 */
[----:B------:R-:W-:Y:S01]  /*7980*/  F2FP.BF16.F32.PACK_AB R94, R5, R4 ;  /* 0x00000004055e723e */ /* 0x000fe200000010ff */
[C---:B------:R-:W-:Y:S01]  /*7990*/  FFMA R11, R71.reuse, R64, R11 ;  /* 0x00000040470b7223 */ /* 0x040fe2000000000b */
[C---:B------:R-:W-:Y:S01]  /*79a0*/  LOP3.LUT R4, R82.reuse, 0xffff0000, RZ, 0xc0, !PT ;  /* 0xffff000052047812 */ /* 0x040fe200078ec0ff */
[----:B------:R-:W-:Y:S01]  /*79b0*/  FFMA R8, R71, R65, R8 ;  /* 0x0000004147087223 */ /* 0x000fe20000000008 */
[----:B------:R-:W-:Y:S01]  /*79c0*/  SHF.L.U32 R5, R83, 0x10, RZ ;  /* 0x0000001053057819 */ /* 0x000fe200000006ff */
[----:B------:R-:W-:Y:S01]  /*79d0*/  FFMA R9, R71, R0, R9 ;  /* 0x0000000047097223 */ /* 0x000fe20000000009 */
[----:B------:R-:W-:Y:S01]  /*79e0*/  LOP3.LUT R0, R81, 0xffff0000, RZ, 0xc0, !PT ;  /* 0xffff000051007812 */ /* 0x000fe200078ec0ff */
[----:B------:R-:W-:Y:S01]  /*79f0*/  FFMA R14, R71, R3, R14 ;  /* 0x00000003470e7223 */ /* 0x000fe2000000000e */
[----:B------:R-:W-:Y:S01]  /*7a00*/  SHF.L.U32 R3, R82, 0x10, RZ ;  /* 0x0000001052037819 */ /* 0x000fe200000006ff */
[C---:B------:R-:W-:Y:S01]  /*7a10*/  FMUL R15, R68.reuse, R15 ;  /* 0x0000000f440f7220 */ /* 0x040fe20000400000 */
[----:B------:R-:W-:Y:S01]  /*7a20*/  F2FP.BF16.F32.PACK_AB R95, R11, R10 ;  /* 0x0000000a0b5f723e */ /* 0x000fe200000010ff */
[----:B------:R-:W-:Y:S01]  /*7a30*/  FMUL R18, R68, R18 ;  /* 0x0000001244127220 */ /* 0x000fe20000400000 */
[----:B------:R-:W-:Y:S01]  /*7a40*/  F2FP.BF16.F32.PACK_AB R8, R9, R8 ;  /* 0x000000080908723e */ /* 0x000fe200000010ff */
[C---:B------:R-:W-:Y:S01]  /*7a50*/  FFMA R15, R71.reuse, R0, R15 ;  /* 0x00000000470f7223 */ /* 0x040fe2000000000f */
[----:B------:R-:W-:Y:S01]  /*7a60*/  SHF.L.U32 R0, R88, 0x10, RZ ;  /* 0x0000001058007819 */ /* 0x000fe200000006ff */
[----:B------:R-:W-:Y:S01]  /*7a70*/  FMUL R19, R68, R19 ;  /* 0x0000001344137220 */ /* 0x000fe20000400000 */
[C---:B------:R-:W-:Y:S01]  /*7a80*/  FFMA R12, R71.reuse, R3, R12 ;  /* 0x00000003470c7223 */ /* 0x040fe2000000000c */
[----:B------:R-:W-:Y:S01]  /*7a90*/  LOP3.LUT R3, R88, 0xffff0000, RZ, 0xc0, !PT ;  /* 0xffff000058037812 */ /* 0x000fe200078ec0ff */
[C---:B------:R-:W-:Y:S01]  /*7aa0*/  FFMA R13, R71.reuse, R4, R13 ;  /* 0x00000004470d7223 */ /* 0x040fe2000000000d */
[----:B------:R-:W-:Y:S01]  /*7ab0*/  LOP3.LUT R4, R90, 0xffff0000, RZ, 0xc0, !PT ;  /* 0xffff00005a047812 */ /* 0x000fe200078ec0ff */
[----:B------:R-:W-:Y:S01]  /*7ac0*/  FFMA R18, R71, R5, R18 ;  /* 0x0000000547127223 */ /* 0x000fe20000000012 */
[----:B------:R-:W-:Y:S01]  /*7ad0*/  SHF.L.U32 R5, R91, 0x10, RZ ;  /* 0x000000105b057819 */ /* 0x000fe200000006ff */
[----:B------:R-:W-:Y:S01]  /*7ae0*/  FFMA R19, R71, R6, R19 ;  /* 0x0000000647137223 */ /* 0x000fe20000000013 */
[----:B------:R-:W-:Y:S01]  /*7af0*/  LOP3.LUT R6, R91, 0xffff0000, RZ, 0xc0, !PT ;  /* 0xffff00005b067812 */ /* 0x000fe200078ec0ff */
[----:B------:R-:W-:Y:S01]  /*7b00*/  FFMA R16, R71, R0, R16 ;  /* 0x0000000047107223 */ /* 0x000fe20000000010 */
[----:B------:R-:W-:Y:S01]  /*7b10*/  SHF.L.U32 R0, R89, 0x10, RZ ;  /* 0x0000001059007819 */ /* 0x000fe200000006ff */
[----:B------:R-:W-:Y:S01]  /*7b20*/  FMUL R22, R68, R22 ;  /* 0x0000001644167220 */ /* 0x000fe20000400000 */
[----:B------:R-:W-:Y:S01]  /*7b30*/  F2FP.BF16.F32.PACK_AB R9, R15, R14 ;  /* 0x0000000e0f09723e */ /* 0x000fe200000010ff */
[C---:B------:R-:W-:Y:S01]  /*7b40*/  FFMA R17, R71.reuse, R3, R17 ;  /* 0x0000000347117223 */ /* 0x040fe20000000011 */
[----:B------:R-:W-:Y:S01]  /*7b50*/  SHF.L.U32 R3, R90, 0x10, RZ ;  /* 0x000000105a037819 */ /* 0x000fe200000006ff */
[----:B------:R-:W-:Y:S01]  /*7b60*/  FFMA R22, R71, R0, R22 ;  /* 0x0000000047167223 */ /* 0x000fe20000000016 */
[----:B------:R-:W-:Y:S01]  /*7b70*/  LOP3.LUT R0, R89, 0xffff0000, RZ, 0xc0, !PT ;  /* 0xffff000059007812 */ /* 0x000fe200078ec0ff */
[C---:B------:R-:W-:Y:S01]  /*7b80*/  FMUL R23, R68.reuse, R23 ;  /* 0x0000001744177220 */ /* 0x040fe20000400000 */
[----:B------:R-:W-:Y:S01]  /*7b90*/  F2FP.BF16.F32.PACK_AB R10, R13, R12 ;  /* 0x0000000c0d0a723e */ /* 0x000fe200000010ff */
[----:B------:R-:W-:Y:S01]  /*7ba0*/  FMUL R26, R68, R26 ;  /* 0x0000001a441a7220 */ /* 0x000fe20000400000 */
[----:B------:R-:W-:Y:S01]  /*7bb0*/  F2FP.BF16.F32.PACK_AB R11, R19, R18 ;  /* 0x00000012130b723e */ /* 0x000fe200000010ff */
[----:B------:R-:W-:Y:S01]  /*7bc0*/  FFMA R23, R71, R0, R23 ;  /* 0x0000000047177223 */ /* 0x000fe20000000017 */
[----:B------:R-:W-:Y:S01]  /*7bd0*/  SHF.L.U32 R0, R96, 0x10, RZ ;  /* 0x0000001060007819 */ /* 0x000fe200000006ff */
[----:B------:R-:W-:Y:S01]  /*7be0*/  FMUL R27, R68, R27 ;  /* 0x0000001b441b7220 */ /* 0x000fe20000400000 */
[----:B------:R-:W-:Y:S01]  /*7bf0*/  F2FP.BF16.F32.PACK_AB R16, R17, R16 ;  /* 0x000000101110723e */ /* 0x000fe200000010ff */
[C---:B------:R-:W-:Y:S01]  /*7c00*/  FFMA R20, R71.reuse, R3, R20 ;  /* 0x0000000347147223 */ /* 0x040fe20000000014 */
[----:B------:R-:W-:Y:S01]  /*7c10*/  LOP3.LUT R3, R96, 0xffff0000, RZ, 0xc0, !PT ;  /* 0xffff000060037812 */ /* 0x000fe200078ec0ff */
[----:B------:R-:W-:Y:S01]  /*7c20*/  FFMA R21, R71, R4, R21 ;  /* 0x0000000447157223 */ /* 0x000fe20000000015 */
[----:B------:R-:W-:Y:S01]  /*7c30*/  SHF.L.U32 R4, R97, 0x10, RZ ;  /* 0x0000001061047819 */ /* 0x000fe200000006ff */
[----:B------:R-:W-:Y:S01]  /*7c40*/  FFMA R26, R71, R5, R26 ;  /* 0x00000005471a7223 */ /* 0x000fe2000000001a */
[----:B------:R-:W-:Y:S01]  /*7c50*/  F2FP.BF16.F32.PACK_AB R17, R23, R22 ;  /* 0x000000161711723e */ /* 0x000fe200000010ff */
[----:B------:R-:W-:Y:S01]  /*7c60*/  FFMA R27, R71, R6, R27 ;  /* 0x00000006471b7223 */ /* 0x000fe2000000001b */
[----:B------:R-:W-:Y:S01]  /*7c70*/  F2FP.BF16.F32.PACK_AB R18, R21, R20 ;  /* 0x000000141512723e */ /* 0x000fe200000010ff */
[----:B------:R-:W-:Y:S01]  /*7c80*/  FFMA R24, R71, R0, R24 ;  /* 0x0000000047187223 */ /* 0x000fe20000000018 */
[----:B------:R-:W-:Y:S01]  /*7c90*/  LOP3.LUT R0, R97, 0xffff0000, RZ, 0xc0, !PT ;  /* 0xffff000061007812 */ /* 0x000fe200078ec0ff */
[C---:B------:R-:W-:Y:S01]  /*7ca0*/  FMUL R30, R68.reuse, R30 ;  /* 0x0000001e441e7220 */ /* 0x040fe20000400000 */
[----:B------:R-:W-:Y:S01]  /*7cb0*/  F2FP.BF16.F32.PACK_AB R19, R27, R26 ;  /* 0x0000001a1b13723e */ /* 0x000fe200000010ff */
[----:B------:R-:W-:Y:S01]  /*7cc0*/  FMUL R31, R68, R31 ;  /* 0x0000001f441f7220 */ /* 0x000fe20000400000 */
[----:B------:R-:W-:Y:S01]  /*7cd0*/  SHF.L.U32 R5, R131, 0x10, RZ ;  /* 0x0000001083057819 */ /* 0x000fe200000006ff */
[C---:B------:R-:W-:Y:S01]  /*7ce0*/  FFMA R25, R71.reuse, R3, R25 ;  /* 0x0000000347197223 */ /* 0x040fe20000000019 */
[C---:B------:R-:W-:Y:S01]  /*7cf0*/  SHF.L.U32 R3, R98.reuse, 0x10, RZ ;  /* 0x0000001062037819 */ /* 0x040fe200000006ff */
[----:B------:R-:W-:Y:S01]  /*7d00*/  FFMA R30, R71, R4, R30 ;  /* 0x00000004471e7223 */ /* 0x000fe2000000001e */
[----:B------:R-:W-:Y:S01]  /*7d10*/  SHF.L.U32 R4, R99, 0x10, RZ ;  /* 0x0000001063047819 */ /* 0x000fe200000006ff */
[C---:B------:R-:W-:Y:S01]  /*7d20*/  FFMA R31, R71.reuse, R0, R31 ;  /* 0x00000000471f7223 */ /* 0x040fe2000000001f */
[----:B------:R-:W-:Y:S01]  /*7d30*/  LOP3.LUT R0, R98, 0xffff0000, RZ, 0xc0, !PT ;  /* 0xffff000062007812 */ /* 0x000fe200078ec0ff */
[----:B------:R-:W-:Y:S01]  /*7d40*/  FFMA R28, R71, R3, R28 ;  /* 0x00000003471c7223 */ /* 0x000fe2000000001c */
[----:B------:R-:W-:Y:S01]  /*7d50*/  LOP3.LUT R3, R99, 0xffff0000, RZ, 0xc0, !PT ;  /* 0xffff000063037812 */ /* 0x000fe200078ec0ff */
[----:B------:R-:W-:Y:S01]  /*7d60*/  FMUL R34, R68, R34 ;  /* 0x0000002244227220 */ /* 0x000fe20000400000 */
[----:B------:R-:W-:Y:S01]  /*7d70*/  F2FP.BF16.F32.PACK_AB R24, R25, R24 ;  /* 0x000000181918723e */ /* 0x000fe200000010ff */
[----:B------:R-:W-:Y:S01]  /*7d80*/  FFMA R29, R71, R0, R29 ;  /* 0x00000000471d7223 */ /* 0x000fe2000000001d */
[----:B------:R-:W-:Y:S01]  /*7d90*/  SHF.L.U32 R0, R104, 0x10, RZ ;  /* 0x0000001068007819 */ /* 0x000fe200000006ff */
[----:B------:R-:W-:Y:S01]  /*7da0*/  FMUL R35, R68, R35 ;  /* 0x0000002344237220 */ /* 0x000fe20000400000 */
[----:B------:R-:W-:Y:S01]  /*7db0*/  F2FP.BF16.F32.PACK_AB R25, R31, R30 ;  /* 0x0000001e1f19723e */ /* 0x000fe200000010ff */
[----:B------:R-:W-:Y:S01]  /*7dc0*/  FFMA R34, R71, R4, R34 ;  /* 0x0000000447227223 */ /* 0x000fe20000000022 */
[----:B------:R-:W-:Y:S01]  /*7dd0*/  SHF.L.U32 R4, R105, 0x10, RZ ;  /* 0x0000001069047819 */ /* 0x000fe200000006ff */
[C---:B------:R-:W-:Y:S01]  /*7de0*/  FFMA R35, R71.reuse, R3, R35 ;  /* 0x0000000347237223 */ /* 0x040fe20000000023 */
[----:B------:R-:W-:Y:S01]  /*7df0*/  LOP3.LUT R3, R104, 0xffff0000, RZ, 0xc0, !PT ;  /* 0xffff000068037812 */ /* 0x000fe200078ec0ff */
[----:B------:R-:W-:Y:S01]  /*7e00*/  FFMA R32, R71, R0, R32 ;  /* 0x0000000047207223 */ /* 0x000fe20000000020 */
[----:B------:R-:W-:Y:S01]  /*7e10*/  LOP3.LUT R0, R105, 0xffff0000, RZ, 0xc0, !PT ;  /* 0xffff000069007812 */ /* 0x000fe200078ec0ff */
[C---:B------:R-:W-:Y:S01]  /*7e20*/  FMUL R38, R68.reuse, R38 ;  /* 0x0000002644267220 */ /* 0x040fe20000400000 */
[----:B------:R-:W-:Y:S01]  /*7e30*/  F2FP.BF16.F32.PACK_AB R26, R29, R28 ;  /* 0x0000001c1d1a723e */ /* 0x000fe200000010ff */
[----:B------:R-:W-:Y:S01]  /*7e40*/  FMUL R39, R68, R39 ;  /* 0x0000002744277220 */ /* 0x000fe20000400000 */
[----:B------:R-:W-:Y:S01]  /*7e50*/  F2FP.BF16.F32.PACK_AB R27, R35, R34 ;  /* 0x00000022231b723e */ /* 0x000fe200000010ff */
[C---:B------:R-:W-:Y:S01]  /*7e60*/  FFMA R33, R71.reuse, R3, R33 ;  /* 0x0000000347217223 */ /* 0x040fe20000000021 */
[C---:B------:R-:W-:Y:S01]  /*7e70*/  SHF.L.U32 R3, R106.reuse, 0x10, RZ ;  /* 0x000000106a037819 */ /* 0x040fe200000006ff */
[C---:B------:R-:W-:Y:S01]  /*7e80*/  FFMA R38, R71.reuse, R4, R38 ;  /* 0x0000000447267223 */ /* 0x040fe20000000026 */
[----:B------:R-:W-:Y:S01]  /*7e90*/  LOP3.LUT R4, R106, 0xffff0000, RZ, 0xc0, !PT ;  /* 0xffff00006a047812 */ /* 0x000fe200078ec0ff */
[----:B------:R-:W-:Y:S01]  /*7ea0*/  FFMA R39, R71, R0, R39 ;  /* 0x0000000047277223 */ /* 0x000fe20000000027 */
[----:B------:R-:W-:Y:S01]  /*7eb0*/  SHF.L.U32 R0, R107, 0x10, RZ ;  /* 0x000000106b007819 */ /* 0x000fe200000006ff */
[----:B------:R-:W-:Y:S01]  /*7ec0*/  FMUL R42, R68, R42 ;  /* 0x0000002a442a7220 */ /* 0x000fe20000400000 */
[----:B------:R-:W-:Y:S01]  /*7ed0*/  F2FP.BF16.F32.PACK_AB R32, R33, R32 ;  /* 0x000000202120723e */ /* 0x000fe200000010ff */
[----:B------:R-:W-:Y:S01]  /*7ee0*/  FFMA R36, R71, R3, R36 ;  /* 0x0000000347247223 */ /* 0x000fe20000000024 */
[----:B------:R-:W-:Y:S01]  /*7ef0*/  LOP3.LUT R3, R107, 0xffff0000, RZ, 0xc0, !PT ;  /* 0xffff00006b037812 */ /* 0x000fe200078ec0ff */
[----:B------:R1:W-:Y:S01]  /*7f00*/  STS.128 [R164+UR46+0x400], R92 ;  /* 0x0004005ca4007988 */ /* 0x0003e20008000c2e */
[----:B------:R-:W-:Y:S01]  /*7f10*/  F2FP.BF16.F32.PACK_AB R33, R39, R38 ;  /* 0x000000262721723e */ /* 0x000fe200000010ff */
[----:B------:R-:W-:Y:S01]  /*7f20*/  FFMA R37, R71, R4, R37 ;  /* 0x0000000447257223 */ /* 0x000fe20000000025 */
[----:B------:R-:W-:Y:S01]  /*7f30*/  SHF.L.U32 R4, R113, 0x10, RZ ;  /* 0x0000001071047819 */ /* 0x000fe200000006ff */
[----:B------:R-:W-:Y:S01]  /*7f40*/  FFMA R42, R71, R0, R42 ;  /* 0x00000000472a7223 */ /* 0x000fe2000000002a */
[----:B------:R-:W-:Y:S01]  /*7f50*/  SHF.L.U32 R0, R112, 0x10, RZ ;  /* 0x0000001070007819 */ /* 0x000fe200000006ff */
[----:B------:R-:W-:Y:S01]  /*7f60*/  FMUL R43, R68, R43 ;  /* 0x0000002b442b7220 */ /* 0x000fe20000400000 */
[----:B------:R-:W-:Y:S01]  /*7f70*/  F2FP.BF16.F32.PACK_AB R34, R37, R36 ;  /* 0x000000242522723e */ /* 0x000fe200000010ff */
[----:B------:R1:W-:Y:S01]  /*7f80*/  STS.128 [R163+0x400], R8 ;  /* 0x00040008a3007388 */ /* 0x0003e20000000c00 */
[----:B------:R-:W-:Y:S01]  /*7f90*/  LOP3.LUT R6, R131, 0xffff0000, RZ, 0xc0, !PT ;  /* 0xffff000083067812 */ /* 0x000fe200078ec0ff */
[C---:B------:R-:W-:Y:S01]  /*7fa0*/  FFMA R43, R71.reuse, R3, R43 ;  /* 0x00000003472b7223 */ /* 0x040fe2000000002b */
[----:B------:R-:W-:Y:S01]  /*7fb0*/  LOP3.LUT R3, R112, 0xffff0000, RZ, 0xc0, !PT ;  /* 0xffff000070037812 */ /* 0x000fe200078ec0ff */
[----:B------:R-:W-:Y:S01]  /*7fc0*/  FFMA R40, R71, R0, R40 ;  /* 0x0000000047287223 */ /* 0x000fe20000000028 */
[----:B------:R-:W-:Y:S01]  /*7fd0*/  LOP3.LUT R0, R113, 0xffff0000, RZ, 0xc0, !PT ;  /* 0xffff000071007812 */ /* 0x000fe200078ec0ff */
[C---:B------:R-:W-:Y:S01]  /*7fe0*/  FMUL R46, R68.reuse, R46 ;  /* 0x0000002e442e7220 */ /* 0x040fe20000400000 */
[----:B------:R-:W-:Y:S01]  /*7ff0*/  F2FP.BF16.F32.PACK_AB R35, R43, R42 ;  /* 0x0000002a2b23723e */ /* 0x000fe200000010ff */
[----:B------:R1:W-:Y:S01]  /*8000*/  STS.128 [R162+0x400], R16 ;  /* 0x00040010a2007388 */ /* 0x0003e20000000c00 */
[----:B------:R-:W-:Y:S01]  /*8010*/  FMUL R47, R68, R47 ;  /* 0x0000002f442f7220 */ /* 0x000fe20000400000 */
[C---:B------:R-:W-:Y:S01]  /*8020*/  FFMA R41, R71.reuse, R3, R41 ;  /* 0x0000000347297223 */ /* 0x040fe20000000029 */
[C---:B------:R-:W-:Y:S01]  /*8030*/  SHF.L.U32 R3, R114.reuse, 0x10, RZ ;  /* 0x0000001072037819 */ /* 0x040fe200000006ff */
[----:B------:R-:W-:Y:S01]  /*8040*/  FFMA R46, R71, R4, R46 ;  /* 0x00000004472e7223 */ /* 0x000fe2000000002e */
[----:B------:R-:W-:Y:S01]  /*8050*/  SHF.L.U32 R4, R115, 0x10, RZ ;  /* 0x0000001073047819 */ /* 0x000fe200000006ff */
[C---:B------:R-:W-:Y:S01]  /*8060*/  FFMA R47, R71.reuse, R0, R47 ;  /* 0x00000000472f7223 */ /* 0x040fe2000000002f */
[----:B------:R-:W-:Y:S01]  /*8070*/  LOP3.LUT R0, R114, 0xffff0000, RZ, 0xc0, !PT ;  /* 0xffff000072007812 */ /* 0x000fe200078ec0ff */
[----:B------:R-:W-:Y:S01]  /*8080*/  FFMA R44, R71, R3, R44 ;  /* 0x00000003472c7223 */ /* 0x000fe2000000002c */
[----:B------:R-:W-:Y:S01]  /*8090*/  SHF.L.U32 R3, R120, 0x10, RZ ;  /* 0x0000001078037819 */ /* 0x000fe200000006ff */
[----:B------:R1:W-:Y:S01]  /*80a0*/  STS.128 [R161+0x400], R24 ;  /* 0x00040018a1007388 */ /* 0x0003e20000000c00 */
[----:B------:R-:W-:Y:S01]  /*80b0*/  F2FP.BF16.F32.PACK_AB R40, R41, R40 ;  /* 0x000000282928723e */ /* 0x000fe200000010ff */
[----:B------:R-:W-:Y:S01]  /*80c0*/  FFMA R45, R71, R0, R45 ;  /* 0x00000000472d7223 */ /* 0x000fe2000000002d */
[----:B------:R-:W-:Y:S01]  /*80d0*/  LOP3.LUT R0, R115, 0xffff0000, RZ, 0xc0, !PT ;  /* 0xffff000073007812 */ /* 0x000fe200078ec0ff */
[C---:B------:R-:W-:Y:S01]  /*80e0*/  FMUL R50, R68.reuse, R50 ;  /* 0x0000003244327220 */ /* 0x040fe20000400000 */
[----:B------:R-:W-:Y:S01]  /*80f0*/  F2FP.BF16.F32.PACK_AB R41, R47, R46 ;  /* 0x0000002e2f29723e */ /* 0x000fe200000010ff */
[----:B------:R-:W-:Y:S01]  /*8100*/  FMUL R51, R68, R51 ;  /* 0x0000003344337220 */ /* 0x000fe20000400000 */
[----:B------:R-:W-:Y:S01]  /*8110*/  F2FP.BF16.F32.PACK_AB R42, R45, R44 ;  /* 0x0000002c2d2a723e */ /* 0x000fe200000010ff */
[----:B------:R1:W-:Y:S01]  /*8120*/  STS.128 [R149+0x400], R32 ;  /* 0x0004002095007388 */ /* 0x0003e20000000c00 */
[C---:B------:R-:W-:Y:S01]  /*8130*/  FFMA R50, R71.reuse, R4, R50 ;  /* 0x0000000447327223 */ /* 0x040fe20000000032 */
[----:B------:R-:W-:Y:S01]  /*8140*/  LOP3.LUT R4, R120, 0xffff0000, RZ, 0xc0, !PT ;  /* 0xffff000078047812 */ /* 0x000fe200078ec0ff */
[----:B------:R-:W-:Y:S01]  /*8150*/  FFMA R51, R71, R0, R51 ;  /* 0x0000000047337223 */ /* 0x000fe20000000033 */
[----:B------:R-:W-:Y:S01]  /*8160*/  SHF.L.U32 R0, R121, 0x10, RZ ;  /* 0x0000001079007819 */ /* 0x000fe200000006ff */
[C---:B------:R-:W-:Y:S01]  /*8170*/  FMUL R54, R68.reuse, R54 ;  /* 0x0000003644367220 */ /* 0x040fe20000400000 */
[----:B------:R-:W-:Y:S01]  /*8180*/  FFMA R48, R71, R3, R48 ;  /* 0x0000000347307223 */ /* 0x000fe20000000030 */
[----:B------:R-:W-:Y:S01]  /*8190*/  LOP3.LUT R3, R121, 0xffff0000, RZ, 0xc0, !PT ;  /* 0xffff000079037812 */ /* 0x000fe200078ec0ff */
[----:B------:R-:W-:Y:S01]  /*81a0*/  FFMA R49, R71, R4, R49 ;  /* 0x0000000447317223 */ /* 0x000fe20000000031 */
[----:B------:R-:W-:Y:S01]  /*81b0*/  SHF.L.U32 R4, R123, 0x10, RZ ;  /* 0x000000107b047819 */ /* 0x000fe200000006ff */
[C---:B------:R-:W-:Y:S01]  /*81c0*/  FFMA R54, R71.reuse, R0, R54 ;  /* 0x0000000047367223 */ /* 0x040fe20000000036 */
[----:B------:R-:W-:Y:S01]  /*81d0*/  FMUL R55, R68, R55 ;  /* 0x0000003744377220 */ /* 0x000fe20000400000 */
[----:B------:R-:W-:Y:S01]  /*81e0*/  SHF.L.U32 R0, R122, 0x10, RZ ;  /* 0x000000107a007819 */ /* 0x000fe200000006ff */
[C---:B------:R-:W-:Y:S01]  /*81f0*/  FMUL R58, R68.reuse, R58 ;  /* 0x0000003a443a7220 */ /* 0x040fe20000400000 */
[----:B------:R-:W-:Y:S01]  /*8200*/  FMUL R59, R68, R59 ;  /* 0x0000003b443b7220 */ /* 0x000fe20000400000 */
[C---:B------:R-:W-:Y:S01]  /*8210*/  FFMA R55, R71.reuse, R3, R55 ;  /* 0x0000000347377223 */ /* 0x040fe20000000037 */
[----:B------:R-:W-:Y:S01]  /*8220*/  LOP3.LUT R3, R122, 0xffff0000, RZ, 0xc0, !PT ;  /* 0xffff00007a037812 */ /* 0x000fe200078ec0ff */
[----:B------:R-:W-:Y:S01]  /*8230*/  FFMA R52, R71, R0, R52 ;  /* 0x0000000047347223 */ /* 0x000fe20000000034 */
[----:B------:R-:W-:Y:S01]  /*8240*/  LOP3.LUT R0, R123, 0xffff0000, RZ, 0xc0, !PT ;  /* 0xffff00007b007812 */ /* 0x000fe200078ec0ff */
[----:B------:R-:W-:Y:S01]  /*8250*/  FMUL R62, R68, R62 ;  /* 0x0000003e443e7220 */ /* 0x000fe20000400000 */
[----:B------:R-:W-:Y:S01]  /*8260*/  F2FP.BF16.F32.PACK_AB R43, R51, R50 ;  /* 0x00000032332b723e */ /* 0x000fe200000010ff */
[C---:B------:R-:W-:Y:S01]  /*8270*/  FFMA R53, R71.reuse, R3, R53 ;  /* 0x0000000347357223 */ /* 0x040fe20000000035 */
[C---:B------:R-:W-:Y:S01]  /*8280*/  FFMA R58, R71.reuse, R4, R58 ;  /* 0x00000004473a7223 */ /* 0x040fe2000000003a */
[----:B------:R-:W-:Y:S01]  /*8290*/  FFMA R59, R71, R0, R59 ;  /* 0x00000000473b7223 */ /* 0x000fe2000000003b */
[C---:B------:R-:W-:Y:S01]  /*82a0*/  SHF.L.U32 R3, R128.reuse, 0x10, RZ ;  /* 0x0000001080037819 */ /* 0x040fe200000006ff */
[----:B------:R1:W-:Y:S01]  /*82b0*/  STS.128 [R160+0x400], R40 ;  /* 0x00040028a0007388 */ /* 0x0003e20000000c00 */
[----:B------:R-:W-:Y:S01]  /*82c0*/  LOP3.LUT R0, R128, 0xffff0000, RZ, 0xc0, !PT ;  /* 0xffff000080007812 */ /* 0x000fe200078ec0ff */
[----:B------:R-:W-:Y:S01]  /*82d0*/  FMUL R63, R68, R63 ;  /* 0x0000003f443f7220 */ /* 0x000fe20000400000 */
[----:B------:R-:W-:Y:S01]  /*82e0*/  SHF.L.U32 R4, R129, 0x10, RZ ;  /* 0x0000001081047819 */ /* 0x000fe200000006ff */
[C---:B------:R-:W-:Y:S01]  /*82f0*/  FFMA R56, R71.reuse, R3, R56 ;  /* 0x0000000347387223 */ /* 0x040fe20000000038 */
[C---:B------:R-:W-:Y:S01]  /*8300*/  SHF.L.U32 R3, R130.reuse, 0x10, RZ ;  /* 0x0000001082037819 */ /* 0x040fe200000006ff */
[----:B------:R-:W-:Y:S01]  /*8310*/  FFMA R57, R71, R0, R57 ;  /* 0x0000000047397223 */ /* 0x000fe20000000039 */
[----:B------:R-:W-:Y:S01]  /*8320*/  LOP3.LUT R0, R129, 0xffff0000, RZ, 0xc0, !PT ;  /* 0xffff000081007812 */ /* 0x000fe200078ec0ff */
[----:B------:R-:W-:Y:S01]  /*8330*/  FFMA R62, R71, R4, R62 ;  /* 0x00000004473e7223 */ /* 0x000fe2000000003e */
[----:B------:R-:W-:Y:S01]  /*8340*/  LOP3.LUT R4, R130, 0xffff0000, RZ, 0xc0, !PT ;  /* 0xffff000082047812 */ /* 0x000fe200078ec0ff */
[C---:B------:R-:W-:Y:S01]  /*8350*/  FMUL R66, R68.reuse, R66 ;  /* 0x0000004244427220 */ /* 0x040fe20000400000 */
[----:B------:R-:W-:Y:S01]  /*8360*/  F2FP.BF16.F32.PACK_AB R48, R49, R48 ;  /* 0x000000303130723e */ /* 0x000fe200000010ff */
[----:B------:R-:W-:Y:S01]  /*8370*/  FFMA R63, R71, R0, R63 ;  /* 0x00000000473f7223 */ /* 0x000fe2000000003f */
[----:B------:R-:W-:Y:S01]  /*8380*/  FMUL R67, R68, R67 ;  /* 0x0000004344437220 */ /* 0x000fe20000400000 */
[----:B------:R-:W-:Y:S01]  /*8390*/  F2FP.BF16.F32.PACK_AB R49, R55, R54 ;  /* 0x000000363731723e */ /* 0x000fe200000010ff */
[----:B------:R-:W-:Y:S01]  /*83a0*/  FFMA R60, R71, R3, R60 ;  /* 0x00000003473c7223 */ /* 0x000fe2000000003c */
[----:B------:R-:W-:Y:S01]  /*83b0*/  F2FP.BF16.F32.PACK_AB R50, R53, R52 ;  /* 0x000000343532723e */ /* 0x000fe200000010ff */
[----:B------:R-:W-:Y:S01]  /*83c0*/  FFMA R61, R71, R4, R61 ;  /* 0x00000004473d7223 */ /* 0x000fe2000000003d */
[----:B------:R-:W-:Y:S01]  /*83d0*/  F2FP.BF16.F32.PACK_AB R51, R59, R58 ;  /* 0x0000003a3b33723e */ /* 0x000fe200000010ff */
[C---:B------:R-:W-:Y:S01]  /*83e0*/  FFMA R66, R71.reuse, R5, R66 ;  /* 0x0000000547427223 */ /* 0x040fe20000000042 */
[----:B------:R-:W-:Y:S01]  /*83f0*/  FFMA R67, R71, R6, R67 ;  /* 0x0000000647437223 */ /* 0x000fe20000000043 */
[----:B------:R-:W-:Y:S02]  /*8400*/  F2FP.BF16.F32.PACK_AB R56, R57, R56 ;  /* 0x000000383938723e */ /* 0x000fe400000010ff */
[----:B------:R1:W-:Y:S01]  /*8410*/  STS.128 [R159+0x400], R48 ;  /* 0x000400309f007388 */ /* 0x0003e20000000c00 */
[----:B------:R-:W-:Y:S02]  /*8420*/  F2FP.BF16.F32.PACK_AB R57, R63, R62 ;  /* 0x0000003e3f39723e */ /* 0x000fe400000010ff */
[----:B------:R-:W-:Y:S02]  /*8430*/  F2FP.BF16.F32.PACK_AB R58, R61, R60 ;  /* 0x0000003c3d3a723e */ /* 0x000fe400000010ff */
[----:B------:R-:W-:Y:S05]  /*8440*/  F2FP.BF16.F32.PACK_AB R59, R67, R66 ;  /* 0x00000042433b723e */ /* 0x000fea00000010ff */
[----:B------:R1:W-:Y:S01]  /*8450*/  STS.128 [R158+0x400], R56 ;  /* 0x000400389e007388 */ /* 0x0003e20000000c00 */
[----:B------:R-:W-:Y:S01]  /*8460*/  @!PT LDS RZ, [RZ] ;  /* 0x00000000fffff984 */ /* 0x000fe20000000800 */
[----:B------:R-:W-:Y:S01]  /*8470*/  @!PT LDS RZ, [RZ] ;  /* 0x00000000fffff984 */ /* 0x000fe20000000800 */
[----:B------:R-:W-:Y:S01]  /*8480*/  @!PT LDS RZ, [RZ] ;  /* 0x00000000fffff984 */ /* 0x000fe20000000800 */
[----:B------:R-:W-:Y:S01]  /*8490*/  @!PT LDS RZ, [RZ] ;  /* 0x00000000fffff984 */ /* 0x000fe20000000800 */
[----:B------:R3:W-:Y:S07]  /*84a0*/  MEMBAR.ALL.CTA ;  /* 0x0000000000007992 */ /* 0x0007ee0000008000 */
[----:B---3--:R-:W3:Y:S02]  /*84b0*/  FENCE.VIEW.ASYNC.S ;  /* 0x00000000000073c6 */ /* 0x008ee40000000000 */
[----:B---3--:R-:W-:Y:S06]  /*84c0*/  BAR.SYNC.DEFER_BLOCKING 0x1, 0x80 ;  /* 0x0042000000007b1d */ /* 0x008fec0000010000 */
[----:B------:R-:W-:Y:S05]  /*84d0*/  @P0 BRA `(.L_x_124) ;  /* 0x0000000000300947 */ /* 0x000fea0003800000 */
[----:B------:R-:W3:Y:S01]  /*84e0*/  LDCU.64 UR6, c[0x0][0x348] ;  /* 0x00006900ff0677ac */ /* 0x000ee20008000a00 */
[----:B------:R-:W-:Y:S01]  /*84f0*/  R2UR UR5, R70 ;  /* 0x00000000460572ca */ /* 0x000fe200000e0000 */
[----:B------:R-:W-:Y:S01]  /*8500*/  UIADD3 UR4, UPT, UPT, UR46, 0x400, URZ ;  /* 0x000004002e047890 */ /* 0x000fe2000fffe0ff */
[----:B------:R-:W-:Y:S05]  /*8510*/  UMOV UR51, UR44 ;  /* 0x0000002c00337c82 */ /* 0x000fea0008000000 */
[----:B------:R-:W-:Y:S06]  /*8520*/  IMAD.U32 R146, RZ, RZ, UR4 ;  /* 0x00000004ff927e24 */ /* 0x000fec000f8e00ff */
[----:B------:R-:W-:Y:S01]  /*8530*/  UIADD3 UR49, UPT, UPT, UR53, UR5, URZ ;  /* 0x0000000535317290 */ /* 0x000fe2000fffe0ff */
[----:B------:R-:W-:Y:S01]  /*8540*/  R2UR UR48, R146 ;  /* 0x00000000923072ca */ /* 0x000fe200000e0000 */
[----:B---3--:R-:W-:Y:S04]  /*8550*/  UIADD3 UR4, UP0, UPT, UR6, 0xa80, URZ ;  /* 0x00000a8006047890 */ /* 0x008fe8000ff1e0ff */
[----:B------:R-:W-:Y:S09]  /*8560*/  UIADD3.X UR5, UPT, UPT, URZ, UR7, URZ, UP0, !UPT ;  /* 0x00000007ff057290 */ /* 0x000ff200087fe4ff */
[----:B------:R3:W-:Y:S01]  /*8570*/  UTMASTG.3D [UR48], [UR4] ;  /* 0x00000030040073b5 */ /* 0x0007e20008010000 */
[----:B------:R0:W-:Y:S01]  /*8580*/  UTMACMDFLUSH ;  /* 0x00000000000079b7 */ /* 0x0001e20000000000 */
[----:B---3--:R-:W-:Y:S04]  /*8590*/  DEPBAR.LE SB0, 0x1 ;  /* 0x000080400000791a */ /* 0x008fe80000000000 */
.L_x_124:
[----:B------:R-:W-:Y:S05]  /*85a0*/  BSYNC.RECONVERGENT B0 ;  /* 0x0000000000007941 */ /* 0x000fea0003800200 */
.L_x_123:
[----:B------:R-:W-:Y:S01]  /*85b0*/  BAR.SYNC.DEFER_BLOCKING 0x1, 0x80 ;  /* 0x0042000000007b1d */ /* 0x000fe20000010000 */
[----:B------:R-:W-:Y:S01]  /*85c0*/  ISETP.NE.AND P1, PT, R157, RZ, PT ;  /* 0x000000ff9d00720c */ /* 0x000fe20003f25270 */
[----:B------:R-:W-:Y:S01]  /*85d0*/  UISETP.NE.AND UP0, UPT, UR54, URZ, UPT ;  /* 0x000000ff3600728c */ /* 0x000fe2000bf05270 */
[----:B------:R-:W-:Y:S11]  /*85e0*/  LEA R3, R74, UR46, 0x3 ;  /* 0x0000002e4a037c11 */ /* 0x000ff6000f8e18ff */
[----:B------:R-:W-:Y:S01]  /*85f0*/  @P1 SHF.L.U32 R5, R151, 0x1f, RZ ;  /* 0x0000001f97051819 */ /* 0x000fe200000006ff */
[----:B------:R-:W-:Y:S06]  /*8600*/  BRA.U !UP0, `(.L_x_125) ;  /* 0x0000000108247547 */ /* 0x000fec000b800000 */
[----:B------:R-:W3:Y:S01]  /*8610*/  S2R R0, SR_CgaCtaId ;  /* 0x0000000000007919 */ /* 0x000ee20000008800 */
[----:B------:R-:W-:Y:S01]  /*8620*/  IMAD.U32 R4, RZ, RZ, UR52 ;  /* 0x00000034ff047e24 */ /* 0x000fe2000f8e00ff */
[----:B------:R-:W-:Y:S04]  /*8630*/  UIADD3 UR4, UPT, UPT, UR52, 0x1, URZ ;  /* 0x0000000134047890 */ /* 0x000fe8000fffe0ff */
[----:B------:R-:W-:Y:S01]  /*8640*/  @P1 LEA R4, R4, UR46, 0x3 ;  /* 0x0000002e04041c11 */ /* 0x000fe2000f8e18ff */
[----:B------:R-:W-:Y:S04]  /*8650*/  UISETP.NE.AND UP0, UPT, UR4, 0x4, UPT ;  /* 0x000000040400788c */ /* 0x000fe8000bf05270 */
[----:B------:R-:W-:Y:S01]  /*8660*/  @P1 VIADD R4, R4, 0xb0 ;  /* 0x000000b004041836 */ /* 0x000fe20000000000 */
[----:B------:R-:W-:Y:S04]  /*8670*/  USEL UR52, UR4, URZ, UP0 ;  /* 0x000000ff04347287 */ /* 0x000fe80008000000 */
[----:B---3--:R-:W-:Y:S04]  /*8680*/  @P1 PRMT R0, R0, 0x654, R4 ;  /* 0x0000065400001816 */ /* 0x008fe80000000004 */
[----:B------:R3:W-:Y:S04]  /*8690*/  @P1 SYNCS.ARRIVE.TRANS64.RED.A1T0 RZ, [R0+URZ], RZ ;  /* 0x000000ff00ff19a7 */ /* 0x0007e800081004ff */
.L_x_125:
[----:B------:R-:W4:Y:S01]  /*86a0*/  @P1 SYNCS.PHASECHK.TRANS64.TRYWAIT P0, [R3+URZ+0x90], R5 ;  /* 0x00009005030015a7 */ /* 0x000f2200080011ff */
[----:B------:R-:W-:Y:S01]  /*86b0*/  UISETP.NE.AND UP0, UPT, UR38, URZ, UPT ;  /* 0x000000ff2600728c */ /* 0x000fe2000bf05270 */
[----:B------:R-:W-:Y:S01]  /*86c0*/  BSSY B1, `(.L_x_126) ;  /* 0x0000021000017945 */ /* 0x000fe20003800000 */
[----:B------:R-:W-:Y:S02]  /*86d0*/  UMOV UR4, 0x80 ;  /* 0x0000008000047882 */ /* 0x000fe40000000000 */
[----:B------:R-:W-:Y:S01]  /*86e0*/  USEL UR39, UR4, 0x40, !UP0 ;  /* 0x0000004004277887 */ /* 0x000fe2000c000000 */
[----:B----4-:R-:W-:Y:S01]  /*86f0*/  @P1 SEL R86, RZ, 0x1, !P0 ;  /* 0x00000001ff561807 */ /* 0x010fe20004000000 */
[----:B------:R-:W-:Y:S10]  /*8700*/  @!P1 BRA `(.L_x_127) ;  /* 0x0000000000709947 */ /* 0x000ff40003800000 */
[----:B------:R-:W-:Y:S01]  /*8710*/  ISETP.NE.AND P1, PT, R87, RZ, PT ;  /* 0x000000ff5700720c */ /* 0x000fe20003f25270 */
[----:B------:R-:W-:Y:S01]  /*8720*/  BSSY B0, `(.L_x_128) ;  /* 0x000000b000007945 */ /* 0x000fe20003800000 */
[----:B------:R-:W-:Y:S11]  /*8730*/  ISETP.NE.AND P0, PT, R86, RZ, PT ;  /* 0x000000ff5600720c */ /* 0x000ff60003f05270 */
[----:B------:R-:W-:Y:S05]  /*8740*/  @P1 IMAD R7, R74, 0x4000, R164 ;  /* 0x000040004a071824 */ /* 0x000fea00078e02a4 */
[----:B------:R-:W-:Y:S04]  /*8750*/  @P1 IADD3 R6, PT, PT, R7, UR46, RZ ;  /* 0x0000002e07061c10 */ /* 0x000fe8000fffe0ff */
[----:B------:R-:W-:Y:S01]  /*8760*/  @P1 IADD3 R5, PT, PT, R84, R6, RZ ;  /* 0x0000000654051210 */ /* 0x000fe20007ffe0ff */
[--C-:B------:R-:W-:Y:S02]  /*8770*/  @P1 IMAD.IADD R4, R75, 0x1, R6.reuse ;  /* 0x000000014b041824 */ /* 0x100fe400078e0206 */
[----:B------:R-:W-:Y:S01]  /*8780*/  @P1 IMAD.IADD R6, R85, 0x1, R6 ;  /* 0x0000000155061824 */ /* 0x000fe200078e0206 */
[----:B------:R-:W-:Y:S06]  /*8790*/  @P0 BRA `(.L_x_129) ;  /* 0x00000000000c0947 */ /* 0x000fec0003800000 */
[----:B---3--:R-:W-:Y:S04]  /*87a0*/  SHF.L.U32 R0, R151, 0x1f, RZ ;  /* 0x0000001f97007819 */ /* 0x008fe800000006ff */
[----:B------:R-:W3:Y:S02]  /*87b0*/  SYNCS.PHASECHK.TRANS64.TRYWAIT P0, [R3+URZ+0x90], R0 ;  /* 0x00009000030075a7 */ /* 0x000ee400080011ff */
[----:B---3--:R-:W-:Y:S05]  /*87c0*/  @!P0 BRA `(.L_x_130) ;  /* 0x0000004c00048947 */ /* 0x008fea0003800000 */
.L_x_129:
[----:B------:R-:W-:Y:S05]  /*87d0*/  BSYNC B0 ;  /* 0x0000000000007941 */ /* 0x000fea0003800000 */
.L_x_128:
[----:B------:R-:W-:Y:S01]  /*87e0*/  ISETP.NE.AND P0, PT, R87, RZ, PT ;  /* 0x000000ff5700720c */ /* 0x000fe20003f05270 */
[----:B------:R-:W-:Y:S11]  /*87f0*/  VIADD R74, R74, 0x1 ;  /* 0x000000014a4a7836 */ /* 0x000ff60000000000 */
[----:B------:R-:W-:Y:S01]  /*8800*/  @!UPT UIADD3 URZ, UPT, UPT, URZ, URZ, URZ ;  /* 0x000000fffffff290 */ /* 0x000fe2000fffe0ff */
[----:B------:R4:W1:Y:S01]  /*8810*/  @P0 LDS.128 R80, [R6+0x400] ;  /* 0x0004000006500984 */ /* 0x0008620000000c00 */
[--C-:B---3--:R-:W-:Y:S01]  /*8820*/  @P0 IMAD.IADD R0, R84, 0x1, R4.reuse ;  /* 0x0000000154000824 */ /* 0x108fe200078e0204 */
[C---:B------:R-:W-:Y:S02]  /*8830*/  @P0 IADD3 R3, PT, PT, R85.reuse, R5, RZ ;  /* 0x0000000555030210 */ /* 0x040fe40007ffe0ff */
[----:B------:R3:W1:Y:S04]  /*8840*/  @P0 LDS.128 R88, [R5+0x400] ;  /* 0x0004000005580984 */ /* 0x0006680000000c00 */
[----:B------:R1:W1:Y:S04]  /*8850*/  @P0 LDS.128 R76, [R7+UR46+0x400] ;  /* 0x0004002e074c0984 */ /* 0x0002680008000c00 */
[----:B------:R1:W1:Y:S04]  /*8860*/  @P0 LDS.128 R96, [R3+0x400] ;  /* 0x0004000003600984 */ /* 0x0002680000000c00 */
[----:B------:R1:W1:Y:S04]  /*8870*/  @P0 LDS.128 R104, [R4+0x400] ;  /* 0x0004000004680984 */ /* 0x0002680000000c00 */
[----:B------:R1:W1:Y:S01]  /*8880*/  @P0 LDS.128 R120, [R0+0x400] ;  /* 0x0004000000780984 */ /* 0x0002620000000c00 */
[C---:B----4-:R-:W-:Y:S01]  /*8890*/  @P0 IMAD.IADD R6, R85.reuse, 0x1, R4 ;  /* 0x0000000155060824 */ /* 0x050fe200078e0204 */
[----:B---3--:R-:W-:Y:S04]  /*88a0*/  @P0 IADD3 R5, PT, PT, R85, R0, RZ ;  /* 0x0000000055050210 */ /* 0x008fe80007ffe0ff */
[----:B------:R4:W3:Y:S04]  /*88b0*/  @P0 LDS.128 R112, [R6+0x400] ;  /* 0x0004000006700984 */ /* 0x0008e80000000c00 */
[----:B------:R4:W1:Y:S02]  /*88c0*/  @P0 LDS.128 R128, [R5+0x400] ;  /* 0x0004000005800984 */ /* 0x0008640000000c00 */
.L_x_127:
[----:B------:R-:W-:Y:S05]  /*88d0*/  BSYNC B1 ;  /* 0x0000000000017941 */ /* 0x000fea0003800000 */
.L_x_126:
[----:B-1----:R-:W-:Y:S05]  /*88e0*/  VIADD R16, R69, UR39 ;  /* 0x0000002745107c36 */ /* 0x002fea0008000000 */
[----:B---3--:R-:W-:Y:S04]  /*88f0*/  SHF.R.U32.HI R0, RZ, 0x15, R16 ;  /* 0x00000015ff007819 */ /* 0x008fe80000011610 */
[----:B------:R-:W-:Y:S11]  /*8900*/  LOP3.LUT P0, RZ, R0, 0x3, R143, 0x48, !PT ;  /* 0x0000000300ff7812 */ /* 0x000ff6000780488f */
[----:B------:R-:W-:Y:S02]  /*8910*/  @!UPT UIADD3 URZ, UPT, UPT, URZ, URZ, URZ ;  /* 0x000000fffffff290 */ /* 0x000fe4000fffe0ff */
[----:B------:R-:W-:Y:S05]  /*8920*/  @!P0 BRA `(.L_x_131) ;  /* 0x0000000000408947 */ /* 0x000fea0003800000 */
[----:B------:R-:W4:Y:S01]  /*8930*/  LDCU.64 UR8, c[0x4][0x70] ;  /* 0x01000e00ff0877ac */ /* 0x000f220008000a00 */
[----:B------:R-:W-:Y:S01]  /*8940*/  MOV R15, 0x0 ;  /* 0x00000000000f7802 */ /* 0x000fe20000000f00 */
[----:B------:R-:W-:Y:S02]  /*8950*/  HFMA2 R12, -RZ, RZ, 0, 5.9604644775390625e-08 ;  /* 0x00000001ff0c7431 */ /* 0x000fe400000001ff */
[----:B------:R-:W-:Y:S02]  /*8960*/  IMAD.MOV.U32 R8, RZ, RZ, 0x192 ;  /* 0x00000192ff087424 */ /* 0x000fe400078e00ff */
[----:B------:R-:W-:Y:S01]  /*8970*/  IMAD.MOV.U32 R13, RZ, RZ, RZ ;  /* 0x000000ffff0d7224 */ /* 0x000fe200078e00ff */
[----:B------:R-:W1:Y:S01]  /*8980*/  LDCU.64 UR6, c[0x4][0x78] ;  /* 0x01000f00ff0677ac */ /* 0x000e620008000a00 */
[----:B------:R-:W3:Y:S01]  /*8990*/  LDC.64 R14, c[0x4][R15] ;  /* 0x010000000f0e7b82 */ /* 0x000ee20000000a00 */
[----:B------:R-:W5:Y:S01]  /*89a0*/  LDCU.64 UR4, c[0x4][0x10] ;  /* 0x01000200ff0477ac */ /* 0x000f620008000a00 */
[----:B----4-:R-:W-:Y:S01]  /*89b0*/  MOV R5, UR9 ;  /* 0x0000000900057c02 */ /* 0x010fe20008000f00 */
[----:B------:R-:W-:Y:S01]  /*89c0*/  IMAD.U32 R4, RZ, RZ, UR8 ;  /* 0x00000008ff047e24 */ /* 0x000fe2000f8e00ff */
[----:B-1----:R-:W-:Y:S01]  /*89d0*/  MOV R7, UR7 ;  /* 0x0000000700077c02 */ /* 0x002fe20008000f00 */
[----:B------:R-:W-:Y:S01]  /*89e0*/  IMAD.U32 R6, RZ, RZ, UR6 ;  /* 0x00000006ff067e24 */ /* 0x000fe2000f8e00ff */
[----:B-----5:R-:W-:Y:S01]  /*89f0*/  MOV R11, UR5 ;  /* 0x00000005000b7c02 */ /* 0x020fe20008000f00 */
[----:B------:R-:W-:Y:S02]  /*8a00*/  IMAD.U32 R10, RZ, RZ, UR4 ;  /* 0x00000004ff0a7e24 */ /* 0x000fe4000f8e00ff */
[----:B------:R-:W-:Y:S07]  /*8a10*/  LEPC R20, `(.L_x_131) ;  /* 0x000000001014794e */ /* 0x000fee0000000000 */
[----:B--23--:R-:W-:Y:S05]  /*8a20*/  CALL.ABS.NOINC R14 ;  /* 0x000000000e007343 */ /* 0x00cfea0003c00000 */
.L_x_131:
[----:B------:R-:W-:Y:S01]  /*8a30*/  SHF.L.U32 R70, R76, 0x10, RZ ;  /* 0x000000104c467819 */ /* 0x000fe200000006ff */
[----:B------:R-:W-:Y:S05]  /*8a40*/  WARPSYNC.ALL ;  /* 0x0000000000007948 */ /* 0x000fea0003800000 */
[----:B------:R-:W-:Y:S01]  /*8a50*/  R2UR UR4, R16 ;  /* 0x00000000100472ca */ /* 0x000fe200000e0000 */
[----:B------:R-:W1:Y:S01]  /*8a60*/  S2R R165, SR_CgaCtaId ;  /* 0x0000000000a57919 */ /* 0x000e620000008800 */
[----:B------:R-:W-:Y:S01]  /*8a70*/  LOP3.LUT R72, R79, 0xffff0000, RZ, 0xc0, !PT ;  /* 0xffff00004f487812 */ /* 0x000fe200078ec0ff */
[----:B------:R-:W-:Y:S01]  /*8a80*/  BSSY.RECONVERGENT B0, `(.L_x_132) ;  /* 0x0000102000007945 */ /* 0x000fe20003800200 */
[----:B------:R-:W-:Y:S02]  /*8a90*/  ISETP.NE.AND P6, PT, R157, RZ, PT ;  /* 0x000000ff9d00720c */ /* 0x000fe40003fc5270 */
[----:B------:R-:W-:Y:S07]  /*8aa0*/  ISETP.NE.AND P0, PT, R154, RZ, PT ;  /* 0x000000ff9a00720c */ /* 0x000fee0003f05270 */
[----:B----4-:R-:W3:Y:S02]  /*8ab0*/  LDTM.x64 R4, tmem[UR4] ;  /* 0x00000004000479ee */ /* 0x010ee40008340000 */
[----:B---3--:R-:W-:Y:S01]  /*8ac0*/  FMUL R0, R68, R4 ;  /* 0x0000000444007220 */ /* 0x008fe20000400000 */
[----:B------:R-:W-:Y:S01]  /*8ad0*/  LOP3.LUT R4, R76, 0xffff0000, RZ, 0xc0, !PT ;  /* 0xffff00004c047812 */ /* 0x000fe200078ec0ff */
[C---:B------:R-:W-:Y:S01]  /*8ae0*/  FMUL R3, R68.reuse, R5 ;  /* 0x0000000544037220 */ /* 0x040fe20000400000 */
[----:B------:R-:W-:Y:S01]  /*8af0*/  SHF.L.U32 R5, R77, 0x10, RZ ;  /* 0x000000104d057819 */ /* 0x000fe200000006ff */
[----:B------:R-:W-:Y:S01]  /*8b00*/  FMUL R6, R68, R6 ;  /* 0x0000000644067220 */ /* 0x000fe20000400000 */
[----:B------:R-:W-:Y:S01]  /*8b10*/  FFMA R0, R71, R70, R0 ;  /* 0x0000004647007223 */ /* 0x000fe20000000000 */
[----:B------:R-:W-:Y:S01]  /*8b20*/  LOP3.LUT R70, R77, 0xffff0000, RZ, 0xc0, !PT ;  /* 0xffff00004d467812 */ /* 0x000fe200078ec0ff */
[C---:B------:R-:W-:Y:S01]  /*8b30*/  FFMA R3, R71.reuse, R4, R3 ;  /* 0x0000000447037223 */ /* 0x040fe20000000003 */
[----:B------:R-:W-:Y:S01]  /*8b40*/  FFMA R6, R71, R5, R6 ;  /* 0x0000000547067223 */ /* 0x000fe20000000006 */
[----:B------:R-:W-:Y:S01]  /*8b50*/  SHF.L.U32 R5, R78, 0x10, RZ ;  /* 0x000000104e057819 */ /* 0x000fe200000006ff */
[C---:B------:R-:W-:Y:S01]  /*8b60*/  FMUL R7, R68.reuse, R7 ;  /* 0x0000000744077220 */ /* 0x040fe20000400000 */
[C---:B------:R-:W-:Y:S01]  /*8b70*/  FMUL R4, R68.reuse, R8 ;  /* 0x0000000844047220 */ /* 0x040fe20000400000 */
[----:B------:R-:W-:Y:S01]  /*8b80*/  F2FP.BF16.F32.PACK_AB R92, R3, R0 ;  /* 0x00000000035c723e */ /* 0x000fe200000010ff */
[----:B------:R-:W-:Y:S01]  /*8b90*/  FMUL R0, R68, R9 ;  /* 0x0000000944007220 */ /* 0x000fe20000400000 */
[----:B------:R-:W-:Y:S01]  /*8ba0*/  LOP3.LUT R8, R78, 0xffff0000, RZ, 0xc0, !PT ;  /* 0xffff00004e087812 */ /* 0x000fe200078ec0ff */
[----:B------:R-:W-:Y:S01]  /*8bb0*/  FFMA R7, R71, R70, R7 ;  /* 0x0000004647077223 */ /* 0x000fe20000000007 */
[----:B------:R-:W-:Y:S01]  /*8bc0*/  SHF.L.U32 R70, R79, 0x10, RZ ;  /* 0x000000104f467819 */ /* 0x000fe200000006ff */
[----:B------:R-:W-:Y:S01]  /*8bd0*/  FFMA R4, R71, R5, R4 ;  /* 0x0000000547047223 */ /* 0x000fe20000000004 */
[----:B------:R-:W-:Y:S01]  /*8be0*/  LOP3.LUT R9, R80, 0xffff0000, RZ, 0xc0, !PT ;  /* 0xffff000050097812 */ /* 0x000fe200078ec0ff */
[C---:B------:R-:W-:Y:S01]  /*8bf0*/  FMUL R3, R68.reuse, R10 ;  /* 0x0000000a44037220 */ /* 0x040fe20000400000 */
[----:B------:R-:W-:Y:S01]  /*8c00*/  F2FP.BF16.F32.PACK_AB R93, R7, R6 ;  /* 0x00000006075d723e */ /* 0x000fe200000010ff */
[----:B------:R-:W-:Y:S01]  /*8c10*/  FMUL R5, R68, R11 ;  /* 0x0000000b44057220 */ /* 0x000fe20000400000 */
[----:B------:R-:W-:Y:S01]  /*8c20*/  LOP3.LUT R10, R83, 0xffff0000, RZ, 0xc0, !PT ;  /* 0xffff0000530a7812 */ /* 0x000fe200078ec0ff */
[C---:B------:R-:W-:Y:S01]  /*8c30*/  FFMA R0, R71.reuse, R8, R0 ;  /* 0x0000000847007223 */ /* 0x040fe20000000000 */
[----:B------:R-:W-:Y:S01]  /*8c40*/  SHF.L.U32 R8, R80, 0x10, RZ ;  /* 0x0000001050087819 */ /* 0x000fe200000006ff */
[----:B------:R-:W-:Y:S01]  /*8c50*/  FFMA R3, R71, R70, R3 ;  /* 0x0000004647037223 */ /* 0x000fe20000000003 */
[----:B------:R-:W-:Y:S01]  /*8c60*/  SHF.L.U32 R70, R89, 0x10, RZ ;  /* 0x0000001059467819 */ /* 0x000fe200000006ff */
[----:B------:R-:W-:Y:S01]  /*8c70*/  FFMA R5, R71, R72, R5 ;  /* 0x0000004847057223 */ /* 0x000fe20000000005 */
[----:B------:R-:W-:Y:S01]  /*8c80*/  F2FP.BF16.F32.PACK_AB R94, R0, R4 ;  /* 0x00000004005e723e */ /* 0x000fe200000010ff */
[C---:B------:R-:W-:Y:S01]  /*8c90*/  FMUL R6, R68.reuse, R12 ;  /* 0x0000000c44067220 */ /* 0x040fe20000400000 */
[C---:B------:R-:W-:Y:S01]  /*8ca0*/  FMUL R7, R68.reuse, R13 ;  /* 0x0000000d44077220 */ /* 0x040fe20000400000 */
[----:B------:R-:W-:Y:S01]  /*8cb0*/  FMUL R0, R68, R14 ;  /* 0x0000000e44007220 */ /* 0x000fe20000400000 */
[----:B------:R-:W-:Y:S01]  /*8cc0*/  F2FP.BF16.F32.PACK_AB R95, R5, R3 ;  /* 0x00000003055f723e */ /* 0x000fe200000010ff */
[----:B------:R-:W-:Y:S01]  /*8cd0*/  FFMA R6, R71, R8, R6 ;  /* 0x0000000847067223 */ /* 0x000fe20000000006 */
[----:B------:R-:W-:Y:S01]  /*8ce0*/  SHF.L.U32 R5, R81, 0x10, RZ ;  /* 0x0000001051057819 */ /* 0x000fe200000006ff */
[----:B------:R-:W-:Y:S01]  /*8cf0*/  FFMA R7, R71, R9, R7 ;  /* 0x0000000947077223 */ /* 0x000fe20000000007 */
[----:B------:R-:W-:Y:S01]  /*8d00*/  LOP3.LUT R8, R81, 0xffff0000, RZ, 0xc0, !PT ;  /* 0xffff000051087812 */ /* 0x000fe200078ec0ff */
[----:B------:R-:W-:Y:S01]  /*8d10*/  STS.128 [R164+UR46+0x4400], R92 ;  /* 0x0044005ca4007988 */ /* 0x000fe20008000c2e */
[----:B------:R-:W-:Y:S01]  /*8d20*/  SHF.L.U32 R9, R82, 0x10, RZ ;  /* 0x0000001052097819 */ /* 0x000fe200000006ff */
[C---:B------:R-:W-:Y:S01]  /*8d30*/  FMUL R3, R68.reuse, R15 ;  /* 0x0000000f44037220 */ /* 0x040fe20000400000 */
[----:B------:R-:W-:Y:S01]  /*8d40*/  F2FP.BF16.F32.PACK_AB R100, R7, R6 ;  /* 0x000000060764723e */ /* 0x000fe200000010ff */
[----:B------:R-:W-:Y:S01]  /*8d50*/  FMUL R4, R68, R16 ;  /* 0x0000001044047220 */ /* 0x000fe20000400000 */
[C---:B------:R-:W-:Y:S01]  /*8d60*/  FFMA R0, R71.reuse, R5, R0 ;  /* 0x0000000547007223 */ /* 0x040fe20000000000 */
[C---:B------:R-:W-:Y:S01]  /*8d70*/  FFMA R3, R71.reuse, R8, R3 ;  /* 0x0000000847037223 */ /* 0x040fe20000000003 */
[----:B------:R-:W-:Y:S01]  /*8d80*/  LOP3.LUT R8, R82, 0xffff0000, RZ, 0xc0, !PT ;  /* 0xffff000052087812 */ /* 0x000fe200078ec0ff */
[----:B------:R-:W-:Y:S01]  /*8d90*/  FFMA R4, R71, R9, R4 ;  /* 0x0000000947047223 */ /* 0x000fe20000000004 */
[----:B------:R-:W-:Y:S01]  /*8da0*/  SHF.L.U32 R9, R83, 0x10, RZ ;  /* 0x0000001053097819 */ /* 0x000fe200000006ff */
[C---:B------:R-:W-:Y:S01]  /*8db0*/  FMUL R5, R68.reuse, R17 ;  /* 0x0000001144057220 */ /* 0x040fe20000400000 */
[----:B------:R-:W-:Y:S01]  /*8dc0*/  F2FP.BF16.F32.PACK_AB R101, R3, R0 ;  /* 0x000000000365723e */ /* 0x000fe200000010ff */
[C---:B------:R-:W-:Y:S01]  /*8dd0*/  FMUL R6, R68.reuse, R18 ;  /* 0x0000001244067220 */ /* 0x040fe20000400000 */
[----:B------:R-:W-:Y:S01]  /*8de0*/  FMUL R7, R68, R19 ;  /* 0x0000001344077220 */ /* 0x000fe20000400000 */
[C---:B------:R-:W-:Y:S01]  /*8df0*/  FFMA R5, R71.reuse, R8, R5 ;  /* 0x0000000847057223 */ /* 0x040fe20000000005 */
[C---:B------:R-:W-:Y:S01]  /*8e00*/  SHF.L.U32 R8, R88.reuse, 0x10, RZ ;  /* 0x0000001058087819 */ /* 0x040fe200000006ff */
[----:B------:R-:W-:Y:S01]  /*8e10*/  FFMA R6, R71, R9, R6 ;  /* 0x0000000947067223 */ /* 0x000fe20000000006 */
[----:B------:R-:W-:Y:S01]  /*8e20*/  LOP3.LUT R9, R88, 0xffff0000, RZ, 0xc0, !PT ;  /* 0xffff000058097812 */ /* 0x000fe200078ec0ff */
[C---:B------:R-:W-:Y:S01]  /*8e30*/  FMUL R0, R68.reuse, R20 ;  /* 0x0000001444007220 */ /* 0x040fe20000400000 */
[----:B------:R-:W-:Y:S01]  /*8e40*/  F2FP.BF16.F32.PACK_AB R102, R5, R4 ;  /* 0x000000040566723e */ /* 0x000fe200000010ff */
[C---:B------:R-:W-:Y:S01]  /*8e50*/  FMUL R3, R68.reuse, R21 ;  /* 0x0000001544037220 */ /* 0x040fe20000400000 */
[C---:B------:R-:W-:Y:S01]  /*8e60*/  FFMA R7, R71.reuse, R10, R7 ;  /* 0x0000000a47077223 */ /* 0x040fe20000000007 */
[C---:B------:R-:W-:Y:S01]  /*8e70*/  FFMA R0, R71.reuse, R8, R0 ;  /* 0x0000000847007223 */ /* 0x040fe20000000000 */
[C---:B------:R-:W-:Y:S01]  /*8e80*/  FMUL R20, R68.reuse, R38 ;  /* 0x0000002644147220 */ /* 0x040fe20000400000 */
[----:B------:R-:W-:Y:S01]  /*8e90*/  FFMA R3, R71, R9, R3 ;  /* 0x0000000947037223 */ /* 0x000fe20000000003 */
[C---:B------:R-:W-:Y:S01]  /*8ea0*/  FMUL R38, R68.reuse, R56 ;  /* 0x0000003844267220 */ /* 0x040fe20000400000 */
[----:B------:R-:W-:Y:S01]  /*8eb0*/  F2FP.BF16.F32.PACK_AB R103, R7, R6 ;  /* 0x000000060767723e */ /* 0x000fe200000010ff */
[C---:B------:R-:W-:Y:S01]  /*8ec0*/  FMUL R4, R68.reuse, R22 ;  /* 0x0000001644047220 */ /* 0x040fe20000400000 */
[C---:B------:R-:W-:Y:S01]  /*8ed0*/  FMUL R5, R68.reuse, R23 ;  /* 0x0000001744057220 */ /* 0x040fe20000400000 */
[----:B------:R-:W-:Y:S01]  /*8ee0*/  F2FP.BF16.F32.PACK_AB R56, R3, R0 ;  /* 0x000000000338723e */ /* 0x000fe200000010ff */
[----:B------:R-:W-:Y:S01]  /*8ef0*/  FMUL R14, R68, R32 ;  /* 0x00000020440e7220 */ /* 0x000fe20000400000 */
[----:B------:R-:W-:Y:S01]  /*8f00*/  LOP3.LUT R0, R89, 0xffff0000, RZ, 0xc0, !PT ;  /* 0xffff000059007812 */ /* 0x000fe200078ec0ff */
[----:B------:R-:W-:Y:S01]  /*8f10*/  STS.128 [R163+0x4400], R100 ;  /* 0x00440064a3007388 */ /* 0x000fe20000000c00 */
[----:B------:R-:W-:Y:S01]  /*8f20*/  SHF.L.U32 R3, R90, 0x10, RZ ;  /* 0x000000105a037819 */ /* 0x000fe200000006ff */
[C---:B------:R-:W-:Y:S01]  /*8f30*/  FMUL R15, R68.reuse, R33 ;  /* 0x00000021440f7220 */ /* 0x040fe20000400000 */
[----:B------:R-:W-:Y:S01]  /*8f40*/  FMUL R32, R68, R50 ;  /* 0x0000003244207220 */ /* 0x000fe20000400000 */
[----:B------:R-:W-:Y:S01]  /*8f50*/  LOP3.LUT R50, R90, 0xffff0000, RZ, 0xc0, !PT ;  /* 0xffff00005a327812 */ /* 0x000fe200078ec0ff */
[C---:B------:R-:W-:Y:S01]  /*8f60*/  FMUL R6, R68.reuse, R24 ;  /* 0x0000001844067220 */ /* 0x040fe20000400000 */
[C---:B------:R-:W-:Y:S01]  /*8f70*/  FMUL R16, R68.reuse, R34 ;  /* 0x0000002244107220 */ /* 0x040fe20000400000 */
[C---:B------:R-:W-:Y:S01]  /*8f80*/  FMUL R33, R68.reuse, R51 ;  /* 0x0000003344217220 */ /* 0x040fe20000400000 */
[----:B------:R-:W-:Y:S01]  /*8f90*/  SHF.L.U32 R51, R91, 0x10, RZ ;  /* 0x000000105b337819 */ /* 0x000fe200000006ff */
[----:B------:R-:W-:Y:S01]  /*8fa0*/  FFMA R4, R71, R70, R4 ;  /* 0x0000004647047223 */ /* 0x000fe20000000004 */
[C---:B------:R-:W-:Y:S01]  /*8fb0*/  FMUL R7, R68.reuse, R25 ;  /* 0x0000001944077220 */ /* 0x040fe20000400000 */
[----:B------:R-:W-:Y:S01]  /*8fc0*/  FMUL R34, R68, R52 ;  /* 0x0000003444227220 */ /* 0x000fe20000400000 */
[----:B------:R-:W-:Y:S01]  /*8fd0*/  LOP3.LUT R52, R91, 0xffff0000, RZ, 0xc0, !PT ;  /* 0xffff00005b347812 */ /* 0x000fe200078ec0ff */
[C---:B------:R-:W-:Y:S01]  /*8fe0*/  FFMA R5, R71.reuse, R0, R5 ;  /* 0x0000000047057223 */ /* 0x040fe20000000005 */
[----:B------:R-:W-:Y:S01]  /*8ff0*/  SHF.L.U32 R0, R96, 0x10, RZ ;  /* 0x0000001060007819 */ /* 0x000fe200000006ff */
[C---:B------:R-:W-:Y:S01]  /*9000*/  FMUL R8, R68.reuse, R26 ;  /* 0x0000001a44087220 */ /* 0x040fe20000400000 */
[----:B------:R-:W-:Y:S01]  /*9010*/  FMUL R9, R68, R27 ;  /* 0x0000001b44097220 */ /* 0x000fe20000400000 */
[C---:B------:R-:W-:Y:S01]  /*9020*/  FFMA R6, R71.reuse, R3, R6 ;  /* 0x0000000347067223 */ /* 0x040fe20000000006 */
[----:B------:R-:W-:Y:S01]  /*9030*/  LOP3.LUT R3, R96, 0xffff0000, RZ, 0xc0, !PT ;  /* 0xffff000060037812 */ /* 0x000fe200078ec0ff */
[C---:B------:R-:W-:Y:S01]  /*9040*/  FMUL R10, R68.reuse, R28 ;  /* 0x0000001c440a7220 */ /* 0x040fe20000400000 */
[----:B------:R-:W-:Y:S01]  /*9050*/  FFMA R7, R71, R50, R7 ;  /* 0x0000003247077223 */ /* 0x000fe20000000007 */
[C---:B------:R-:W-:Y:S01]  /*9060*/  FMUL R21, R68.reuse, R39 ;  /* 0x0000002744157220 */ /* 0x040fe20000400000 */
[C---:B------:R-:W-:Y:S01]  /*9070*/  FMUL R39, R68.reuse, R57 ;  /* 0x0000003944277220 */ /* 0x040fe20000400000 */
[----:B------:R-:W-:Y:S01]  /*9080*/  F2FP.BF16.F32.PACK_AB R57, R5, R4 ;  /* 0x000000040539723e */ /* 0x000fe200000010ff */
[----:B------:R-:W-:Y:S01]  /*9090*/  FFMA R8, R71, R51, R8 ;  /* 0x0000003347087223 */ /* 0x000fe20000000008 */
[----:B------:R-:W-:Y:S01]  /*90a0*/  SHF.L.U32 R4, R97, 0x10, RZ ;  /* 0x0000001061047819 */ /* 0x000fe200000006ff */
[C---:B------:R-:W-:Y:S01]  /*90b0*/  FMUL R11, R68.reuse, R29 ;  /* 0x0000001d440b7220 */ /* 0x040fe20000400000 */
[----:B------:R-:W-:Y:S01]  /*90c0*/  SHF.L.U32 R5, R107, 0x10, RZ ;  /* 0x000000106b057819 */ /* 0x000fe200000006ff */
[C---:B------:R-:W-:Y:S01]  /*90d0*/  FFMA R9, R71.reuse, R52, R9 ;  /* 0x0000003447097223 */ /* 0x040fe20000000009 */
[----:B------:R-:W-:Y:S01]  /*90e0*/  FFMA R10, R71, R0, R10 ;  /* 0x00000000470a7223 */ /* 0x000fe2000000000a */
[----:B------:R-:W-:Y:S01]  /*90f0*/  LOP3.LUT R0, R97, 0xffff0000, RZ, 0xc0, !PT ;  /* 0xffff000061007812 */ /* 0x000fe200078ec0ff */
[----:B------:R-:W-:Y:S01]  /*9100*/  FMUL R12, R68, R30 ;  /* 0x0000001e440c7220 */ /* 0x000fe20000400000 */
[C---:B------:R-:W-:Y:S01]  /*9110*/  FFMA R11, R71.reuse, R3, R11 ;  /* 0x00000003470b7223 */ /* 0x040fe2000000000b */
[----:B------:R-:W-:Y:S01]  /*9120*/  SHF.L.U32 R3, R98, 0x10, RZ ;  /* 0x0000001062037819 */ /* 0x000fe200000006ff */
[C---:B------:R-:W-:Y:S01]  /*9130*/  FMUL R13, R68.reuse, R31 ;  /* 0x0000001f440d7220 */ /* 0x040fe20000400000 */
[----:B------:R-:W-:Y:S01]  /*9140*/  FFMA R12, R71, R4, R12 ;  /* 0x00000004470c7223 */ /* 0x000fe2000000000c */
[----:B------:R-:W-:Y:S01]  /*9150*/  SHF.L.U32 R4, R99, 0x10, RZ ;  /* 0x0000001063047819 */ /* 0x000fe200000006ff */
[----:B------:R-:W-:Y:S01]  /*9160*/  FMUL R17, R68, R35 ;  /* 0x0000002344117220 */ /* 0x000fe20000400000 */
[C---:B------:R-:W-:Y:S01]  /*9170*/  FFMA R13, R71.reuse, R0, R13 ;  /* 0x00000000470d7223 */ /* 0x040fe2000000000d */
[----:B------:R-:W-:Y:S01]  /*9180*/  LOP3.LUT R0, R98, 0xffff0000, RZ, 0xc0, !PT ;  /* 0xffff000062007812 */ /* 0x000fe200078ec0ff */
[----:B------:R-:W-:Y:S01]  /*9190*/  FFMA R14, R71, R3, R14 ;  /* 0x00000003470e7223 */ /* 0x000fe2000000000e */
[----:B------:R-:W-:Y:S01]  /*91a0*/  LOP3.LUT R3, R99, 0xffff0000, RZ, 0xc0, !PT ;  /* 0xffff000063037812 */ /* 0x000fe200078ec0ff */
[C---:B------:R-:W-:Y:S01]  /*91b0*/  FMUL R18, R68.reuse, R36 ;  /* 0x0000002444127220 */ /* 0x040fe20000400000 */
        /* <DEDUP_REMOVED lines=9> */
[C---:B------:R-:W-:Y:S01]  /*9250*/  FMUL R22, R68.reuse, R40 ;  /* 0x0000002844167220 */ /* 0x040fe20000400000 */
[----:B------:R-:W-:Y:S01]  /*9260*/  FMUL R23, R68, R41 ;  /* 0x0000002944177220 */ /* 0x000fe20000400000 */
[----:B------:R-:W-:Y:S01]  /*9270*/  FFMA R19, R71, R3, R19 ;  /* 0x0000000347137223 */ /* 0x000fe20000000013 */
[----:B------:R-:W-:Y:S01]  /*9280*/  SHF.L.U32 R3, R106, 0x10, RZ ;  /* 0x000000106a037819 */ /* 0x000fe200000006ff */
[C---:B------:R-:W-:Y:S01]  /*9290*/  FMUL R40, R68.reuse, R58 ;  /* 0x0000003a44287220 */ /* 0x040fe20000400000 */
[----:B------:R-:W-:Y:S01]  /*92a0*/  F2FP.BF16.F32.PACK_AB R58, R7, R6 ;  /* 0x00000006073a723e */ /* 0x000fe200000010ff */
[----:B------:R-:W-:Y:S01]  /*92b0*/  FMUL R41, R68, R59 ;  /* 0x0000003b44297220 */ /* 0x000fe20000400000 */
[----:B------:R-:W-:Y:S01]  /*92c0*/  F2FP.BF16.F32.PACK_AB R59, R9, R8 ;  /* 0x00000008093b723e */ /* 0x000fe200000010ff */
[C---:B------:R-:W-:Y:S01]  /*92d0*/  FFMA R20, R71.reuse, R4, R20 ;  /* 0x0000000447147223 */ /* 0x040fe20000000014 */
[----:B------:R-:W-:Y:S01]  /*92e0*/  LOP3.LUT R4, R106, 0xffff0000, RZ, 0xc0, !PT ;  /* 0xffff00006a047812 */ /* 0x000fe200078ec0ff */
[----:B------:R-:W-:Y:S01]  /*92f0*/  FFMA R21, R71, R0, R21 ;  /* 0x0000000047157223 */ /* 0x000fe20000000015 */
[----:B------:R-:W-:Y:S01]  /*9300*/  LOP3.LUT R6, R107, 0xffff0000, RZ, 0xc0, !PT ;  /* 0xffff00006b067812 */ /* 0x000fe200078ec0ff */
[----:B------:R-:W-:Y:S01]  /*9310*/  FMUL R24, R68, R42 ;  /* 0x0000002a44187220 */ /* 0x000fe20000400000 */
[----:B------:R-:W-:Y:S01]  /*9320*/  SHF.L.U32 R0, R112, 0x10, RZ ;  /* 0x0000001070007819 */ /* 0x000fe200000006ff */
[----:B------:R-:W-:Y:S01]  /*9330*/  FMUL R25, R68, R43 ;  /* 0x0000002b44197220 */ /* 0x000fe20000400000 */
[----:B------:R-:W-:Y:S01]  /*9340*/  F2FP.BF16.F32.PACK_AB R8, R11, R10 ;  /* 0x0000000a0b08723e */ /* 0x000fe200000010ff */
[----:B------:R-:W-:Y:S01]  /*9350*/  FFMA R22, R71, R3, R22 ;  /* 0x0000000347167223 */ /* 0x000fe20000000016 */
[----:B------:R-:W-:Y:S01]  /*9360*/  LOP3.LUT R3, R112, 0xffff0000, RZ, 0xc0, !PT ;  /* 0xffff000070037812 */ /* 0x000fe200078ec0ff */
[C---:B------:R-:W-:Y:S01]  /*9370*/  FMUL R26, R68.reuse, R44 ;  /* 0x0000002c441a7220 */ /* 0x040fe20000400000 */
[----:B------:R-:W-:Y:S01]  /*9380*/  F2FP.BF16.F32.PACK_AB R9, R13, R12 ;  /* 0x0000000c0d09723e */ /* 0x000fe200000010ff */
[----:B------:R-:W-:Y:S01]  /*9390*/  STS.128 [R162+0x4400], R56 ;  /* 0x00440038a2007388 */ /* 0x000fe20000000c00 */
[----:B------:R-:W-:Y:S01]  /*93a0*/  F2FP.BF16.F32.PACK_AB R10, R15, R14 ;  /* 0x0000000e0f0a723e */ /* 0x000fe200000010ff */
[----:B------:R-:W-:Y:S01]  /*93b0*/  FFMA R23, R71, R4, R23 ;  /* 0x0000000447177223 */ /* 0x000fe20000000017 */
[----:B------:R-:W-:Y:S01]  /*93c0*/  F2FP.BF16.F32.PACK_AB R11, R17, R16 ;  /* 0x00000010110b723e */ /* 0x000fe200000010ff */
[----:B------:R-:W-:Y:S01]  /*93d0*/  FFMA R24, R71, R5, R24 ;  /* 0x0000000547187223 */ /* 0x000fe20000000018 */
[----:B------:R-:W-:Y:S01]  /*93e0*/  SHF.L.U32 R4, R113, 0x10, RZ ;  /* 0x0000001071047819 */ /* 0x000fe200000006ff */
[C---:B------:R-:W-:Y:S01]  /*93f0*/  FMUL R27, R68.reuse, R45 ;  /* 0x0000002d441b7220 */ /* 0x040fe20000400000 */
[----:B------:R-:W-:Y:S01]  /*9400*/  F2FP.BF16.F32.PACK_AB R12, R19, R18 ;  /* 0x00000012130c723e */ /* 0x000fe200000010ff */
[----:B------:R-:W-:Y:S01]  /*9410*/  FFMA R25, R71, R6, R25 ;  /* 0x0000000647197223 */ /* 0x000fe20000000019 */
[----:B------:R-:W-:Y:S01]  /*9420*/  F2FP.BF16.F32.PACK_AB R13, R21, R20 ;  /* 0x00000014150d723e */ /* 0x000fe200000010ff */
[----:B------:R-:W-:Y:S01]  /*9430*/  FFMA R26, R71, R0, R26 ;  /* 0x00000000471a7223 */ /* 0x000fe2000000001a */
[----:B------:R-:W-:Y:S01]  /*9440*/  LOP3.LUT R0, R113, 0xffff0000, RZ, 0xc0, !PT ;  /* 0xffff000071007812 */ /* 0x000fe200078ec0ff */
[----:B------:R-:W-:Y:S01]  /*9450*/  FMUL R28, R68, R46 ;  /* 0x0000002e441c7220 */ /* 0x000fe20000400000 */
[----:B------:R-:W-:Y:S01]  /*9460*/  F2FP.BF16.F32.PACK_AB R14, R23, R22 ;  /* 0x00000016170e723e */ /* 0x000fe200000010ff */
[----:B------:R-:W-:Y:S01]  /*9470*/  FFMA R27, R71, R3, R27 ;  /* 0x00000003471b7223 */ /* 0x000fe2000000001b */
[----:B------:R-:W-:Y:S01]  /*9480*/  SHF.L.U32 R3, R114, 0x10, RZ ;  /* 0x0000001072037819 */ /* 0x000fe200000006ff */
[C---:B------:R-:W-:Y:S01]  /*9490*/  FMUL R29, R68.reuse, R47 ;  /* 0x0000002f441d7220 */ /* 0x040fe20000400000 */
[----:B------:R-:W-:Y:S01]  /*94a0*/  F2FP.BF16.F32.PACK_AB R15, R25, R24 ;  /* 0x00000018190f723e */ /* 0x000fe200000010ff */
[----:B------:R-:W-:Y:S01]  /*94b0*/  FMUL R30, R68, R48 ;  /* 0x00000030441e7220 */ /* 0x000fe20000400000 */
[C---:B------:R-:W-:Y:S01]  /*94c0*/  SHF.L.U32 R5, R131.reuse, 0x10, RZ ;  /* 0x0000001083057819 */ /* 0x040fe200000006ff */
[----:B------:R3:W-:Y:S01]  /*94d0*/  STS.128 [R161+0x4400], R8 ;  /* 0x00440008a1007388 */ /* 0x0007e20000000c00 */
[----:B------:R-:W-:Y:S01]  /*94e0*/  LOP3.LUT R6, R131, 0xffff0000, RZ, 0xc0, !PT ;  /* 0xffff000083067812 */ /* 0x000fe200078ec0ff */
[C---:B------:R-:W-:Y:S01]  /*94f0*/  FFMA R28, R71.reuse, R4, R28 ;  /* 0x00000004471c7223 */ /* 0x040fe2000000001c */
[----:B------:R-:W-:Y:S01]  /*9500*/  LOP3.LUT R4, R114, 0xffff0000, RZ, 0xc0, !PT ;  /* 0xffff000072047812 */ /* 0x000fe200078ec0ff */
[----:B------:R-:W-:Y:S01]  /*9510*/  FFMA R29, R71, R0, R29 ;  /* 0x00000000471d7223 */ /* 0x000fe2000000001d */
[----:B------:R-:W-:Y:S01]  /*9520*/  SHF.L.U32 R0, R115, 0x10, RZ ;  /* 0x0000001073007819 */ /* 0x000fe200000006ff */
[----:B------:R-:W-:Y:S01]  /*9530*/  FMUL R31, R68, R49 ;  /* 0x00000031441f7220 */ /* 0x000fe20000400000 */
[----:B------:R-:W-:Y:S01]  /*9540*/  FFMA R30, R71, R3, R30 ;  /* 0x00000003471e7223 */ /* 0x000fe2000000001e */
[----:B------:R-:W-:Y:S01]  /*9550*/  LOP3.LUT R3, R115, 0xffff0000, RZ, 0xc0, !PT ;  /* 0xffff000073037812 */ /* 0x000fe200078ec0ff */
[----:B------:R4:W-:Y:S01]  /*9560*/  STS.128 [R149+0x4400], R12 ;  /* 0x0044000c95007388 */ /* 0x0009e20000000c00 */
[C---:B------:R-:W-:Y:S01]  /*9570*/  FFMA R31, R71.reuse, R4, R31 ;  /* 0x00000004471f7223 */ /* 0x040fe2000000001f */
[C---:B------:R-:W-:Y:S01]  /*9580*/  LOP3.LUT R4, R120.reuse, 0xffff0000, RZ, 0xc0, !PT ;  /* 0xffff000078047812 */ /* 0x040fe200078ec0ff */
[C---:B------:R-:W-:Y:S01]  /*9590*/  FFMA R32, R71.reuse, R0, R32 ;  /* 0x0000000047207223 */ /* 0x040fe20000000020 */
[----:B------:R-:W-:Y:S01]  /*95a0*/  SHF.L.U32 R0, R120, 0x10, RZ ;  /* 0x0000001078007819 */ /* 0x000fe200000006ff */
[----:B------:R-:W-:Y:S01]  /*95b0*/  FFMA R33, R71, R3, R33 ;  /* 0x0000000347217223 */ /* 0x000fe20000000021 */
[----:B------:R-:W-:Y:S01]  /*95c0*/  SHF.L.U32 R3, R121, 0x10, RZ ;  /* 0x0000001079037819 */ /* 0x000fe200000006ff */
[C---:B------:R-:W-:Y:S01]  /*95d0*/  FMUL R35, R68.reuse, R53 ;  /* 0x0000003544237220 */ /* 0x040fe20000400000 */
[----:B------:R-:W-:Y:S01]  /*95e0*/  FMUL R36, R68, R54 ;  /* 0x0000003644247220 */ /* 0x000fe20000400000 */
[----:B------:R-:W-:Y:S01]  /*95f0*/  FFMA R34, R71, R0, R34 ;  /* 0x0000000047227223 */ /* 0x000fe20000000022 */
[----:B------:R-:W-:Y:S01]  /*9600*/  LOP3.LUT R0, R121, 0xffff0000, RZ, 0xc0, !PT ;  /* 0xffff000079007812 */ /* 0x000fe200078ec0ff */
[----:B------:R-:W-:Y:S01]  /*9610*/  FFMA R35, R71, R4, R35 ;  /* 0x0000000447237223 */ /* 0x000fe20000000023 */
[----:B------:R-:W-:Y:S01]  /*9620*/  SHF.L.U32 R4, R123, 0x10, RZ ;  /* 0x000000107b047819 */ /* 0x000fe200000006ff */
[C---:B------:R-:W-:Y:S01]  /*9630*/  FFMA R36, R71.reuse, R3, R36 ;  /* 0x0000000347247223 */ /* 0x040fe20000000024 */
[----:B------:R-:W-:Y:S01]  /*9640*/  SHF.L.U32 R3, R122, 0x10, RZ ;  /* 0x000000107a037819 */ /* 0x000fe200000006ff */
[C---:B------:R-:W-:Y:S01]  /*9650*/  FMUL R37, R68.reuse, R55 ;  /* 0x0000003744257220 */ /* 0x040fe20000400000 */
[C---:B------:R-:W-:Y:S01]  /*9660*/  FMUL R42, R68.reuse, R60 ;  /* 0x0000003c442a7220 */ /* 0x040fe20000400000 */
[C---:B------:R-:W-:Y:S01]  /*9670*/  FMUL R43, R68.reuse, R61 ;  /* 0x0000003d442b7220 */ /* 0x040fe20000400000 */
[----:B------:R-:W-:Y:S01]  /*9680*/  FMUL R44, R68, R62 ;  /* 0x0000003e442c7220 */ /* 0x000fe20000400000 */
[C---:B------:R-:W-:Y:S01]  /*9690*/  FFMA R37, R71.reuse, R0, R37 ;  /* 0x0000000047257223 */ /* 0x040fe20000000025 */
[----:B------:R-:W-:Y:S01]  /*96a0*/  LOP3.LUT R0, R122, 0xffff0000, RZ, 0xc0, !PT ;  /* 0xffff00007a007812 */ /* 0x000fe200078ec0ff */
[----:B------:R-:W-:Y:S01]  /*96b0*/  FFMA R38, R71, R3, R38 ;  /* 0x0000000347267223 */ /* 0x000fe20000000026 */
[----:B------:R-:W-:Y:S01]  /*96c0*/  LOP3.LUT R3, R123, 0xffff0000, RZ, 0xc0, !PT ;  /* 0xffff00007b037812 */ /* 0x000fe200078ec0ff */
[----:B------:R-:W-:Y:S01]  /*96d0*/  FMUL R45, R68, R63 ;  /* 0x0000003f442d7220 */ /* 0x000fe20000400000 */
[----:B---3--:R-:W-:Y:S01]  /*96e0*/  F2FP.BF16.F32.PACK_AB R8, R27, R26 ;  /* 0x0000001a1b08723e */ /* 0x008fe200000010ff */
[C---:B------:R-:W-:Y:S01]  /*96f0*/  FFMA R39, R71.reuse, R0, R39 ;  /* 0x0000000047277223 */ /* 0x040fe20000000027 */
[C---:B------:R-:W-:Y:S01]  /*9700*/  SHF.L.U32 R0, R128.reuse, 0x10, RZ ;  /* 0x0000001080007819 */ /* 0x040fe200000006ff */
[----:B------:R-:W-:Y:S01]  /*9710*/  FFMA R40, R71, R4, R40 ;  /* 0x0000000447287223 */ /* 0x000fe20000000028 */
[----:B------:R-:W-:Y:S01]  /*9720*/  SHF.L.U32 R4, R129, 0x10, RZ ;  /* 0x0000001081047819 */ /* 0x000fe200000006ff */
[C---:B------:R-:W-:Y:S01]  /*9730*/  FFMA R41, R71.reuse, R3, R41 ;  /* 0x0000000347297223 */ /* 0x040fe20000000029 */
[----:B------:R-:W-:Y:S01]  /*9740*/  LOP3.LUT R3, R128, 0xffff0000, RZ, 0xc0, !PT ;  /* 0xffff000080037812 */ /* 0x000fe200078ec0ff */
[----:B------:R-:W-:Y:S01]  /*9750*/  FFMA R42, R71, R0, R42 ;  /* 0x00000000472a7223 */ /* 0x000fe2000000002a */
[----:B------:R-:W-:Y:S01]  /*9760*/  F2FP.BF16.F32.PACK_AB R9, R29, R28 ;  /* 0x0000001c1d09723e */ /* 0x000fe200000010ff */
[C---:B------:R-:W-:Y:S01]  /*9770*/  FMUL R46, R68.reuse, R64 ;  /* 0x00000040442e7220 */ /* 0x040fe20000400000 */
[----:B------:R-:W-:Y:S01]  /*9780*/  F2FP.BF16.F32.PACK_AB R10, R31, R30 ;  /* 0x0000001e1f0a723e */ /* 0x000fe200000010ff */
[----:B------:R-:W-:Y:S01]  /*9790*/  FFMA R43, R71, R3, R43 ;  /* 0x00000003472b7223 */ /* 0x000fe2000000002b */
[----:B------:R-:W-:Y:S01]  /*97a0*/  F2FP.BF16.F32.PACK_AB R11, R33, R32 ;  /* 0x00000020210b723e */ /* 0x000fe200000010ff */
[----:B------:R-:W-:Y:S01]  /*97b0*/  FFMA R44, R71, R4, R44 ;  /* 0x00000004472c7223 */ /* 0x000fe2000000002c */
[----:B------:R-:W-:Y:S01]  /*97c0*/  LOP3.LUT R0, R129, 0xffff0000, RZ, 0xc0, !PT ;  /* 0xffff000081007812 */ /* 0x000fe200078ec0ff */
[----:B------:R-:W-:Y:S01]  /*97d0*/  FMUL R47, R68, R65 ;  /* 0x00000041442f7220 */ /* 0x000fe20000400000 */
[C---:B------:R-:W-:Y:S01]  /*97e0*/  SHF.L.U32 R3, R130.reuse, 0x10, RZ ;  /* 0x0000001082037819 */ /* 0x040fe200000006ff */
[----:B------:R-:W-:Y:S01]  /*97f0*/  STS.128 [R160+0x4400], R8 ;  /* 0x00440008a0007388 */ /* 0x000fe20000000c00 */
[----:B------:R-:W-:Y:S01]  /*9800*/  LOP3.LUT R4, R130, 0xffff0000, RZ, 0xc0, !PT ;  /* 0xffff000082047812 */ /* 0x000fe200078ec0ff */
[C---:B------:R-:W-:Y:S01]  /*9810*/  FMUL R48, R68.reuse, R66 ;  /* 0x0000004244307220 */ /* 0x040fe20000400000 */
[----:B------:R-:W-:Y:S01]  /*9820*/  FFMA R45, R71, R0, R45 ;  /* 0x00000000472d7223 */ /* 0x000fe2000000002d */
[----:B------:R-:W-:Y:S01]  /*9830*/  FMUL R49, R68, R67 ;  /* 0x0000004344317220 */ /* 0x000fe20000400000 */
[----:B----4-:R-:W-:Y:S01]  /*9840*/  F2FP.BF16.F32.PACK_AB R12, R35, R34 ;  /* 0x00000022230c723e */ /* 0x010fe200000010ff */
[----:B------:R-:W-:Y:S01]  /*9850*/  FFMA R46, R71, R3, R46 ;  /* 0x00000003472e7223 */ /* 0x000fe2000000002e */
[----:B------:R-:W-:Y:S01]  /*9860*/  F2FP.BF16.F32.PACK_AB R13, R37, R36 ;  /* 0x00000024250d723e */ /* 0x000fe200000010ff */
[----:B------:R-:W-:Y:S01]  /*9870*/  FFMA R47, R71, R4, R47 ;  /* 0x00000004472f7223 */ /* 0x000fe2000000002f */
[----:B------:R-:W-:Y:S01]  /*9880*/  F2FP.BF16.F32.PACK_AB R14, R39, R38 ;  /* 0x00000026270e723e */ /* 0x000fe200000010ff */
[----:B------:R-:W-:Y:S01]  /*9890*/  FFMA R48, R71, R5, R48 ;  /* 0x0000000547307223 */ /* 0x000fe20000000030 */
[----:B------:R-:W-:Y:S01]  /*98a0*/  F2FP.BF16.F32.PACK_AB R15, R41, R40 ;  /* 0x00000028290f723e */ /* 0x000fe200000010ff */
[----:B------:R-:W-:Y:S01]  /*98b0*/  FFMA R49, R71, R6, R49 ;  /* 0x0000000647317223 */ /* 0x000fe20000000031 */
[----:B------:R-:W-:Y:S02]  /*98c0*/  F2FP.BF16.F32.PACK_AB R4, R43, R42 ;  /* 0x0000002a2b04723e */ /* 0x000fe400000010ff */
[----:B------:R-:W-:Y:S01]  /*98d0*/  F2FP.BF16.F32.PACK_AB R5, R45, R44 ;  /* 0x0000002c2d05723e */ /* 0x000fe200000010ff */
[----:B------:R-:W-:Y:S01]  /*98e0*/  STS.128 [R159+0x4400], R12 ;  /* 0x0044000c9f007388 */ /* 0x000fe20000000c00 */
[----:B------:R-:W-:Y:S02]  /*98f0*/  F2FP.BF16.F32.PACK_AB R6, R47, R46 ;  /* 0x0000002e2f06723e */ /* 0x000fe400000010ff */
[----:B------:R-:W-:Y:S02]  /*9900*/  F2FP.BF16.F32.PACK_AB R7, R49, R48 ;  /* 0x000000303107723e */ /* 0x000fe400000010ff */
[----:B------:R-:W-:Y:S02]  /*9910*/  MOV R0, UR52 ;  /* 0x0000003400007c02 */ /* 0x000fe40008000f00 */
[----:B------:R-:W-:Y:S01]  /*9920*/  @P6 SHF.L.U32 R3, R151, 0x1f, RZ ;  /* 0x0000001f97036819 */ /* 0x000fe200000006ff */
[----:B------:R3:W-:Y:S01]  /*9930*/  STS.128 [R158+0x4400], R4 ;  /* 0x004400049e007388 */ /* 0x0007e20000000c00 */
[----:B------:R-:W-:Y:S04]  /*9940*/  @P6 LEA R0, R0, UR46, 0x3 ;  /* 0x0000002e00006c11 */ /* 0x000fe8000f8e18ff */
[----:B------:R-:W-:Y:S01]  /*9950*/  @P6 IADD3 R0, PT, PT, R0, 0xb0, RZ ;  /* 0x000000b000006810 */ /* 0x000fe20007ffe0ff */
[----:B------:R-:W-:Y:S01]  /*9960*/  @!PT LDS RZ, [RZ] ;  /* 0x00000000fffff984 */ /* 0x000fe20000000800 */
[----:B------:R-:W-:Y:S01]  /*9970*/  @!PT LDS RZ, [RZ] ;  /* 0x00000000fffff984 */ /* 0x000fe20000000800 */
[----:B------:R-:W-:Y:S01]  /*9980*/  @!PT LDS RZ, [RZ] ;  /* 0x00000000fffff984 */ /* 0x000fe20000000800 */
[----:B------:R-:W-:Y:S01]  /*9990*/  @!PT LDS RZ, [RZ] ;  /* 0x00000000fffff984 */ /* 0x000fe20000000800 */
[----:B------:R4:W-:Y:S06]  /*99a0*/  MEMBAR.ALL.CTA ;  /* 0x0000000000007992 */ /* 0x0009ec0000008000 */
[----:B----4-:R-:W4:Y:S01]  /*99b0*/  FENCE.VIEW.ASYNC.S ;  /* 0x00000000000073c6 */ /* 0x010f220000000000 */
[----:B-1----:R-:W-:Y:S02]  /*99c0*/  @P6 PRMT R0, R165, 0x654, R0 ;  /* 0x00000654a5006816 */ /* 0x002fe40000000000 */
[----:B---3--:R-:W-:Y:S01]  /*99d0*/  LEA R7, R74, UR46, 0x3 ;  /* 0x0000002e4a077c11 */ /* 0x008fe2000f8e18ff */
[----:B----4-:R-:W-:Y:S06]  /*99e0*/  BAR.SYNC.DEFER_BLOCKING 0x1, 0x80 ;  /* 0x0042000000007b1d */ /* 0x010fec0000010000 */
[----:B------:R-:W-:Y:S05]  /*99f0*/  @P0 BRA `(.L_x_133) ;  /* 0x0000000000280947 */ /* 0x000fea0003800000 */
[----:B------:R-:W1:Y:S01]  /*9a00*/  LDCU.64 UR6, c[0x0][0x348] ;  /* 0x00006900ff0677ac */ /* 0x000e620008000a00 */
[----:B------:R-:W-:Y:S02]  /*9a10*/  UIADD3 UR9, UPT, UPT, UR53, UR39, URZ ;  /* 0x0000002735097290 */ /* 0x000fe4000fffe0ff */
[----:B------:R-:W-:Y:S01]  /*9a20*/  UIADD3 UR8, UPT, UPT, UR46, 0x4400, URZ ;  /* 0x000044002e087890 */ /* 0x000fe2000fffe0ff */
[----:B------:R-:W-:Y:S01]  /*9a30*/  UMOV UR10, UR50 ;  /* 0x00000032000a7c82 */ /* 0x000fe20008000000 */
[----:B------:R-:W-:Y:S01]  /*9a40*/  UMOV UR11, UR44 ;  /* 0x0000002c000b7c82 */ /* 0x000fe20008000000 */
[----:B-1----:R-:W-:Y:S04]  /*9a50*/  UIADD3 UR4, UP0, UPT, UR6, 0xa80, URZ ;  /* 0x00000a8006047890 */ /* 0x002fe8000ff1e0ff */
[----:B------:R-:W-:Y:S09]  /*9a60*/  UIADD3.X UR5, UPT, UPT, URZ, UR7, URZ, UP0, !UPT ;  /* 0x00000007ff057290 */ /* 0x000ff200087fe4ff */
[----:B------:R1:W-:Y:S01]  /*9a70*/  UTMASTG.3D [UR8], [UR4] ;  /* 0x00000008040073b5 */ /* 0x0003e20008010000 */
[----:B------:R0:W-:Y:S01]  /*9a80*/  UTMACMDFLUSH ;  /* 0x00000000000079b7 */ /* 0x0001e20000000000 */
[----:B-1----:R-:W-:Y:S04]  /*9a90*/  DEPBAR.LE SB0, 0x1 ;  /* 0x000080400000791a */ /* 0x002fe80000000000 */
.L_x_133:
[----:B------:R-:W-:Y:S05]  /*9aa0*/  BSYNC.RECONVERGENT B0 ;  /* 0x0000000000007941 */ /* 0x000fea0003800200 */
.L_x_132:
[----:B------:R-:W-:Y:S01]  /*9ab0*/  BAR.SYNC.DEFER_BLOCKING 0x1, 0x80 ;  /* 0x0042000000007b1d */ /* 0x000fe20000010000 */
[----:B------:R-:W-:Y:S02]  /*9ac0*/  UIADD3 UR5, UPT, UPT, UR52, 0x1, URZ ;  /* 0x0000000134057890 */ /* 0x000fe4000fffe0ff */
[----:B------:R-:W-:Y:S02]  /*9ad0*/  UISETP.NE.AND UP0, UPT, UR38, URZ, UPT ;  /* 0x000000ff2600728c */ /* 0x000fe4000bf05270 */
[----:B------:R-:W-:Y:S04]  /*9ae0*/  UISETP.NE.AND UP1, UPT, UR5, 0x4, UPT ;  /* 0x000000040500788c */ /* 0x000fe8000bf25270 */
[----:B------:R-:W-:Y:S01]  /*9af0*/  USEL UR47, UR5, URZ, UP1 ;  /* 0x000000ff052f7287 */ /* 0x000fe20008800000 */
[----:B------:R1:W-:Y:S01]  /*9b00*/  @P6 SYNCS.ARRIVE.TRANS64.RED.A1T0 RZ, [R0+URZ], RZ ;  /* 0x000000ff00ff69a7 */ /* 0x0003e200081004ff */
[----:B------:R-:W-:Y:S01]  /*9b10*/  UMOV UR4, 0x40 ;  /* 0x0000004000047882 */ /* 0x000fe20000000000 */
[----:B------:R-:W-:Y:S01]  /*9b20*/  BSSY B1, `(.L_x_134) ;  /* 0x0000021000017945 */ /* 0x000fe20003800000 */
[----:B------:R-:W-:Y:S01]  /*9b30*/  USEL UR39, UR4, 0x80, !UP0 ;  /* 0x0000008004277887 */ /* 0x000fe2000c000000 */
[----:B------:R-:W3:Y:S02]  /*9b40*/  @P6 SYNCS.PHASECHK.TRANS64.TRYWAIT P0, [R7+URZ+0x90], R3 ;  /* 0x00009003070065a7 */ /* 0x000ee400080011ff */
[----:B---3--:R-:W-:Y:S01]  /*9b50*/  @P6 SEL R86, RZ, 0x1, !P0 ;  /* 0x00000001ff566807 */ /* 0x008fe20004000000 */
[----:B-1----:R-:W-:Y:S08]  /*9b60*/  @!P6 BRA `(.L_x_135) ;  /* 0x000000000070e947 */ /* 0x002ff00003800000 */
        /* <DEDUP_REMOVED lines=9> */
[----:B------:R-:W-:Y:S04]  /*9c00*/  SHF.L.U32 R6, R151, 0x1f, RZ ;  /* 0x0000001f97067819 */ /* 0x000fe800000006ff */
[----:B------:R-:W1:Y:S02]  /*9c10*/  SYNCS.PHASECHK.TRANS64.TRYWAIT P0, [R7+URZ+0x90], R6 ;  /* 0x00009006070075a7 */ /* 0x000e6400080011ff */
[----:B-1----:R-:W-:Y:S05]  /*9c20*/  @!P0 BRA `(.L_x_138) ;  /* 0x0000003800008947 */ /* 0x002fea0003800000 */
.L_x_137:
[----:B------:R-:W-:Y:S05]  /*9c30*/  BSYNC B0 ;  /* 0x0000000000007941 */ /* 0x000fea0003800000 */
.L_x_136:
[----:B------:R-:W-:Y:S01]  /*9c40*/  ISETP.NE.AND P0, PT, R87, RZ, PT ;  /* 0x000000ff5700720c */ /* 0x000fe20003f05270 */
[----:B------:R-:W-:Y:S11]  /*9c50*/  VIADD R74, R74, 0x1 ;  /* 0x000000014a4a7836 */ /* 0x000ff60000000000 */
[----:B------:R-:W-:Y:S01]  /*9c60*/  @!UPT UIADD3 URZ, UPT, UPT, URZ, URZ, URZ ;  /* 0x000000fffffff290 */ /* 0x000fe2000fffe0ff */
[----:B------:R3:W4:Y:S01]  /*9c70*/  @P0 LDS.128 R76, [R5+UR46+0x400] ;  /* 0x0004002e054c0984 */ /* 0x0007220008000c00 */
[C---:B-1----:R-:W-:Y:S03]  /*9c80*/  @P0 IADD3 R6, PT, PT, R85.reuse, R3, RZ ;  /* 0x0000000355060210 */ /* 0x042fe60007ffe0ff */
[----:B------:R1:W2:Y:S04]  /*9c90*/  @P0 LDS.128 R80, [R4+0x400] ;  /* 0x0004000004500984 */ /* 0x0002a80000000c00 */
[----:B------:R5:W2:Y:S04]  /*9ca0*/  @P0 LDS.128 R88, [R3+0x400] ;  /* 0x0004000003580984 */ /* 0x000aa80000000c00 */
[----:B------:R2:W2:Y:S04]  /*9cb0*/  @P0 LDS.128 R96, [R6+0x400] ;  /* 0x0004000006600984 */ /* 0x0004a80000000c00 */
[----:B------:R2:W2:Y:S01]  /*9cc0*/  @P0 LDS.128 R104, [R0+0x400] ;  /* 0x0004000000680984 */ /* 0x0004a20000000c00 */
[--C-:B---3--:R-:W-:Y:S02]  /*9cd0*/  @P0 IMAD.IADD R5, R84, 0x1, R0.reuse ;  /* 0x0000000154050824 */ /* 0x108fe400078e0200 */
[C---:B-1----:R-:W-:Y:S03]  /*9ce0*/  @P0 IMAD.IADD R4, R85.reuse, 0x1, R0 ;  /* 0x0000000155040824 */ /* 0x042fe600078e0200 */
[----:B------:R1:W3:Y:S01]  /*9cf0*/  @P0 LDS.128 R120, [R5+0x400] ;  /* 0x0004000005780984 */ /* 0x0002e20000000c00 */
[----:B-----5:R-:W-:Y:S03]  /*9d00*/  @P0 IADD3 R3, PT, PT, R85, R5, RZ ;  /* 0x0000000555030210 */ /* 0x020fe60007ffe0ff */
[----:B------:R1:W1:Y:S04]  /*9d10*/  @P0 LDS.128 R112, [R4+0x400] ;  /* 0x0004000004700984 */ /* 0x0002680000000c00 */
[----:B------:R1:W1:Y:S02]  /*9d20*/  @P0 LDS.128 R128, [R3+0x400] ;  /* 0x0004000003800984 */ /* 0x0002640000000c00 */
.L_x_135:
[----:B------:R-:W-:Y:S05]  /*9d30*/  BSYNC B1 ;  /* 0x0000000000017941 */ /* 0x000fea0003800000 */
.L_x_134:
[----:B------:R-:W-:Y:S05]  /*9d40*/  VIADD R16, R69, UR39 ;  /* 0x0000002745107c36 */ /* 0x000fea0008000000 */
[----:B--2---:R-:W-:Y:S04]  /*9d50*/  SHF.R.U32.HI R0, RZ, 0x15, R16 ;  /* 0x00000015ff007819 */ /* 0x004fe80000011610 */
[----:B------:R-:W-:Y:S11]  /*9d60*/  LOP3.LUT P0, RZ, R0, 0x3, R143, 0x48, !PT ;  /* 0x0000000300ff7812 */ /* 0x000ff6000780488f */
[----:B------:R-:W-:Y:S02]  /*9d70*/  @!UPT UIADD3 URZ, UPT, UPT, URZ, URZ, URZ ;  /* 0x000000fffffff290 */ /* 0x000fe4000fffe0ff */
[----:B------:R-:W-:Y:S05]  /*9d80*/  @!P0 BRA `(.L_x_139) ;  /* 0x0000000000408947 */ /* 0x000fea0003800000 */
[----:B------:R-:W1:Y:S01]  /*9d90*/  LDCU.64 UR8, c[0x4][0x70] ;  /* 0x01000e00ff0877ac */ /* 0x000e620008000a00 */
[----:B------:R-:W-:Y:S01]  /*9da0*/  MOV R15, 0x0 ;  /* 0x00000000000f7802 */ /* 0x000fe20000000f00 */
[----:B------:R-:W-:Y:S02]  /*9db0*/  HFMA2 R12, -RZ, RZ, 0, 5.9604644775390625e-08 ;  /* 0x00000001ff0c7431 */ /* 0x000fe400000001ff */
[----:B------:R-:W-:Y:S02]  /*9dc0*/  IMAD.MOV.U32 R8, RZ, RZ, 0x192 ;  /* 0x00000192ff087424 */ /* 0x000fe400078e00ff */
[----:B------:R-:W-:Y:S01]  /*9dd0*/  IMAD.MOV.U32 R13, RZ, RZ, RZ ;  /* 0x000000ffff0d7224 */ /* 0x000fe200078e00ff */
[----:B------:R-:W2:Y:S01]  /*9de0*/  LDCU.64 UR6, c[0x4][0x78] ;  /* 0x01000f00ff0677ac */ /* 0x000ea20008000a00 */
[----:B------:R-:W3:Y:S01]  /*9df0*/  LDC.64 R14, c[0x4][R15] ;  /* 0x010000000f0e7b82 */ /* 0x000ee20000000a00 */
[----:B------:R-:W5:Y:S01]  /*9e00*/  LDCU.64 UR4, c[0x4][0x10] ;  /* 0x01000200ff0477ac */ /* 0x000f620008000a00 */
[----:B-1----:R-:W-:Y:S01]  /*9e10*/  MOV R5, UR9 ;  /* 0x0000000900057c02 */ /* 0x002fe20008000f00 */
[----:B------:R-:W-:Y:S01]  /*9e20*/  IMAD.U32 R4, RZ, RZ, UR8 ;  /* 0x00000008ff047e24 */ /* 0x000fe2000f8e00ff */
[----:B--2---:R-:W-:Y:S01]  /*9e30*/  MOV R7, UR7 ;  /* 0x0000000700077c02 */ /* 0x004fe20008000f00 */
[----:B------:R-:W-:Y:S01]  /*9e40*/  IMAD.U32 R6, RZ, RZ, UR6 ;  /* 0x00000006ff067e24 */ /* 0x000fe2000f8e00ff */
[----:B-----5:R-:W-:Y:S01]  /*9e50*/  MOV R11, UR5 ;  /* 0x00000005000b7c02 */ /* 0x020fe20008000f00 */
[----:B------:R-:W-:Y:S02]  /*9e60*/  IMAD.U32 R10, RZ, RZ, UR4 ;  /* 0x00000004ff0a7e24 */ /* 0x000fe4000f8e00ff */
[----:B------:R-:W-:Y:S07]  /*9e70*/  LEPC R20, `(.L_x_139) ;  /* 0x000000001014794e */ /* 0x000fee0000000000 */
[----:B---34-:R-:W-:Y:S05]  /*9e80*/  CALL.ABS.NOINC R14 ;  /* 0x000000000e007343 */ /* 0x018fea0003c00000 */
.L_x_139:
[----:B----4-:R-:W-:Y:S01]  /*9e90*/  SHF.L.U32 R70, R76, 0x10, RZ ;  /* 0x000000104c467819 */ /* 0x010fe200000006ff */
[----:B------:R-:W-:Y:S05]  /*9ea0*/  WARPSYNC.ALL ;  /* 0x0000000000007948 */ /* 0x000fea0003800000 */
[----:B------:R-:W-:Y:S01]  /*9eb0*/  R2UR UR4, R16 ;  /* 0x00000000100472ca */ /* 0x000fe200000e0000 */
[----:B------:R-:W-:Y:S01]  /*9ec0*/  BSSY.RECONVERGENT B0, `(.L_x_140) ;  /* 0x0000103000007945 */ /* 0x000fe20003800200 */
[----:B------:R-:W-:Y:S02]  /*9ed0*/  LOP3.LUT R72, R79, 0xffff0000, RZ, 0xc0, !PT ;  /* 0xffff00004f487812 */ /* 0x000fe400078ec0ff */
[----:B------:R-:W-:Y:S02]  /*9ee0*/  ISETP.NE.AND P6, PT, R157, RZ, PT ;  /* 0x000000ff9d00720c */ /* 0x000fe40003fc5270 */
[----:B------:R-:W-:Y:S07]  /*9ef0*/  ISETP.NE.AND P0, PT, R154, RZ, PT ;  /* 0x000000ff9a00720c */ /* 0x000fee0003f05270 */
[----:B-1----:R-:W1:Y:S02]  /*9f00*/  LDTM.x64 R4, tmem[UR4] ;  /* 0x00000004000479ee */ /* 0x002e640008340000 */
[----:B-1----:R-:W-:Y:S01]  /*9f10*/  FMUL R0, R68, R4 ;  /* 0x0000000444007220 */ /* 0x002fe20000400000 */
[----:B------:R-:W-:Y:S01]  /*9f20*/  LOP3.LUT R4, R76, 0xffff0000, RZ, 0xc0, !PT ;  /* 0xffff00004c047812 */ /* 0x000fe200078ec0ff */
[C---:B------:R-:W-:Y:S01]  /*9f30*/  FMUL R3, R68.reuse, R5 ;  /* 0x0000000544037220 */ /* 0x040fe20000400000 */
[----:B------:R-:W-:Y:S01]  /*9f40*/  SHF.L.U32 R5, R77, 0x10, RZ ;  /* 0x000000104d057819 */ /* 0x000fe200000006ff */
[----:B------:R-:W-:Y:S01]  /*9f50*/  FFMA R0, R71, R70, R0 ;  /* 0x0000004647007223 */ /* 0x000fe20000000000 */
[----:B------:R-:W-:Y:S01]  /*9f60*/  LOP3.LUT R70, R77, 0xffff0000, RZ, 0xc0, !PT ;  /* 0xffff00004d467812 */ /* 0x000fe200078ec0ff */
[C---:B------:R-:W-:Y:S01]  /*9f70*/  FMUL R6, R68.reuse, R6 ;  /* 0x0000000644067220 */ /* 0x040fe20000400000 */
[C---:B------:R-:W-:Y:S01]  /*9f80*/  FFMA R3, R71.reuse, R4, R3 ;  /* 0x0000000447037223 */ /* 0x040fe20000000003 */
[C---:B------:R-:W-:Y:S01]  /*9f90*/  FMUL R7, R68.reuse, R7 ;  /* 0x0000000744077220 */ /* 0x040fe20000400000 */
[----:B------:R-:W-:Y:S01]  /*9fa0*/  FMUL R4, R68, R8 ;  /* 0x0000000844047220 */ /* 0x000fe20000400000 */
[C---:B------:R-:W-:Y:S01]  /*9fb0*/  LOP3.LUT R8, R78.reuse, 0xffff0000, RZ, 0xc0, !PT ;  /* 0xffff00004e087812 */ /* 0x040fe200078ec0ff */
[C---:B------:R-:W-:Y:S01]  /*9fc0*/  FFMA R6, R71.reuse, R5, R6 ;  /* 0x0000000547067223 */ /* 0x040fe20000000006 */
[----:B------:R-:W-:Y:S01]  /*9fd0*/  SHF.L.U32 R5, R78, 0x10, RZ ;  /* 0x000000104e057819 */ /* 0x000fe200000006ff */
[----:B------:R-:W-:Y:S01]  /*9fe0*/  FFMA R7, R71, R70, R7 ;  /* 0x0000004647077223 */ /* 0x000fe20000000007 */
[----:B------:R-:W-:Y:S01]  /*9ff0*/  F2FP.BF16.F32.PACK_AB R92, R3, R0 ;  /* 0x00000000035c723e */ /* 0x000fe200000010ff */
[----:B------:R-:W-:Y:S01]  /*a000*/  FMUL R0, R68, R9 ;  /* 0x0000000944007220 */ /* 0x000fe20000400000 */
[----:B------:R-:W-:Y:S01]  /*a010*/  SHF.L.U32 R70, R79, 0x10, RZ ;  /* 0x000000104f467819 */ /* 0x000fe200000006ff */
[----:B------:R-:W-:Y:S01]  /*a020*/  FFMA R4, R71, R5, R4 ;  /* 0x0000000547047223 */ /* 0x000fe20000000004 */
[----:B------:R-:W-:Y:S01]  /*a030*/  F2FP.BF16.F32.PACK_AB R93, R7, R6 ;  /* 0x00000006075d723e */ /* 0x000fe200000010ff */
[C---:B------:R-:W-:Y:S01]  /*a040*/  FFMA R0, R71.reuse, R8, R0 ;  /* 0x0000000847007223 */ /* 0x040fe20000000000 */
[----:B------:R-:W-:Y:S01]  /*a050*/  SHF.L.U32 R8, R80, 0x10, RZ ;  /* 0x0000001050087819 */ /* 0x000fe200000006ff */
[----:B------:R-:W-:Y:S01]  /*a060*/  FMUL R3, R68, R10 ;  /* 0x0000000a44037220 */ /* 0x000fe20000400000 */
[----:B------:R-:W-:Y:S01]  /*a070*/  LOP3.LUT R9, R80, 0xffff0000, RZ, 0xc0, !PT ;  /* 0xffff000050097812 */ /* 0x000fe200078ec0ff */
[----:B------:R-:W-:Y:S01]  /*a080*/  FMUL R5, R68, R11 ;  /* 0x0000000b44057220 */ /* 0x000fe20000400000 */
[----:B------:R-:W-:Y:S01]  /*a090*/  F2FP.BF16.F32.PACK_AB R94, R0, R4 ;  /* 0x00000004005e723e */ /* 0x000fe200000010ff */
[C---:B------:R-:W-:Y:S01]  /*a0a0*/  FMUL R6, R68.reuse, R12 ;  /* 0x0000000c44067220 */ /* 0x040fe20000400000 */
[C---:B------:R-:W-:Y:S01]  /*a0b0*/  FMUL R7, R68.reuse, R13 ;  /* 0x0000000d44077220 */ /* 0x040fe20000400000 */
[----:B------:R-:W-:Y:S01]  /*a0c0*/  FFMA R3, R71, R70, R3 ;  /* 0x0000004647037223 */ /* 0x000fe20000000003 */
[----:B------:R-:W-:Y:S01]  /*a0d0*/  SHF.L.U32 R70, R81, 0x10, RZ ;  /* 0x0000001051467819 */ /* 0x000fe200000006ff */
        /* <DEDUP_REMOVED lines=8> */
[C---:B------:R-:W-:Y:S01]  /*a160*/  FMUL R44, R68.reuse, R54 ;  /* 0x00000036442c7220 */ /* 0x040fe20000400000 */
[C---:B------:R-:W-:Y:S01]  /*a170*/  FMUL R54, R68.reuse, R64 ;  /* 0x0000004044367220 */ /* 0x040fe20000400000 */
[----:B------:R-:W-:Y:S01]  /*a180*/  F2FP.BF16.F32.PACK_AB R64, R7, R6 ;  /* 0x000000060740723e */ /* 0x000fe200000010ff */
[----:B------:R-:W-:Y:S01]  /*a190*/  STS.128 [R164+UR46+0x8400], R92 ;  /* 0x0084005ca4007988 */ /* 0x000fe20008000c2e */
[----:B------:R-:W-:Y:S01]  /*a1a0*/  LOP3.LUT R6, R81, 0xffff0000, RZ, 0xc0, !PT ;  /* 0xffff000051067812 */ /* 0x000fe200078ec0ff */
        /* <DEDUP_REMOVED lines=8> */
[----:B------:R-:W-:Y:S01]  /*a230*/  FMUL R48, R68, R58 ;  /* 0x0000003a44307220 */ /* 0x000fe20000400000 */
[----:B------:R-:W-:Y:S01]  /*a240*/  LOP3.LUT R58, R82, 0xffff0000, RZ, 0xc0, !PT ;  /* 0xffff0000523a7812 */ /* 0x000fe200078ec0ff */
[----:B------:R-:W-:Y:S01]  /*a250*/  FFMA R3, R71, R6, R3 ;  /* 0x0000000647037223 */ /* 0x000fe20000000003 */
[----:B------:R-:W-:Y:S01]  /*a260*/  LOP3.LUT R6, R99, 0xffff0000, RZ, 0xc0, !PT ;  /* 0xffff000063067812 */ /* 0x000fe200078ec0ff */
        /* <DEDUP_REMOVED lines=14> */
[----:B------:R-:W-:Y:S01]  /*a350*/  SHF.L.U32 R59, R83, 0x10, RZ ;  /* 0x00000010533b7819 */ /* 0x000fe200000006ff */
[----:B------:R-:W-:Y:S01]  /*a360*/  FMUL R55, R68, R65 ;  /* 0x0000004144377220 */ /* 0x000fe20000400000 */
[----:B------:R-:W-:Y:S01]  /*a370*/  F2FP.BF16.F32.PACK_AB R65, R3, R0 ;  /* 0x000000000341723e */ /* 0x000fe200000010ff */
[----:B------:R-:W-:Y:S01]  /*a380*/  FFMA R4, R71, R7, R4 ;  /* 0x0000000747047223 */ /* 0x000fe20000000004 */
[----:B------:R-:W-:Y:S01]  /*a390*/  SHF.L.U32 R0, R88, 0x10, RZ ;  /* 0x0000001058007819 */ /* 0x000fe200000006ff */
        /* <DEDUP_REMOVED lines=26> */
[C---:B------:R-:W-:Y:S01]  /*a540*/  FMUL R27, R68.reuse, R37 ;  /* 0x00000025441b7220 */ /* 0x040fe20000400000 */
[----:B------:R-:W-:Y:S01]  /*a550*/  FFMA R14, R71, R3, R14 ;  /* 0x00000003470e7223 */ /* 0x000fe2000000000e */
[----:B------:R-:W-:Y:S01]  /*a560*/  LOP3.LUT R3, R91, 0xffff0000, RZ, 0xc0, !PT ;  /* 0xffff00005b037812 */ /* 0x000fe200078ec0ff */
[C---:B------:R-:W-:Y:S01]  /*a570*/  FMUL R37, R68.reuse, R47 ;  /* 0x0000002f44257220 */ /* 0x040fe20000400000 */
[C---:B------:R-:W-:Y:S01]  /*a580*/  FMUL R47, R68.reuse, R57 ;  /* 0x00000039442f7220 */ /* 0x040fe20000400000 */
[----:B------:R-:W-:Y:S01]  /*a590*/  FMUL R57, R68, R67 ;  /* 0x0000004344397220 */ /* 0x000fe20000400000 */
[----:B------:R-:W-:Y:S01]  /*a5a0*/  F2FP.BF16.F32.PACK_AB R67, R9, R8 ;  /* 0x000000080943723e */ /* 0x000fe200000010ff */
[----:B------:R-:W-:Y:S01]  /*a5b0*/  FFMA R15, R71, R0, R15 ;  /* 0x00000000470f7223 */ /* 0x000fe2000000000f */
[----:B------:R-:W-:Y:S01]  /*a5c0*/  F2FP.BF16.F32.PACK_AB R8, R11, R10 ;  /* 0x0000000a0b08723e */ /* 0x000fe200000010ff */
[----:B------:R-:W-:Y:S01]  /*a5d0*/  FFMA R16, R71, R4, R16 ;  /* 0x0000000447107223 */ /* 0x000fe20000000010 */
[----:B------:R-:W-:Y:S01]  /*a5e0*/  F2FP.BF16.F32.PACK_AB R9, R13, R12 ;  /* 0x0000000c0d09723e */ /* 0x000fe200000010ff */
[----:B------:R-:W-:Y:S01]  /*a5f0*/  FFMA R17, R71, R3, R17 ;  /* 0x0000000347117223 */ /* 0x000fe20000000011 */
[----:B------:R-:W-:Y:S01]  /*a600*/  F2FP.BF16.F32.PACK_AB R10, R15, R14 ;  /* 0x0000000e0f0a723e */ /* 0x000fe200000010ff */
[----:B------:R-:W-:Y:S01]  /*a610*/  STS.128 [R163+0x8400], R64 ;  /* 0x00840040a3007388 */ /* 0x000fe20000000c00 */
[----:B------:R-:W-:Y:S01]  /*a620*/  SHF.L.U32 R0, R96, 0x10, RZ ;  /* 0x0000001060007819 */ /* 0x000fe200000006ff */
[C---:B------:R-:W-:Y:S01]  /*a630*/  FMUL R21, R68.reuse, R31 ;  /* 0x0000001f44157220 */ /* 0x040fe20000400000 */
[----:B------:R-:W-:Y:S01]  /*a640*/  F2FP.BF16.F32.PACK_AB R11, R17, R16 ;  /* 0x00000010110b723e */ /* 0x000fe200000010ff */
[----:B------:R-:W-:Y:S01]  /*a650*/  FMUL R22, R68, R32 ;  /* 0x0000002044167220 */ /* 0x000fe20000400000 */
[----:B------:R-:W-:Y:S01]  /*a660*/  LOP3.LUT R3, R96, 0xffff0000, RZ, 0xc0, !PT ;  /* 0xffff000060037812 */ /* 0x000fe200078ec0ff */
[----:B------:R-:W-:Y:S01]  /*a670*/  FFMA R18, R71, R0, R18 ;  /* 0x0000000047127223 */ /* 0x000fe20000000012 */
[C---:B------:R-:W-:Y:S01]  /*a680*/  SHF.L.U32 R4, R97.reuse, 0x10, RZ ;  /* 0x0000001061047819 */ /* 0x040fe200000006ff */
[----:B------:R1:W-:Y:S01]  /*a690*/  STS.128 [R162+0x8400], R8 ;  /* 0x00840008a2007388 */ /* 0x0003e20000000c00 */
[----:B------:R-:W-:Y:S01]  /*a6a0*/  LOP3.LUT R0, R97, 0xffff0000, RZ, 0xc0, !PT ;  /* 0xffff000061007812 */ /* 0x000fe200078ec0ff */
[C---:B------:R-:W-:Y:S01]  /*a6b0*/  FFMA R19, R71.reuse, R3, R19 ;  /* 0x0000000347137223 */ /* 0x040fe20000000013 */
[C---:B------:R-:W-:Y:S01]  /*a6c0*/  SHF.L.U32 R3, R98.reuse, 0x10, RZ ;  /* 0x0000001062037819 */ /* 0x040fe200000006ff */
[----:B------:R-:W-:Y:S01]  /*a6d0*/  FFMA R20, R71, R4, R20 ;  /* 0x0000000447147223 */ /* 0x000fe20000000014 */
[----:B------:R-:W-:Y:S01]  /*a6e0*/  LOP3.LUT R4, R98, 0xffff0000, RZ, 0xc0, !PT ;  /* 0xffff000062047812 */ /* 0x000fe200078ec0ff */
        /* <DEDUP_REMOVED lines=8> */
[----:B------:R-:W-:Y:S01]  /*a770*/  FFMA R24, R71, R5, R24 ;  /* 0x0000000547187223 */ /* 0x000fe20000000018 */
[----:B------:R-:W-:Y:S01]  /*a780*/  SHF.L.U32 R5, R107, 0x10, RZ ;  /* 0x000000106b057819 */ /* 0x000fe200000006ff */
[----:B------:R-:W-:Y:S01]  /*a790*/  FFMA R25, R71, R6, R25 ;  /* 0x0000000647197223 */ /* 0x000fe20000000019 */
[----:B------:R-:W-:Y:S01]  /*a7a0*/  LOP3.LUT R6, R107, 0xffff0000, RZ, 0xc0, !PT ;  /* 0xffff00006b067812 */ /* 0x000fe200078ec0ff */
[----:B------:R-:W-:Y:S01]  /*a7b0*/  FFMA R26, R71, R0, R26 ;  /* 0x00000000471a7223 */ /* 0x000fe2000000001a */
[----:B------:R-:W-:Y:S01]  /*a7c0*/  LOP3.LUT R0, R105, 0xffff0000, RZ, 0xc0, !PT ;  /* 0xffff000069007812 */ /* 0x000fe200078ec0ff */
[C---:B------:R-:W-:Y:S01]  /*a7d0*/  FFMA R27, R71.reuse, R3, R27 ;  /* 0x00000003471b7223 */ /* 0x040fe2000000001b */
[C---:B------:R-:W-:Y:S01]  /*a7e0*/  SHF.L.U32 R3, R106.reuse, 0x10, RZ ;  /* 0x000000106a037819 */ /* 0x040fe200000006ff */
        /* <DEDUP_REMOVED lines=13> */
[----:B------:R-:W-:Y:S01]  /*a8c0*/  SHF.L.U32 R4, R113, 0x10, RZ ;  /* 0x0000001071047819 */ /* 0x000fe200000006ff */
[----:B------:R-:W-:Y:S01]  /*a8d0*/  FFMA R32, R71, R5, R32 ;  /* 0x0000000547207223 */ /* 0x000fe20000000020 */
[----:B-1----:R-:W-:Y:S01]  /*a8e0*/  F2FP.BF16.F32.PACK_AB R8, R27, R26 ;  /* 0x0000001a1b08723e */ /* 0x002fe200000010ff */
[----:B------:R-:W-:Y:S01]  /*a8f0*/  FFMA R33, R71, R6, R33 ;  /* 0x0000000647217223 */ /* 0x000fe20000000021 */
[----:B------:R-:W-:Y:S01]  /*a900*/  F2FP.BF16.F32.PACK_AB R9, R29, R28 ;  /* 0x0000001c1d09723e */ /* 0x000fe200000010ff */
[----:B------:R-:W-:Y:S01]  /*a910*/  FFMA R34, R71, R0, R34 ;  /* 0x0000000047227223 */ /* 0x000fe20000000022 */
[----:B------:R-:W-:Y:S01]  /*a920*/  LOP3.LUT R0, R113, 0xffff0000, RZ, 0xc0, !PT ;  /* 0xffff000071007812 */ /* 0x000fe200078ec0ff */
[----:B------:R1:W-:Y:S01]  /*a930*/  STS.128 [R161+0x8400], R12 ;  /* 0x0084000ca1007388 */ /* 0x0003e20000000c00 */
[----:B------:R-:W-:Y:S01]  /*a940*/  F2FP.BF16.F32.PACK_AB R10, R31, R30 ;  /* 0x0000001e1f0a723e */ /* 0x000fe200000010ff */
[----:B------:R-:W-:Y:S01]  /*a950*/  FFMA R35, R71, R3, R35 ;  /* 0x0000000347237223 */ /* 0x000fe20000000023 */
[----:B------:R-:W-:Y:S01]  /*a960*/  F2FP.BF16.F32.PACK_AB R11, R33, R32 ;  /* 0x00000020210b723e */ /* 0x000fe200000010ff */
[C---:B------:R-:W-:Y:S01]  /*a970*/  FFMA R36, R71.reuse, R4, R36 ;  /* 0x0000000447247223 */ /* 0x040fe20000000024 */
[C---:B------:R-:W-:Y:S01]  /*a980*/  SHF.L.U32 R3, R114.reuse, 0x10, RZ ;  /* 0x0000001072037819 */ /* 0x040fe200000006ff */
[----:B------:R-:W-:Y:S01]  /*a990*/  FFMA R37, R71, R0, R37 ;  /* 0x0000000047257223 */ /* 0x000fe20000000025 */
[----:B------:R-:W-:Y:S01]  /*a9a0*/  LOP3.LUT R0, R114, 0xffff0000, RZ, 0xc0, !PT ;  /* 0xffff000072007812 */ /* 0x000fe200078ec0ff */
[----:B------:R2:W-:Y:S01]  /*a9b0*/  STS.128 [R149+0x8400], R8 ;  /* 0x0084000895007388 */ /* 0x0005e20000000c00 */
[----:B------:R-:W-:Y:S01]  /*a9c0*/  SHF.L.U32 R4, R115, 0x10, RZ ;  /* 0x0000001073047819 */ /* 0x000fe200000006ff */
[C---:B------:R-:W-:Y:S01]  /*a9d0*/  FFMA R38, R71.reuse, R3, R38 ;  /* 0x0000000347267223 */ /* 0x040fe20000000026 */
[----:B---3--:R-:W-:Y:S01]  /*a9e0*/  SHF.L.U32 R3, R120, 0x10, RZ ;  /* 0x0000001078037819 */ /* 0x008fe200000006ff */
[----:B------:R-:W-:Y:S01]  /*a9f0*/  FFMA R39, R71, R0, R39 ;  /* 0x0000000047277223 */ /* 0x000fe20000000027 */
[----:B------:R-:W-:Y:S01]  /*aa00*/  LOP3.LUT R0, R115, 0xffff0000, RZ, 0xc0, !PT ;  /* 0xffff000073007812 */ /* 0x000fe200078ec0ff */
[----:B------:R-:W-:Y:S01]  /*aa10*/  FMUL R41, R68, R51 ;  /* 0x0000003344297220 */ /* 0x000fe20000400000 */
[----:B------:R-:W-:Y:S01]  /*aa20*/  SHF.L.U32 R5, R131, 0x10, RZ ;  /* 0x0000001083057819 */ /* 0x000fe200000006ff */
[C---:B------:R-:W-:Y:S01]  /*aa30*/  FFMA R40, R71.reuse, R4, R40 ;  /* 0x0000000447287223 */ /* 0x040fe20000000028 */
[----:B------:R-:W-:Y:S01]  /*aa40*/  LOP3.LUT R4, R120, 0xffff0000, RZ, 0xc0, !PT ;  /* 0xffff000078047812 */ /* 0x000fe200078ec0ff */
[----:B------:R-:W-:Y:S01]  /*aa50*/  FFMA R41, R71, R0, R41 ;  /* 0x0000000047297223 */ /* 0x000fe20000000029 */
[----:B------:R-:W-:Y:S01]  /*aa60*/  SHF.L.U32 R0, R121, 0x10, RZ ;  /* 0x0000001079007819 */ /* 0x000fe200000006ff */
[C---:B------:R-:W-:Y:S01]  /*aa70*/  FMUL R42, R68.reuse, R52 ;  /* 0x00000034442a7220 */ /* 0x040fe20000400000 */
[----:B------:R-:W-:Y:S01]  /*aa80*/  LOP3.LUT R6, R131, 0xffff0000, RZ, 0xc0, !PT ;  /* 0xffff000083067812 */ /* 0x000fe200078ec0ff */
[C---:B------:R-:W-:Y:S01]  /*aa90*/  FMUL R43, R68.reuse, R53 ;  /* 0x00000035442b7220 */ /* 0x040fe20000400000 */
[----:B------:R-:W-:Y:S01]  /*aaa0*/  FMUL R51, R68, R61 ;  /* 0x0000003d44337220 */ /* 0x000fe20000400000 */
[----:B------:R-:W-:Y:S01]  /*aab0*/  FFMA R42, R71, R3, R42 ;  /* 0x00000003472a7223 */ /* 0x000fe2000000002a */
[----:B------:R-:W-:Y:S01]  /*aac0*/  LOP3.LUT R3, R121, 0xffff0000, RZ, 0xc0, !PT ;  /* 0xffff000079037812 */ /* 0x000fe200078ec0ff */
[----:B------:R-:W-:Y:S01]  /*aad0*/  FFMA R43, R71, R4, R43 ;  /* 0x00000004472b7223 */ /* 0x000fe2000000002b */
[----:B------:R-:W-:Y:S01]  /*aae0*/  SHF.L.U32 R4, R123, 0x10, RZ ;  /* 0x000000107b047819 */ /* 0x000fe200000006ff */
[C---:B------:R-:W-:Y:S01]  /*aaf0*/  FFMA R44, R71.reuse, R0, R44 ;  /* 0x00000000472c7223 */ /* 0x040fe2000000002c */
[C---:B------:R-:W-:Y:S01]  /*ab00*/  SHF.L.U32 R0, R122.reuse, 0x10, RZ ;  /* 0x000000107a007819 */ /* 0x040fe200000006ff */
[----:B------:R-:W-:Y:S01]  /*ab10*/  FFMA R45, R71, R3, R45 ;  /* 0x00000003472d7223 */ /* 0x000fe2000000002d */
[----:B------:R-:W-:Y:S01]  /*ab20*/  LOP3.LUT R3, R122, 0xffff0000, RZ, 0xc0, !PT ;  /* 0xffff00007a037812 */ /* 0x000fe200078ec0ff */
[----:B------:R-:W-:Y:S01]  /*ab30*/  FMUL R52, R68, R62 ;  /* 0x0000003e44347220 */ /* 0x000fe20000400000 */
[----:B-1----:R-:W-:Y:S01]  /*ab40*/  F2FP.BF16.F32.PACK_AB R12, R43, R42 ;  /* 0x0000002a2b0c723e */ /* 0x002fe200000010ff */
[----:B------:R-:W-:Y:S01]  /*ab50*/  FFMA R46, R71, R0, R46 ;  /* 0x00000000472e7223 */ /* 0x000fe2000000002e */
[----:B------:R-:W-:Y:S01]  /*ab60*/  LOP3.LUT R0, R123, 0xffff0000, RZ, 0xc0, !PT ;  /* 0xffff00007b007812 */ /* 0x000fe200078ec0ff */
[C---:B------:R-:W-:Y:S01]  /*ab70*/  FFMA R47, R71.reuse, R3, R47 ;  /* 0x00000003472f7223 */ /* 0x040fe2000000002f */
[C---:B------:R-:W-:Y:S01]  /*ab80*/  SHF.L.U32 R3, R128.reuse, 0x10, RZ ;  /* 0x0000001080037819 */ /* 0x040fe200000006ff */
[----:B------:R-:W-:Y:S01]  /*ab90*/  FFMA R48, R71, R4, R48 ;  /* 0x0000000447307223 */ /* 0x000fe20000000030 */
[----:B------:R-:W-:Y:S01]  /*aba0*/  SHF.L.U32 R4, R129, 0x10, RZ ;  /* 0x0000001081047819 */ /* 0x000fe200000006ff */
[C---:B------:R-:W-:Y:S01]  /*abb0*/  FFMA R49, R71.reuse, R0, R49 ;  /* 0x0000000047317223 */ /* 0x040fe20000000031 */
[----:B------:R-:W-:Y:S01]  /*abc0*/  LOP3.LUT R0, R128, 0xffff0000, RZ, 0xc0, !PT ;  /* 0xffff000080007812 */ /* 0x000fe200078ec0ff */
[----:B------:R-:W-:Y:S01]  /*abd0*/  FFMA R50, R71, R3, R50 ;  /* 0x0000000347327223 */ /* 0x000fe20000000032 */
[----:B--2---:R-:W-:Y:S01]  /*abe0*/  F2FP.BF16.F32.PACK_AB R8, R35, R34 ;  /* 0x000000222308723e */ /* 0x004fe200000010ff */
[----:B------:R-:W-:Y:S01]  /*abf0*/  FMUL R53, R68, R63 ;  /* 0x0000003f44357220 */ /* 0x000fe20000400000 */
[----:B------:R-:W-:Y:S01]  /*ac00*/  F2FP.BF16.F32.PACK_AB R9, R37, R36 ;  /* 0x000000242509723e */ /* 0x000fe200000010ff */
[----:B------:R-:W-:Y:S01]  /*ac10*/  FFMA R51, R71, R0, R51 ;  /* 0x0000000047337223 */ /* 0x000fe20000000033 */
[----:B------:R-:W-:Y:S01]  /*ac20*/  F2FP.BF16.F32.PACK_AB R10, R39, R38 ;  /* 0x00000026270a723e */ /* 0x000fe200000010ff */
[----:B------:R-:W-:Y:S01]  /*ac30*/  FFMA R52, R71, R4, R52 ;  /* 0x0000000447347223 */ /* 0x000fe20000000034 */
[----:B------:R-:W-:Y:S02]  /*ac40*/  F2FP.BF16.F32.PACK_AB R11, R41, R40 ;  /* 0x00000028290b723e */ /* 0x000fe400000010ff */
[----:B------:R-:W-:Y:S02]  /*ac50*/  LOP3.LUT R0, R129, 0xffff0000, RZ, 0xc0, !PT ;  /* 0xffff000081007812 */ /* 0x000fe400078ec0ff */
[C---:B------:R-:W-:Y:S01]  /*ac60*/  SHF.L.U32 R3, R130.reuse, 0x10, RZ ;  /* 0x0000001082037819 */ /* 0x040fe200000006ff */
[----:B------:R-:W-:Y:S01]  /*ac70*/  STS.128 [R160+0x8400], R8 ;  /* 0x00840008a0007388 */ /* 0x000fe20000000c00 */
[----:B------:R-:W-:Y:S01]  /*ac80*/  LOP3.LUT R4, R130, 0xffff0000, RZ, 0xc0, !PT ;  /* 0xffff000082047812 */ /* 0x000fe200078ec0ff */
[----:B------:R-:W-:Y:S01]  /*ac90*/  FFMA R53, R71, R0, R53 ;  /* 0x0000000047357223 */ /* 0x000fe20000000035 */
        /* <DEDUP_REMOVED lines=8> */
[----:B------:R-:W-:Y:S01]  /*ad20*/  STS.128 [R159+0x8400], R12 ;  /* 0x0084000c9f007388 */ /* 0x000fe20000000c00 */
[----:B------:R-:W-:Y:S02]  /*ad30*/  F2FP.BF16.F32.PACK_AB R5, R53, R52 ;  /* 0x000000343505723e */ /* 0x000fe400000010ff */
        /* <DEDUP_REMOVED lines=12> */
[----:B--2---:R-:W2:Y:S01]  /*ae00*/  FENCE.VIEW.ASYNC.S ;  /* 0x00000000000073c6 */ /* 0x004ea20000000000 */
[----:B------:R-:W-:Y:S02]  /*ae10*/  @P6 PRMT R0, R165, 0x654, R0 ;  /* 0x00000654a5006816 */ /* 0x000fe40000000000 */
[----:B-1----:R-:W-:Y:S01]  /*ae20*/  LEA R4, R74, UR46, 0x3 ;  /* 0x0000002e4a047c11 */ /* 0x002fe2000f8e18ff */
[----:B--2---:R-:W-:Y:S06]  /*ae30*/  BAR.SYNC.DEFER_BLOCKING 0x1, 0x80 ;  /* 0x0042000000007b1d */ /* 0x004fec0000010000 */
        /* <DEDUP_REMOVED lines=11> */
.L_x_141:
[----:B------:R-:W-:Y:S05]  /*aef0*/  BSYNC.RECONVERGENT B0 ;  /* 0x0000000000007941 */ /* 0x000fea0003800200 */
.L_x_140:
[----:B------:R-:W-:Y:S01]  /*af00*/  BAR.SYNC.DEFER_BLOCKING 0x1, 0x80 ;  /* 0x0042000000007b1d */ /* 0x000fe20000010000 */
[----:B------:R-:W-:Y:S02]  /*af10*/  UIADD3 UR4, UPT, UPT, UR47, 0x1, URZ ;  /* 0x000000012f047890 */ /* 0x000fe4000fffe0ff */
[----:B------:R-:W-:Y:S02]  /*af20*/  UISETP.NE.AND UP0, UPT, UR38, URZ, UPT ;  /* 0x000000ff2600728c */ /* 0x000fe4000bf05270 */
[----:B------:R-:W-:Y:S02]  /*af30*/  UISETP.NE.AND UP1, UPT, UR4, 0x4, UPT ;  /* 0x000000040400788c */ /* 0x000fe4000bf25270 */
[----:B------:R-:W-:Y:S02]  /*af40*/  USEL UR39, URZ, 0xc0, !UP0 ;  /* 0x000000c0ff277887 */ /* 0x000fe4000c000000 */
[----:B------:R-:W-:Y:S01]  /*af50*/  USEL UR52, UR4, URZ, UP1 ;  /* 0x000000ff04347287 */ /* 0x000fe20008800000 */
[----:B------:R1:W-:Y:S01]  /*af60*/  @P6 SYNCS.ARRIVE.TRANS64.RED.A1T0 RZ, [R0+URZ], RZ ;  /* 0x000000ff00ff69a7 */ /* 0x0003e200081004ff */
[----:B------:R-:W-:Y:S01]  /*af70*/  BSSY B1, `(.L_x_142) ;  /* 0x000001f000017945 */ /* 0x000fe20003800000 */
[----:B------:R-:W2:Y:S02]  /*af80*/  @P6 SYNCS.PHASECHK.TRANS64.TRYWAIT P0, [R4+URZ+0x90], R3 ;  /* 0x00009003040065a7 */ /* 0x000ea400080011ff */
[----:B--2---:R-:W-:Y:S01]  /*af90*/  @P6 SEL R86, RZ, 0x1, !P0 ;  /* 0x00000001ff566807 */ /* 0x004fe20004000000 */
[----:B-1----:R-:W-:Y:S06]  /*afa0*/  @!P6 BRA `(.L_x_143) ;  /* 0x00000000006ce947 */ /* 0x002fec0003800000 */
        /* <DEDUP_REMOVED lines=12> */
.L_x_145:
[----:B------:R-:W-:Y:S05]  /*b070*/  BSYNC B0 ;  /* 0x0000000000007941 */ /* 0x000fea0003800000 */
.L_x_144:
[----:B------:R-:W-:Y:S11]  /*b080*/  ISETP.NE.AND P0, PT, R87, RZ, PT ;  /* 0x000000ff5700720c */ /* 0x000ff60003f05270 */
[----:B------:R-:W-:Y:S02]  /*b090*/  @!UPT UIADD3 URZ, UPT, UPT, URZ, URZ, URZ ;  /* 0x000000fffffff290 */ /* 0x000fe4000fffe0ff */
[----:B------:R2:W3:Y:S01]  /*b0a0*/  @P0 LDS.128 R76, [R74+UR46+0x400] ;  /* 0x0004002e4a4c0984 */ /* 0x0004e20008000c00 */
[----:B------:R-:W-:Y:S01]  /*b0b0*/  @P0 IMAD.IADD R84, R84, 0x1, R75 ;  /* 0x0000000154540824 */ /* 0x000fe200078e024b */
[C---:B-1----:R-:W-:Y:S01]  /*b0c0*/  @P0 IADD3 R4, PT, PT, R85.reuse, R75, RZ ;  /* 0x0000004b55040210 */ /* 0x042fe20007ffe0ff */
[C---:B------:R-:W-:Y:S01]  /*b0d0*/  @P0 IMAD.IADD R0, R85.reuse, 0x1, R3 ;  /* 0x0000000155000824 */ /* 0x040fe200078e0203 */
[----:B------:R2:W1:Y:S02]  /*b0e0*/  @P0 LDS.128 R80, [R5+0x400] ;  /* 0x0004000005500984 */ /* 0x0004640000000c00 */
[----:B------:R-:W-:Y:S02]  /*b0f0*/  @P0 IADD3 R85, PT, PT, R85, R84, RZ ;  /* 0x0000005455550210 */ /* 0x000fe40007ffe0ff */
[----:B------:R2:W4:Y:S04]  /*b100*/  @P0 LDS.128 R88, [R3+0x400] ;  /* 0x0004000003580984 */ /* 0x0005280000000c00 */
[----:B------:R2:W1:Y:S04]  /*b110*/  @P0 LDS.128 R96, [R0+0x400] ;  /* 0x0004000000600984 */ /* 0x0004680000000c00 */
[----:B------:R2:W1:Y:S04]  /*b120*/  @P0 LDS.128 R104, [R75+0x400] ;  /* 0x000400004b680984 */ /* 0x0004680000000c00 */
[----:B------:R2:W1:Y:S04]  /*b130*/  @P0 LDS.128 R112, [R4+0x400] ;  /* 0x0004000004700984 */ /* 0x0004680000000c00 */
[----:B------:R2:W1:Y:S04]  /*b140*/  @P0 LDS.128 R120, [R84+0x400] ;  /* 0x0004000054780984 */ /* 0x0004680000000c00 */
[----:B------:R2:W1:Y:S02]  /*b150*/  @P0 LDS.128 R128, [R85+0x400] ;  /* 0x0004000055800984 */ /* 0x0004640000000c00 */
.L_x_143:
[----:B------:R-:W-:Y:S05]  /*b160*/  BSYNC B1 ;  /* 0x0000000000017941 */ /* 0x000fea0003800000 */
.L_x_142:
[----:B------:R-:W-:Y:S01]  /*b170*/  VIADD R16, R69, UR39 ;  /* 0x0000002745107c36 */ /* 0x000fe20008000000 */
[----:B------:R-:W-:Y:S04]  /*b180*/  BSSY.RECONVERGENT B6, `(.L_x_147) ;  /* 0x0000015000067945 */ /* 0x000fe80003800200 */
[----:B--2---:R-:W-:Y:S04]  /*b190*/  SHF.R.U32.HI R0, RZ, 0x15, R16 ;  /* 0x00000015ff007819 */ /* 0x004fe80000011610 */
[----:B------:R-:W-:Y:S11]  /*b1a0*/  LOP3.LUT P0, RZ, R0, 0x3, R143, 0x48, !PT ;  /* 0x0000000300ff7812 */ /* 0x000ff6000780488f */
[----:B------:R-:W-:Y:S02]  /*b1b0*/  @!UPT UIADD3 URZ, UPT, UPT, URZ, URZ, URZ ;  /* 0x000000fffffff290 */ /* 0x000fe4000fffe0ff */
[----:B------:R-:W-:Y:S05]  /*b1c0*/  @!P0 BRA `(.L_x_148) ;  /* 0x0000000000408947 */ /* 0x000fea0003800000 */
[----:B------:R-:W2:Y:S01]  /*b1d0*/  LDCU.64 UR8, c[0x4][0x70] ;  /* 0x01000e00ff0877ac */ /* 0x000ea20008000a00 */
[----:B------:R-:W-:Y:S01]  /*b1e0*/  MOV R15, 0x0 ;  /* 0x00000000000f7802 */ /* 0x000fe20000000f00 */
[----:B------:R-:W-:Y:S02]  /*b1f0*/  HFMA2 R12, -RZ, RZ, 0, 5.9604644775390625e-08 ;  /* 0x00000001ff0c7431 */ /* 0x000fe400000001ff */
[----:B------:R-:W-:Y:S02]  /*b200*/  IMAD.MOV.U32 R8, RZ, RZ, 0x192 ;  /* 0x00000192ff087424 */ /* 0x000fe400078e00ff */
[----:B------:R-:W-:Y:S01]  /*b210*/  IMAD.MOV.U32 R13, RZ, RZ, RZ ;  /* 0x000000ffff0d7224 */ /* 0x000fe200078e00ff */
[----:B------:R-:W5:Y:S01]  /*b220*/  LDCU.64 UR6, c[0x4][0x78] ;  /* 0x01000f00ff0677ac */ /* 0x000f620008000a00 */
[----:B------:R-:W1:Y:S01]  /*b230*/  LDC.64 R14, c[0x4][R15] ;  /* 0x010000000f0e7b82 */ /* 0x000e620000000a00 */
[----:B------:R-:W3:Y:S01]  /*b240*/  LDCU.64 UR4, c[0x4][0x10] ;  /* 0x01000200ff0477ac */ /* 0x000ee20008000a00 */
[----:B--2---:R-:W-:Y:S01]  /*b250*/  MOV R5, UR9 ;  /* 0x0000000900057c02 */ /* 0x004fe20008000f00 */
[----:B------:R-:W-:Y:S01]  /*b260*/  IMAD.U32 R4, RZ, RZ, UR8 ;  /* 0x00000008ff047e24 */ /* 0x000fe2000f8e00ff */
[----:B-----5:R-:W-:Y:S01]  /*b270*/  MOV R7, UR7 ;  /* 0x0000000700077c02 */ /* 0x020fe20008000f00 */
[----:B------:R-:W-:Y:S01]  /*b280*/  IMAD.U32 R6, RZ, RZ, UR6 ;  /* 0x00000006ff067e24 */ /* 0x000fe2000f8e00ff */
[----:B---3--:R-:W-:Y:S01]  /*b290*/  MOV R11, UR5 ;  /* 0x00000005000b7c02 */ /* 0x008fe20008000f00 */
[----:B------:R-:W-:Y:S02]  /*b2a0*/  IMAD.U32 R10, RZ, RZ, UR4 ;  /* 0x00000004ff0a7e24 */ /* 0x000fe4000f8e00ff */
[----:B------:R-:W-:Y:S07]  /*b2b0*/  LEPC R20, `(.L_x_148) ;  /* 0x000000001014794e */ /* 0x000fee0000000000 */
[----:B-1--4-:R-:W-:Y:S05]  /*b2c0*/  CALL.ABS.NOINC R14 ;  /* 0x000000000e007343 */ /* 0x012fea0003c00000 */
.L_x_148:
[----:B------:R-:W-:Y:S05]  /*b2d0*/  BSYNC.RECONVERGENT B6 ;  /* 0x0000000000067941 */ /* 0x000fea0003800200 */
.L_x_147:
[----:B---3--:R-:W-:Y:S01]  /*b2e0*/  SHF.L.U32 R0, R76, 0x10, RZ ;  /* 0x000000104c007819 */ /* 0x008fe200000006ff */
[----:B------:R-:W-:Y:S05]  /*b2f0*/  WARPSYNC.ALL ;  /* 0x0000000000007948 */ /* 0x000fea0003800000 */
[----:B------:R-:W-:Y:S01]  /*b300*/  R2UR UR4, R16 ;  /* 0x00000000100472ca */ /* 0x000fe200000e0000 */
[----:B------:R-:W-:Y:S01]  /*b310*/  BSSY.RECONVERGENT B0, `(.L_x_149) ;  /* 0x00000fc000007945 */ /* 0x000fe20003800200 */
[----:B------:R-:W-:Y:S02]  /*b320*/  LOP3.LUT R3, R76, 0xffff0000, RZ, 0xc0, !PT ;  /* 0xffff00004c037812 */ /* 0x000fe400078ec0ff */
[C---:B------:R-:W-:Y:S02]  /*b330*/  SHF.L.U32 R69, R77.reuse, 0x10, RZ ;  /* 0x000000104d457819 */ /* 0x040fe400000006ff */
[----:B------:R-:W-:Y:S02]  /*b340*/  LOP3.LUT R70, R77, 0xffff0000, RZ, 0xc0, !PT ;  /* 0xffff00004d467812 */ /* 0x000fe400078ec0ff */
[C---:B------:R-:W-:Y:S02]  /*b350*/  SHF.L.U32 R72, R78.reuse, 0x10, RZ ;  /* 0x000000104e487819 */ /* 0x040fe400000006ff */
[----:B------:R-:W-:Y:S02]  /*b360*/  LOP3.LUT R73, R78, 0xffff0000, RZ, 0xc0, !PT ;  /* 0xffff00004e497812 */ /* 0x000fe400078ec0ff */
[C---:B------:R-:W-:Y:S01]  /*b370*/  SHF.L.U32 R74, R79.reuse, 0x10, RZ ;  /* 0x000000104f4a7819 */ /* 0x040fe200000006ff */
[----:B------:R-:W2:Y:S01]  /*b380*/  LDTM.x64 R4, tmem[UR4] ;  /* 0x00000004000479ee */ /* 0x000ea20008340000 */
[----:B------:R-:W-:Y:S02]  /*b390*/  LOP3.LUT R75, R79, 0xffff0000, RZ, 0xc0, !PT ;  /* 0xffff00004f4b7812 */ /* 0x000fe400078ec0ff */
[C---:B-1----:R-:W-:Y:S02]  /*b3a0*/  SHF.L.U32 R76, R80.reuse, 0x10, RZ ;  /* 0x00000010504c7819 */ /* 0x042fe400000006ff */
[----:B------:R-:W-:Y:S02]  /*b3b0*/  LOP3.LUT R77, R80, 0xffff0000, RZ, 0xc0, !PT ;  /* 0xffff0000504d7812 */ /* 0x000fe400078ec0ff */
[C---:B------:R-:W-:Y:S02]  /*b3c0*/  SHF.L.U32 R78, R81.reuse, 0x10, RZ ;  /* 0x00000010514e7819 */ /* 0x040fe400000006ff */
[----:B------:R-:W-:Y:S02]  /*b3d0*/  LOP3.LUT R79, R81, 0xffff0000, RZ, 0xc0, !PT ;  /* 0xffff0000514f7812 */ /* 0x000fe400078ec0ff */
[C---:B------:R-:W-:Y:S02]  /*b3e0*/  SHF.L.U32 R80, R82.reuse, 0x10, RZ ;  /* 0x0000001052507819 */ /* 0x040fe400000006ff */
[----:B------:R-:W-:Y:S02]  /*b3f0*/  LOP3.LUT R81, R82, 0xffff0000, RZ, 0xc0, !PT ;  /* 0xffff000052517812 */ /* 0x000fe400078ec0ff */
[C---:B------:R-:W-:Y:S02]  /*b400*/  SHF.L.U32 R82, R83.reuse, 0x10, RZ ;  /* 0x0000001053527819 */ /* 0x040fe400000006ff */
[----:B------:R-:W-:Y:S02]  /*b410*/  LOP3.LUT R83, R83, 0xffff0000, RZ, 0xc0, !PT ;  /* 0xffff000053537812 */ /* 0x000fe400078ec0ff */
[C---:B----4-:R-:W-:Y:S02]  /*b420*/  SHF.L.U32 R84, R88.reuse, 0x10, RZ ;  /* 0x0000001058547819 */ /* 0x050fe400000006ff */
[----:B------:R-:W-:Y:S02]  /*b430*/  LOP3.LUT R85, R88, 0xffff0000, RZ, 0xc0, !PT ;  /* 0xffff000058557812 */ /* 0x000fe400078ec0ff */
[C---:B------:R-:W-:Y:S01]  /*b440*/  SHF.L.U32 R86, R89.reuse, 0x10, RZ ;  /* 0x0000001059567819 */ /* 0x040fe200000006ff */
[C---:B--2---:R-:W-:Y:S01]  /*b450*/  FMUL R4, R68.reuse, R4 ;  /* 0x0000000444047220 */ /* 0x044fe20000400000 */
[----:B------:R-:W-:Y:S01]  /*b460*/  LOP3.LUT R87, R89, 0xffff0000, RZ, 0xc0, !PT ;  /* 0xffff000059577812 */ /* 0x000fe200078ec0ff */
[----:B------:R-:W-:Y:S01]  /*b470*/  FMUL R5, R68, R5 ;  /* 0x0000000544057220 */ /* 0x000fe20000400000 */
[C---:B------:R-:W-:Y:S01]  /*b480*/  SHF.L.U32 R88, R90.reuse, 0x10, RZ ;  /* 0x000000105a587819 */ /* 0x040fe200000006ff */
[C---:B------:R-:W-:Y:S01]  /*b490*/  FFMA R4, R71.reuse, R0, R4 ;  /* 0x0000000047047223 */ /* 0x040fe20000000004 */
[----:B------:R-:W-:Y:S01]  /*b4a0*/  LOP3.LUT R89, R90, 0xffff0000, RZ, 0xc0, !PT ;  /* 0xffff00005a597812 */ /* 0x000fe200078ec0ff */
[----:B------:R-:W-:Y:S01]  /*b4b0*/  FFMA R5, R71, R3, R5 ;  /* 0x0000000347057223 */ /* 0x000fe20000000005 */
[C---:B------:R-:W-:Y:S01]  /*b4c0*/  SHF.L.U32 R90, R91.reuse, 0x10, RZ ;  /* 0x000000105b5a7819 */ /* 0x040fe200000006ff */
[C---:B------:R-:W-:Y:S01]  /*b4d0*/  FMUL R6, R68.reuse, R6 ;  /* 0x0000000644067220 */ /* 0x040fe20000400000 */
[----:B------:R-:W-:Y:S01]  /*b4e0*/  LOP3.LUT R91, R91, 0xffff0000, RZ, 0xc0, !PT ;  /* 0xffff00005b5b7812 */ /* 0x000fe200078ec0ff */
[----:B------:R-:W-:Y:S01]  /*b4f0*/  FMUL R7, R68, R7 ;  /* 0x0000000744077220 */ /* 0x000fe20000400000 */
[----:B------:R-:W-:Y:S01]  /*b500*/  F2FP.BF16.F32.PACK_AB R4, R5, R4 ;  /* 0x000000040504723e */ /* 0x000fe200000010ff */
[C---:B------:R-:W-:Y:S01]  /*b510*/  FFMA R6, R71.reuse, R69, R6 ;  /* 0x0000004547067223 */ /* 0x040fe20000000006 */
[C---:B------:R-:W-:Y:S01]  /*b520*/  SHF.L.U32 R92, R96.reuse, 0x10, RZ ;  /* 0x00000010605c7819 */ /* 0x040fe200000006ff */
[----:B------:R-:W-:Y:S01]  /*b530*/  FFMA R7, R71, R70, R7 ;  /* 0x0000004647077223 */ /* 0x000fe20000000007 */
[----:B------:R-:W-:Y:S01]  /*b540*/  LOP3.LUT R93, R96, 0xffff0000, RZ, 0xc0, !PT ;  /* 0xffff0000605d7812 */ /* 0x000fe200078ec0ff */
[C---:B------:R-:W-:Y:S01]  /*b550*/  FMUL R8, R68.reuse, R8 ;  /* 0x0000000844087220 */ /* 0x040fe20000400000 */
[----:B------:R-:W-:Y:S01]  /*b560*/  SHF.L.U32 R94, R97, 0x10, RZ ;  /* 0x00000010615e7819 */ /* 0x000fe200000006ff */
[----:B------:R-:W-:Y:S01]  /*b570*/  FMUL R9, R68, R9 ;  /* 0x0000000944097220 */ /* 0x000fe20000400000 */
[----:B------:R-:W-:Y:S01]  /*b580*/  F2FP.BF16.F32.PACK_AB R5, R7, R6 ;  /* 0x000000060705723e */ /* 0x000fe200000010ff */
[----:B------:R-:W-:Y:S01]  /*b590*/  FFMA R8, R71, R72, R8 ;  /* 0x0000004847087223 */ /* 0x000fe20000000008 */
[----:B------:R-:W-:Y:S01]  /*b5a0*/  LOP3.LUT R95, R97, 0xffff0000, RZ, 0xc0, !PT ;  /* 0xffff0000615f7812 */ /* 0x000fe200078ec0ff */
[----:B------:R-:W-:Y:S01]  /*b5b0*/  FFMA R9, R71, R73, R9 ;  /* 0x0000004947097223 */ /* 0x000fe20000000009 */
[----:B------:R-:W-:Y:S01]  /*b5c0*/  SHF.L.U32 R96, R98, 0x10, RZ ;  /* 0x0000001062607819 */ /* 0x000fe200000006ff */
[----:B------:R-:W-:Y:S01]  /*b5d0*/  FMUL R10, R68, R10 ;  /* 0x0000000a440a7220 */ /* 0x000fe20000400000 */
[----:B------:R-:W-:Y:S01]  /*b5e0*/  LOP3.LUT R97, R98, 0xffff0000, RZ, 0xc0, !PT ;  /* 0xffff000062617812 */ /* 0x000fe200078ec0ff */
[C---:B------:R-:W-:Y:S01]  /*b5f0*/  FMUL R11, R68.reuse, R11 ;  /* 0x0000000b440b7220 */ /* 0x040fe20000400000 */
[----:B------:R-:W-:Y:S01]  /*b600*/  F2FP.BF16.F32.PACK_AB R6, R9, R8 ;  /* 0x000000080906723e */ /* 0x000fe200000010ff */
[----:B------:R-:W-:Y:S01]  /*b610*/  FFMA R10, R71, R74, R10 ;  /* 0x0000004a470a7223 */ /* 0x000fe2000000000a */
[----:B------:R-:W-:Y:S01]  /*b620*/  SHF.L.U32 R98, R99, 0x10, RZ ;  /* 0x0000001063627819 */ /* 0x000fe200000006ff */
[----:B------:R-:W-:Y:S01]  /*b630*/  FFMA R11, R71, R75, R11 ;  /* 0x0000004b470b7223 */ /* 0x000fe2000000000b */
[----:B------:R-:W-:Y:S01]  /*b640*/  LOP3.LUT R99, R99, 0xffff0000, RZ, 0xc0, !PT ;  /* 0xffff000063637812 */ /* 0x000fe200078ec0ff */
[----:B------:R-:W-:Y:S01]  /*b650*/  FMUL R0, R68, R12 ;  /* 0x0000000c44007220 */ /* 0x000fe20000400000 */
[----:B------:R-:W-:Y:S01]  /*b660*/  SHF.L.U32 R100, R104, 0x10, RZ ;  /* 0x0000001068647819 */ /* 0x000fe200000006ff */
[C---:B------:R-:W-:Y:S01]  /*b670*/  FMUL R3, R68.reuse, R13 ;  /* 0x0000000d44037220 */ /* 0x040fe20000400000 */
[----:B------:R-:W-:Y:S01]  /*b680*/  F2FP.BF16.F32.PACK_AB R7, R11, R10 ;  /* 0x0000000a0b07723e */ /* 0x000fe200000010ff */
[----:B------:R-:W-:Y:S01]  /*b690*/  FMUL R14, R68, R14 ;  /* 0x0000000e440e7220 */ /* 0x000fe20000400000 */
[----:B------:R-:W-:Y:S01]  /*b6a0*/  LOP3.LUT R101, R104, 0xffff0000, RZ, 0xc0, !PT ;  /* 0xffff000068657812 */ /* 0x000fe200078ec0ff */
[C---:B------:R-:W-:Y:S01]  /*b6b0*/  FMUL R15, R68.reuse, R15 ;  /* 0x0000000f440f7220 */ /* 0x040fe20000400000 */
[----:B------:R-:W-:Y:S01]  /*b6c0*/  SHF.L.U32 R102, R105, 0x10, RZ ;  /* 0x0000001069667819 */ /* 0x000fe200000006ff */
[----:B------:R-:W-:Y:S01]  /*b6d0*/  FFMA R0, R71, R76, R0 ;  /* 0x0000004c47007223 */ /* 0x000fe20000000000 */
[----:B------:R-:W-:Y:S01]  /*b6e0*/  LOP3.LUT R103, R105, 0xffff0000, RZ, 0xc0, !PT ;  /* 0xffff000069677812 */ /* 0x000fe200078ec0ff */
[----:B------:R-:W-:Y:S01]  /*b6f0*/  FMUL R12, R68, R16 ;  /* 0x00000010440c7220 */ /* 0x000fe20000400000 */
[C---:B------:R-:W-:Y:S01]  /*b700*/  SHF.L.U32 R104, R106.reuse, 0x10, RZ ;  /* 0x000000106a687819 */ /* 0x040fe200000006ff */
[----:B------:R-:W-:Y:S01]  /*b710*/  FFMA R3, R71, R77, R3 ;  /* 0x0000004d47037223 */ /* 0x000fe20000000003 */
[----:B------:R-:W-:Y:S01]  /*b720*/  LOP3.LUT R105, R106, 0xffff0000, RZ, 0xc0, !PT ;  /* 0xffff00006a697812 */ /* 0x000fe200078ec0ff */
[C---:B------:R-:W-:Y:S01]  /*b730*/  FMUL R13, R68.reuse, R17 ;  /* 0x00000011440d7220 */ /* 0x040fe20000400000 */
[----:B------:R-:W-:Y:S01]  /*b740*/  SHF.L.U32 R106, R107, 0x10, RZ ;  /* 0x000000106b6a7819 */ /* 0x000fe200000006ff */
[----:B------:R-:W-:Y:S01]  /*b750*/  FFMA R14, R71, R78, R14 ;  /* 0x0000004e470e7223 */ /* 0x000fe2000000000e */
[----:B------:R-:W-:Y:S01]  /*b760*/  F2FP.BF16.F32.PACK_AB R8, R3, R0 ;  /* 0x000000000308723e */ /* 0x000fe200000010ff */
[----:B------:R-:W-:Y:S01]  /*b770*/  FMUL R18, R68, R18 ;  /* 0x0000001244127220 */ /* 0x000fe20000400000 */
[----:B------:R-:W-:Y:S01]  /*b780*/  LOP3.LUT R107, R107, 0xffff0000, RZ, 0xc0, !PT ;  /* 0xffff00006b6b7812 */ /* 0x000fe200078ec0ff */
[----:B------:R-:W-:Y:S01]  /*b790*/  FFMA R15, R71, R79, R15 ;  /* 0x0000004f470f7223 */ /* 0x000fe2000000000f */
[----:B------:R-:W-:Y:S01]  /*b7a0*/  SHF.L.U32 R108, R112, 0x10, RZ ;  /* 0x00000010706c7819 */ /* 0x000fe200000006ff */
[----:B------:R-:W-:Y:S01]  /*b7b0*/  FMUL R19, R68, R19 ;  /* 0x0000001344137220 */ /* 0x000fe20000400000 */
[----:B------:R-:W-:Y:S01]  /*b7c0*/  LOP3.LUT R109, R112, 0xffff0000, RZ, 0xc0, !PT ;  /* 0xffff0000706d7812 */ /* 0x000fe200078ec0ff */
[----:B------:R1:W-:Y:S01]  /*b7d0*/  STS.128 [R164+UR46+0xc400], R4 ;  /* 0x00c40004a4007988 */ /* 0x0003e20008000c2e */
[----:B------:R-:W-:Y:S01]  /*b7e0*/  F2FP.BF16.F32.PACK_AB R9, R15, R14 ;  /* 0x0000000e0f09723e */ /* 0x000fe200000010ff */
[C---:B------:R-:W-:Y:S01]  /*b7f0*/  FFMA R12, R71.reuse, R80, R12 ;  /* 0x00000050470c7223 */ /* 0x040fe2000000000c */
[C---:B------:R-:W-:Y:S01]  /*b800*/  FFMA R13, R71.reuse, R81, R13 ;  /* 0x00000051470d7223 */ /* 0x040fe2000000000d */
[----:B------:R-:W-:Y:S01]  /*b810*/  FFMA R18, R71, R82, R18 ;  /* 0x0000005247127223 */ /* 0x000fe20000000012 */
[----:B------:R-:W-:Y:S01]  /*b820*/  SHF.L.U32 R110, R113, 0x10, RZ ;  /* 0x00000010716e7819 */ /* 0x000fe200000006ff */
[----:B------:R-:W-:Y:S01]  /*b830*/  FFMA R19, R71, R83, R19 ;  /* 0x0000005347137223 */ /* 0x000fe20000000013 */
[C---:B------:R-:W-:Y:S01]  /*b840*/  FMUL R16, R68.reuse, R20 ;  /* 0x0000001444107220 */ /* 0x040fe20000400000 */
[----:B------:R-:W-:Y:S01]  /*b850*/  F2FP.BF16.F32.PACK_AB R10, R13, R12 ;  /* 0x0000000c0d0a723e */ /* 0x000fe200000010ff */
[C---:B------:R-:W-:Y:S01]  /*b860*/  FMUL R17, R68.reuse, R21 ;  /* 0x0000001544117220 */ /* 0x040fe20000400000 */
[C---:B------:R-:W-:Y:S01]  /*b870*/  FMUL R22, R68.reuse, R22 ;  /* 0x0000001644167220 */ /* 0x040fe20000400000 */
[----:B------:R-:W-:Y:S01]  /*b880*/  F2FP.BF16.F32.PACK_AB R11, R19, R18 ;  /* 0x00000012130b723e */ /* 0x000fe200000010ff */
[C---:B------:R-:W-:Y:S01]  /*b890*/  FFMA R16, R71.reuse, R84, R16 ;  /* 0x0000005447107223 */ /* 0x040fe20000000010 */
[----:B------:R-:W-:Y:S01]  /*b8a0*/  FFMA R17, R71, R85, R17 ;  /* 0x0000005547117223 */ /* 0x000fe20000000011 */
[----:B------:R-:W-:Y:S01]  /*b8b0*/  LOP3.LUT R111, R113, 0xffff0000, RZ, 0xc0, !PT ;  /* 0xffff0000716f7812 */ /* 0x000fe200078ec0ff */
[----:B------:R-:W-:Y:S01]  /*b8c0*/  FFMA R22, R71, R86, R22 ;  /* 0x0000005647167223 */ /* 0x000fe20000000016 */
[----:B------:R1:W-:Y:S01]  /*b8d0*/  STS.128 [R163+0xc400], R8 ;  /* 0x00c40008a3007388 */ /* 0x0003e20000000c00 */
[C---:B------:R-:W-:Y:S01]  /*b8e0*/  FMUL R23, R68.reuse, R23 ;  /* 0x0000001744177220 */ /* 0x040fe20000400000 */
[----:B------:R-:W-:Y:S01]  /*b8f0*/  F2FP.BF16.F32.PACK_AB R16, R17, R16 ;  /* 0x000000101110723e */ /* 0x000fe200000010ff */
[C---:B------:R-:W-:Y:S01]  /*b900*/  FMUL R20, R68.reuse, R24 ;  /* 0x0000001844147220 */ /* 0x040fe20000400000 */
[----:B------:R-:W-:Y:S01]  /*b910*/  FMUL R21, R68, R25 ;  /* 0x0000001944157220 */ /* 0x000fe20000400000 */
[C---:B------:R-:W-:Y:S01]  /*b920*/  SHF.L.U32 R112, R114.reuse, 0x10, RZ ;  /* 0x0000001072707819 */ /* 0x040fe200000006ff */
[C---:B------:R-:W-:Y:S01]  /*b930*/  FFMA R23, R71.reuse, R87, R23 ;  /* 0x0000005747177223 */ /* 0x040fe20000000017 */
[C---:B------:R-:W-:Y:S01]  /*b940*/  FFMA R20, R71.reuse, R88, R20 ;  /* 0x0000005847147223 */ /* 0x040fe20000000014 */
[----:B------:R-:W-:Y:S01]  /*b950*/  LOP3.LUT R113, R114, 0xffff0000, RZ, 0xc0, !PT ;  /* 0xffff000072717812 */ /* 0x000fe200078ec0ff */
        /* <DEDUP_REMOVED lines=8> */
[----:B------:R-:W-:Y:S01]  /*b9e0*/  SHF.L.U32 R114, R115, 0x10, RZ ;  /* 0x0000001073727819 */ /* 0x000fe200000006ff */
[----:B------:R-:W-:Y:S01]  /*b9f0*/  FFMA R24, R71, R92, R24 ;  /* 0x0000005c47187223 */ /* 0x000fe20000000018 */
[C---:B------:R-:W-:Y:S01]  /*ba00*/  FMUL R25, R68.reuse, R29 ;  /* 0x0000001d44197220 */ /* 0x040fe20000400000 */
[----:B------:R-:W-:Y:S01]  /*ba10*/  LOP3.LUT R115, R115, 0xffff0000, RZ, 0xc0, !PT ;  /* 0xffff000073737812 */ /* 0x000fe200078ec0ff */
[C---:B------:R-:W-:Y:S01]  /*ba20*/  FMUL R30, R68.reuse, R30 ;  /* 0x0000001e441e7220 */ /* 0x040fe20000400000 */
[----:B------:R-:W-:Y:S01]  /*ba30*/  F2FP.BF16.F32.PACK_AB R19, R27, R26 ;  /* 0x0000001a1b13723e */ /* 0x000fe200000010ff */
[C---:B------:R-:W-:Y:S01]  /*ba40*/  FFMA R25, R71.reuse, R93, R25 ;  /* 0x0000005d47197223 */ /* 0x040fe20000000019 */
[----:B------:R-:W-:Y:S01]  /*ba50*/  FMUL R31, R68, R31 ;  /* 0x0000001f441f7220 */ /* 0x000fe20000400000 */
[----:B------:R-:W-:Y:S01]  /*ba60*/  FFMA R30, R71, R94, R30 ;  /* 0x0000005e471e7223 */ /* 0x000fe2000000001e */
[----:B------:R-:W-:Y:S01]  /*ba70*/  SHF.L.U32 R116, R120, 0x10, RZ ;  /* 0x0000001078747819 */ /* 0x000fe200000006ff */
[----:B------:R1:W-:Y:S01]  /*ba80*/  STS.128 [R162+0xc400], R16 ;  /* 0x00c40010a2007388 */ /* 0x0003e20000000c00 */
[----:B------:R-:W-:Y:S01]  /*ba90*/  F2FP.BF16.F32.PACK_AB R24, R25, R24 ;  /* 0x000000181918723e */ /* 0x000fe200000010ff */
[C---:B------:R-:W-:Y:S01]  /*baa0*/  FFMA R31, R71.reuse, R95, R31 ;  /* 0x0000005f471f7223 */ /* 0x040fe2000000001f */
[C---:B------:R-:W-:Y:S01]  /*bab0*/  FMUL R28, R68.reuse, R32 ;  /* 0x00000020441c7220 */ /* 0x040fe20000400000 */
[C---:B------:R-:W-:Y:S01]  /*bac0*/  FMUL R29, R68.reuse, R33 ;  /* 0x00000021441d7220 */ /* 0x040fe20000400000 */
[----:B------:R-:W-:Y:S01]  /*bad0*/  FMUL R34, R68, R34 ;  /* 0x0000002244227220 */ /* 0x000fe20000400000 */
[----:B------:R-:W-:Y:S01]  /*bae0*/  LOP3.LUT R117, R120, 0xffff0000, RZ, 0xc0, !PT ;  /* 0xffff000078757812 */ /* 0x000fe200078ec0ff */
[----:B------:R-:W-:Y:S01]  /*baf0*/  FFMA R28, R71, R96, R28 ;  /* 0x00000060471c7223 */ /* 0x000fe2000000001c */
[----:B------:R-:W-:Y:S01]  /*bb00*/  F2FP.BF16.F32.PACK_AB R25, R31, R30 ;  /* 0x0000001e1f19723e */ /* 0x000fe200000010ff */
[C---:B------:R-:W-:Y:S01]  /*bb10*/  FFMA R29, R71.reuse, R97, R29 ;  /* 0x00000061471d7223 */ /* 0x040fe2000000001d */
[----:B------:R-:W-:Y:S01]  /*bb20*/  FFMA R34, R71, R98, R34 ;  /* 0x0000006247227223 */ /* 0x000fe20000000022 */
[C---:B------:R-:W-:Y:S01]  /*bb30*/  FMUL R35, R68.reuse, R35 ;  /* 0x0000002344237220 */ /* 0x040fe20000400000 */
[----:B------:R-:W-:Y:S01]  /*bb40*/  SHF.L.U32 R118, R121, 0x10, RZ ;  /* 0x0000001079767819 */ /* 0x000fe200000006ff */
[C---:B------:R-:W-:Y:S01]  /*bb50*/  FMUL R32, R68.reuse, R36 ;  /* 0x0000002444207220 */ /* 0x040fe20000400000 */
[----:B------:R-:W-:Y:S01]  /*bb60*/  F2FP.BF16.F32.PACK_AB R26, R29, R28 ;  /* 0x0000001c1d1a723e */ /* 0x000fe200000010ff */
[C---:B------:R-:W-:Y:S01]  /*bb70*/  FFMA R35, R71.reuse, R99, R35 ;  /* 0x0000006347237223 */ /* 0x040fe20000000023 */
[C---:B------:R-:W-:Y:S01]  /*bb80*/  FMUL R33, R68.reuse, R37 ;  /* 0x0000002544217220 */ /* 0x040fe20000400000 */
[----:B------:R-:W-:Y:S01]  /*bb90*/  FFMA R32, R71, R100, R32 ;  /* 0x0000006447207223 */ /* 0x000fe20000000020 */
        /* <DEDUP_REMOVED lines=29> */
[C---:B------:R-:W-:Y:S01]  /*bd70*/  FMUL R47, R68.reuse, R47 ;  /* 0x0000002f442f7220 */ /* 0x040fe20000400000 */
[C---:B------:R-:W-:Y:S01]  /*bd80*/  FMUL R44, R68.reuse, R48 ;  /* 0x00000030442c7220 */ /* 0x040fe20000400000 */
[----:B------:R-:W-:Y:S01]  /*bd90*/  FMUL R45, R68, R49 ;  /* 0x00000031442d7220 */ /* 0x000fe20000400000 */
[----:B------:R1:W-:Y:S01]  /*bda0*/  STS.128 [R149+0xc400], R32 ;  /* 0x00c4002095007388 */ /* 0x0003e20000000c00 */
[C---:B------:R-:W-:Y:S01]  /*bdb0*/  SHF.L.U32 R124, R128.reuse, 0x10, RZ ;  /* 0x00000010807c7819 */ /* 0x040fe200000006ff */
[----:B------:R-:W-:Y:S01]  /*bdc0*/  FFMA R46, R71, R110, R46 ;  /* 0x0000006e472e7223 */ /* 0x000fe2000000002e */
[----:B------:R-:W-:Y:S01]  /*bdd0*/  F2FP.BF16.F32.PACK_AB R40, R41, R40 ;  /* 0x000000282928723e */ /* 0x000fe200000010ff */
[C---:B------:R-:W-:Y:S01]  /*bde0*/  FFMA R47, R71.reuse, R111, R47 ;  /* 0x0000006f472f7223 */ /* 0x040fe2000000002f */
[C---:B------:R-:W-:Y:S01]  /*bdf0*/  FFMA R44, R71.reuse, R112, R44 ;  /* 0x00000070472c7223 */ /* 0x040fe2000000002c */
[----:B------:R-:W-:Y:S01]  /*be00*/  LOP3.LUT R125, R128, 0xffff0000, RZ, 0xc0, !PT ;  /* 0xffff0000807d7812 */ /* 0x000fe200078ec0ff */
[C---:B------:R-:W-:Y:S01]  /*be10*/  FFMA R45, R71.reuse, R113, R45 ;  /* 0x00000071472d7223 */ /* 0x040fe2000000002d */
        /* <DEDUP_REMOVED lines=14> */
[----:B------:R-:W-:Y:S01]  /*bf00*/  FFMA R55, R71, R119, R55 ;  /* 0x0000007747377223 */ /* 0x000fe20000000037 */
[C---:B------:R-:W-:Y:S01]  /*bf10*/  FMUL R59, R68.reuse, R59 ;  /* 0x0000003b443b7220 */ /* 0x040fe20000400000 */
[----:B------:R-:W-:Y:S01]  /*bf20*/  F2FP.BF16.F32.PACK_AB R41, R47, R46 ;  /* 0x0000002e2f29723e */ /* 0x000fe200000010ff */
[----:B------:R-:W-:Y:S01]  /*bf30*/  FFMA R52, R71, R120, R52 ;  /* 0x0000007847347223 */ /* 0x000fe20000000034 */
[----:B------:R-:W-:Y:S01]  /*bf40*/  F2FP.BF16.F32.PACK_AB R42, R45, R44 ;  /* 0x0000002c2d2a723e */ /* 0x000fe200000010ff */
[C---:B------:R-:W-:Y:S01]  /*bf50*/  FMUL R56, R68.reuse, R60 ;  /* 0x0000003c44387220 */ /* 0x040fe20000400000 */
[----:B------:R-:W-:Y:S01]  /*bf60*/  F2FP.BF16.F32.PACK_AB R43, R51, R50 ;  /* 0x00000032332b723e */ /* 0x000fe200000010ff */
[----:B------:R-:W-:Y:S01]  /*bf70*/  FFMA R53, R71, R121, R53 ;  /* 0x0000007947357223 */ /* 0x000fe20000000035 */
[----:B------:R-:W-:Y:S01]  /*bf80*/  SHF.L.U32 R126, R129, 0x10, RZ ;  /* 0x00000010817e7819 */ /* 0x000fe200000006ff */
[C---:B------:R-:W-:Y:S01]  /*bf90*/  FMUL R57, R68.reuse, R61 ;  /* 0x0000003d44397220 */ /* 0x040fe20000400000 */
[----:B------:R-:W-:Y:S01]  /*bfa0*/  FFMA R58, R71, R122, R58 ;  /* 0x0000007a473a7223 */ /* 0x000fe2000000003a */
[----:B------:R1:W-:Y:S01]  /*bfb0*/  STS.128 [R160+0xc400], R40 ;  /* 0x00c40028a0007388 */ /* 0x0003e20000000c00 */
[----:B------:R-:W-:Y:S01]  /*bfc0*/  LOP3.LUT R127, R129, 0xffff0000, RZ, 0xc0, !PT ;  /* 0xffff0000817f7812 */ /* 0x000fe200078ec0ff */
[----:B------:R-:W-:Y:S01]  /*bfd0*/  FMUL R62, R68, R62 ;  /* 0x0000003e443e7220 */ /* 0x000fe20000400000 */
[C---:B------:R-:W-:Y:S01]  /*bfe0*/  FFMA R59, R71.reuse, R123, R59 ;  /* 0x0000007b473b7223 */ /* 0x040fe2000000003b */
[----:B------:R-:W-:Y:S01]  /*bff0*/  SHF.L.U32 R128, R130, 0x10, RZ ;  /* 0x0000001082807819 */ /* 0x000fe200000006ff */
[----:B------:R-:W-:Y:S01]  /*c000*/  FMUL R63, R68, R63 ;  /* 0x0000003f443f7220 */ /* 0x000fe20000400000 */
[C---:B------:R-:W-:Y:S01]  /*c010*/  FFMA R56, R71.reuse, R124, R56 ;  /* 0x0000007c47387223 */ /* 0x040fe20000000038 */
[----:B------:R-:W-:Y:S01]  /*c020*/  LOP3.LUT R129, R130, 0xffff0000, RZ, 0xc0, !PT ;  /* 0xffff000082817812 */ /* 0x000fe200078ec0ff */
[C---:B------:R-:W-:Y:S01]  /*c030*/  FMUL R60, R68.reuse, R64 ;  /* 0x00000040443c7220 */ /* 0x040fe20000400000 */
[----:B------:R-:W-:Y:S01]  /*c040*/  FFMA R57, R71, R125, R57 ;  /* 0x0000007d47397223 */ /* 0x000fe20000000039 */
[----:B------:R-:W-:Y:S01]  /*c050*/  SHF.L.U32 R130, R131, 0x10, RZ ;  /* 0x0000001083827819 */ /* 0x000fe200000006ff */
[C---:B------:R-:W-:Y:S01]  /*c060*/  FMUL R61, R68.reuse, R65 ;  /* 0x00000041443d7220 */ /* 0x040fe20000400000 */
        /* <DEDUP_REMOVED lines=17> */
[----:B------:R-:W-:Y:S02]  /*c180*/  F2FP.BF16.F32.PACK_AB R59, R67, R66 ;  /* 0x00000042433b723e */ /* 0x000fe400000010ff */
[----:B------:R-:W-:Y:S03]  /*c190*/  ISETP.NE.AND P0, PT, R154, RZ, PT ;  /* 0x000000ff9a00720c */ /* 0x000fe60003f05270 */
[----:B------:R1:W-:Y:S01]  /*c1a0*/  STS.128 [R158+0xc400], R56 ;  /* 0x00c400389e007388 */ /* 0x0003e20000000c00 */
[----:B------:R-:W-:Y:S01]  /*c1b0*/  @!PT LDS RZ, [RZ] ;  /* 0x00000000fffff984 */ /* 0x000fe20000000800 */
[----:B------:R-:W-:Y:S01]  /*c1c0*/  @!PT LDS RZ, [RZ] ;  /* 0x00000000fffff984 */ /* 0x000fe20000000800 */
[----:B------:R-:W-:Y:S01]  /*c1d0*/  @!PT LDS RZ, [RZ] ;  /* 0x00000000fffff984 */ /* 0x000fe20000000800 */
[----:B------:R-:W-:Y:S01]  /*c1e0*/  @!PT LDS RZ, [RZ] ;  /* 0x00000000fffff984 */ /* 0x000fe20000000800 */
[----:B------:R2:W-:Y:S07]  /*c1f0*/  MEMBAR.ALL.CTA ;  /* 0x0000000000007992 */ /* 0x0005ee0000008000 */
[----:B--2---:R-:W2:Y:S02]  /*c200*/  FENCE.VIEW.ASYNC.S ;  /* 0x00000000000073c6 */ /* 0x004ea40000000000 */
[----:B--2---:R-:W-:Y:S06]  /*c210*/  BAR.SYNC.DEFER_BLOCKING 0x1, 0x80 ;  /* 0x0042000000007b1d */ /* 0x004fec0000010000 */
[----:B------:R-:W-:Y:S05]  /*c220*/  @P0 BRA `(.L_x_150) ;  /* 0x0000000000280947 */ /* 0x000fea0003800000 */
[----:B------:R-:W2:Y:S01]  /*c230*/  LDCU.64 UR6, c[0x0][0x348] ;  /* 0x00006900ff0677ac */ /* 0x000ea20008000a00 */
[----:B------:R-:W-:Y:S02]  /*c240*/  UIADD3 UR9, UPT, UPT, UR53, UR39, URZ ;  /* 0x0000002735097290 */ /* 0x000fe4000fffe0ff */
[----:B------:R-:W-:Y:S01]  /*c250*/  UIADD3 UR8, UPT, UPT, UR46, 0xc400, URZ ;  /* 0x0000c4002e087890 */ /* 0x000fe2000fffe0ff */
[----:B------:R-:W-:Y:S01]  /*c260*/  UMOV UR10, UR50 ;  /* 0x00000032000a7c82 */ /* 0x000fe20008000000 */
[----:B------:R-:W-:Y:S01]  /*c270*/  UMOV UR11, UR44 ;  /* 0x0000002c000b7c82 */ /* 0x000fe20008000000 */
[----:B--2---:R-:W-:Y:S04]  /*c280*/  UIADD3 UR4, UP0, UPT, UR6, 0xa80, URZ ;  /* 0x00000a8006047890 */ /* 0x004fe8000ff1e0ff */
[----:B------:R-:W-:Y:S09]  /*c290*/  UIADD3.X UR5, UPT, UPT, URZ, UR7, URZ, UP0, !UPT ;  /* 0x00000007ff057290 */ /* 0x000ff200087fe4ff */
[----:B------:R2:W-:Y:S01]  /*c2a0*/  UTMASTG.3D [UR8], [UR4] ;  /* 0x00000008040073b5 */ /* 0x0005e20008010000 */
[----:B------:R0:W-:Y:S01]  /*c2b0*/  UTMACMDFLUSH ;  /* 0x00000000000079b7 */ /* 0x0001e20000000000 */
[----:B--2---:R-:W-:Y:S04]  /*c2c0*/  DEPBAR.LE SB0, 0x1 ;  /* 0x000080400000791a */ /* 0x004fe80000000000 */
.L_x_150:
[----:B------:R-:W-:Y:S05]  /*c2d0*/  BSYNC.RECONVERGENT B0 ;  /* 0x0000000000007941 */ /* 0x000fea0003800200 */
.L_x_149:
[----:B------:R-:W-:Y:S01]  /*c2e0*/  BAR.SYNC.DEFER_BLOCKING 0x1, 0x80 ;  /* 0x0042000000007b1d */ /* 0x000fe20000010000 */
[----:B------:R-:W-:Y:S09]  /*c2f0*/  UISETP.NE.AND UP0, UPT, UR54, -0x4, UPT ;  /* 0xfffffffc3600788c */ /* 0x000ff2000bf05270 */
[----:B------:R-:W-:Y:S05]  /*c300*/  BRA.U !UP0, `(.L_x_151) ;  /* 0x0000000108247547 */ /* 0x000fea000b800000 */
[----:B------:R-:W-:Y:S01]  /*c310*/  ISETP.NE.AND P0, PT, R157, RZ, PT ;  /* 0x000000ff9d00720c */ /* 0x000fe20003f05270 */
[----:B------:R-:W-:Y:S01]  /*c320*/  IMAD.U32 R0, RZ, RZ, UR52 ;  /* 0x00000034ff007e24 */ /* 0x000fe2000f8e00ff */
[----:B------:R-:W-:Y:S04]  /*c330*/  UIADD3 UR4, UPT, UPT, UR52, 0x1, URZ ;  /* 0x0000000134047890 */ /* 0x000fe8000fffe0ff */
[----:B------:R-:W-:Y:S04]  /*c340*/  UISETP.NE.AND UP0, UPT, UR4, 0x4, UPT ;  /* 0x000000040400788c */ /* 0x000fe8000bf05270 */
[----:B------:R-:W-:Y:S03]  /*c350*/  USEL UR52, UR4, URZ, UP0 ;  /* 0x000000ff04347287 */ /* 0x000fe60008000000 */
[----:B------:R-:W-:Y:S05]  /*c360*/  @P0 LEA R0, R0, UR46, 0x3 ;  /* 0x0000002e00000c11 */ /* 0x000fea000f8e18ff */
[----:B------:R-:W-:Y:S05]  /*c370*/  @P0 VIADD R0, R0, 0xb0 ;  /* 0x000000b000000836 */ /* 0x000fea0000000000 */
[----:B------:R-:W-:Y:S04]  /*c380*/  @P0 PRMT R0, R165, 0x654, R0 ;  /* 0x00000654a5000816 */ /* 0x000fe80000000000 */
[----:B------:R2:W-:Y:S03]  /*c390*/  @P0 SYNCS.ARRIVE.TRANS64.RED.A1T0 RZ, [R0+URZ], RZ ;  /* 0x000000ff00ff09a7 */ /* 0x0005e600081004ff */
.L_x_151:
[----:B------:R-:W-:Y:S01]  /*c3a0*/  R2UR UR6, R156 ;  /* 0x000000009c0672ca */ /* 0x000fe200000e0000 */
[----:B------:R-:W-:Y:S01]  /*c3b0*/  UIADD3 UR54, UPT, UPT, UR54, 0x4, URZ ;  /* 0x0000000436367890 */ /* 0x000fe2000fffe0ff */
[----:B------:R-:W-:Y:S01]  /*c3c0*/  R2UR UR5, R144 ;  /* 0x00000000900572ca */ /* 0x000fe200000e0000 */
[----:B------:R-:W-:Y:S01]  /*c3d0*/  ULOP3.LUT UR38, UR38, 0x1, URZ, 0x3c, !UPT ;  /* 0x0000000126267892 */ /* 0x000fe2000f8e3cff */
[----:B------:R-:W-:Y:S01]  /*c3e0*/  R2UR UR4, R145 ;  /* 0x00000000910472ca */ /* 0x000fe200000e0000 */
[----:B------:R-:W-:Y:S01]  /*c3f0*/  UMOV UR44, UR63 ;  /* 0x0000003f002c7c82 */ /* 0x000fe20008000000 */
[C---:B------:R-:W-:Y:S04]  /*c400*/  ISETP.NE.AND P0, PT, R148.reuse, 0x2, PT ;  /* 0x000000029400780c */ /* 0x040fe80003f05270 */
[----:B--2---:R-:W-:Y:S02]  /*c410*/  SEL R0, RZ, 0x1, P0 ;  /* 0x00000001ff007807 */ /* 0x004fe40000000000 */
[----:B------:R-:W-:Y:S01]  /*c420*/  SEL R148, R148, RZ, P0 ;  /* 0x000000ff94947207 */ /* 0x000fe20000000000 */
[----:B------:R-:W-:Y:S01]  /*c430*/  UISETP.NE.AND UP0, UPT, UR6, URZ, UPT ;  /* 0x000000ff0600728c */ /* 0x000fe2000bf05270 */
[----:B------:R-:W-:Y:S01]  /*c440*/  LOP3.LUT R150, R150, R0, RZ, 0x3c, !PT ;  /* 0x0000000096967212 */ /* 0x000fe200078e3cff */
[----:B------:R-:W-:Y:S02]  /*c450*/  UIADD3 UR16, UPT, UPT, UR36, UR5, URZ ;  /* 0x0000000524107290 */ /* 0x000fe4000fffe0ff */
[----:B------:R-:W-:Y:S05]  /*c460*/  UIADD3 UR20, UPT, UPT, UR37, UR4, URZ ;  /* 0x0000000425147290 */ /* 0x000fea000fffe0ff */
[----:B------:R-:W-:Y:S07]  /*c470*/  BRA.U UP0, `(.L_x_152) ;  /* 0xffffff9d00a47547 */ /* 0x000fee000b83ffff */
[----:B------:R-:W2:Y:S01]  /*c480*/  S2UR UR4, SR_CgaCtaId ;  /* 0x00000000000479c3 */ /* 0x000ea20000008800 */
[----:B------:R-:W3:Y:S01]  /*c490*/  LDCU.64 UR6, c[0x0][0xc90] ;  /* 0x00019200ff0677ac */ /* 0x000ee20008000a00 */
[----:B------:R-:W-:Y:S01]  /*c4a0*/  UIADD3 UR8, UPT, UPT, UR46, 0x130, URZ ;  /* 0x000001302e087890 */ /* 0x000fe2000fffe0ff */
[----:B---3--:R-:W-:-:S04]  /*c4b0*/  ISETP.NE.U32.AND P1, PT, RZ, UR6, PT ;  /* 0x00000006ff007c0c */ /* 0x008fc8000bf25070 */
[----:B------:R-:W-:Y:S01]  /*c4c0*/  ISETP.NE.AND.EX P0, PT, RZ, UR7, PT, P1 ;  /* 0x00000007ff007c0c */ /* 0x000fe2000bf05310 */
[----:B--2---:R-:W-:Y:S01]  /*c4d0*/  ULOP3.LUT UR9, UR4, 0x1, URZ, 0x3c, !UPT ;  /* 0x0000000104097892 */ /* 0x004fe2000f8e3cff */
[----:B------:R-:W2:Y:S03]  /*c4e0*/  LDCU.64 UR4, c[0x0][0xc88] ;  /* 0x00019100ff0477ac */ /* 0x000ea60008000a00 */
[----:B------:R-:W-:-:S09]  /*c4f0*/  UPRMT UR8, UR9, 0x654, UR8 ;  /* 0x0000065409087896 */ /* 0x000fd20008000008 */
[----:B------:R-:W-:Y:S01]  /*c500*/  SYNCS.ARRIVE.TRANS64.RED.A1T0 RZ, [UR8], RZ ;  /* 0x000000ffffff79a7 */ /* 0x000fe20008100408 */
[----:B--2---:R-:W-:Y:S01]  /*c510*/  ISETP.NE.U32.AND P2, PT, RZ, UR4, PT ;  /* 0x00000004ff007c0c */ /* 0x004fe2000bf45070 */
[----:B------:R-:W-:Y:S03]  /*c520*/  SYNCS.ARRIVE.TRANS64.A1T0 RZ, [UR46+0x130], RZ ;  /* 0x000130ffffff79a7 */ /* 0x000fe6000810002e */
[----:B------:R-:W-:-:S13]  /*c530*/  ISETP.NE.AND.EX P2, PT, RZ, UR5, PT, P2 ;  /* 0x00000005ff007c0c */ /* 0x000fda000bf45320 */
[----:B------:R-:W-:Y:S05]  /*c540*/  @P2 BRA P0, `(.L_x_153) ;  /* 0x00000000003c2947 */ /* 0x000fea0000000000 */
[----:B------:R-:W-:-:S13]  /*c550*/  ISETP.NE.AND.EX P1, PT, RZ, UR7, PT, P1 ;  /* 0x00000007ff007c0c */ /* 0x000fda000bf25310 */
[----:B------:R-:W-:Y:S05]  /*c560*/  @P1 BRA `(.L_x_154) ;  /* 0x00000000000c1947 */ /* 0x000fea0003800000 */
[----:B------:R-:W-:-:S13]  /*c570*/  FSETP.NEU.AND P0, PT, R71, RZ, PT ;  /* 0x000000ff4700720b */ /* 0x000fda0003f0d000 */
[----:B------:R-:W-:Y:S05]  /*c580*/  @!P0 EXIT ;  /* 0x000000000000894d */ /* 0x000fea0003800000 */
[----:B------:R-:W-:Y:S05]  /*c590*/  BRA `(.L_x_153) ;  /* 0x0000000000287947 */ /* 0x000fea0003800000 */
.L_x_154:
[----:B------:R-:W-:Y:S01]  /*c5a0*/  ISETP.NE.AND P0, PT, R147, RZ, PT ;  /* 0x000000ff9300720c */ /* 0x000fe20003f05270 */
[----:B------:R-:W-:-:S12]  /*c5b0*/  BSSY.RECONVERGENT B0, `(.L_x_153) ;  /* 0x0000008000007945 */ /* 0x000fd80003800200 */
[----:B------:R-:W-:Y:S05]  /*c5c0*/  @P0 BRA `(.L_x_155) ;  /* 0x0000000000100947 */ /* 0x000fea0003800000 */
[----:B------:R-:W-:-:S04]  /*c5d0*/  ISETP.NE.U32.AND P0, PT, RZ, UR4, PT ;  /* 0x00000004ff007c0c */ /* 0x000fc8000bf05070 */
[----:B------:R-:W-:-:S13]  /*c5e0*/  ISETP.NE.AND.EX P0, PT, RZ, UR5, PT, P0 ;  /* 0x00000005ff007c0c */ /* 0x000fda000bf05300 */
[----:B------:R-:W-:Y:S05]  /*c5f0*/  @!P0 EXIT ;  /* 0x000000000000894d */ /* 0x000fea0003800000 */
[----:B------:R-:W-:Y:S05]  /*c600*/  BRA `(.L_x_156) ;  /* 0x0000000000087947 */ /* 0x000fea0003800000 */
.L_x_155:
[----:B------:R-:W-:-:S13]  /*c610*/  FSETP.NEU.AND P0, PT, R71, RZ, PT ;  /* 0x000000ff4700720b */ /* 0x000fda0003f0d000 */
[----:B------:R-:W-:Y:S05]  /*c620*/  @!P0 EXIT ;  /* 0x000000000000894d */ /* 0x000fea0003800000 */
.L_x_156:
[----:B------:R-:W-:Y:S05]  /*c630*/  BSYNC.RECONVERGENT B0 ;  /* 0x0000000000007941 */ /* 0x000fea0003800200 */
.L_x_153:
[----:B------:R-:W2:Y:S01]  /*c640*/  S2UR UR7, SR_CgaCtaId ;  /* 0x00000000000779c3 */ /* 0x000ea20000008800 */
[----:B------:R-:W-:Y:S01]  /*c650*/  ULEA UR6, UR52, UR46, 0x3 ;  /* 0x0000002e34067291 */ /* 0x000fe2000f8e18ff */
[----:B------:R-:W-:-:S04]  /*c660*/  DEPBAR.LE SB0, 0x0 ;  /* 0x000080000000791a */ /* 0x000fc80000000000 */
[----:B------:R-:W-:-:S04]  /*c670*/  UIADD3 UR6, UPT, UPT, UR6, 0xb0, URZ ;  /* 0x000000b006067890 */ /* 0x000fc8000fffe0ff */
[----:B--2---:R-:W-:-:S09]  /*c680*/  UPRMT UR6, UR7, 0x654, UR6 ;  /* 0x0000065407067896 */ /* 0x004fd20008000006 */
[----:B------:R-:W-:Y:S01]  /*c690*/  SYNCS.ARRIVE.TRANS64.RED.A1T0 RZ, [UR6], RZ ;  /* 0x000000ffffff79a7 */ /* 0x000fe20008100406 */
[----:B------:R-:W-:Y:S05]  /*c6a0*/  EXIT ;  /* 0x000000000000794d */ /* 0x000fea0003800000 */
.L_x_25:
[----:B--2---:R2:W3:Y:S02]  /*c6b0*/  SYNCS.PHASECHK.TRANS64.TRYWAIT P0, [R0+URZ+0x120], R2 ;  /* 0x00012002000075a7 */ /* 0x0044e400080011ff */
[----:B---3--:R-:W-:Y:S05]  /*c6c0*/  @!P0 NANOSLEEP.SYNCS 0x989680 ;  /* 0x009896800000895d */ /* 0x008fea0003900000 */
[----:B------:R-:W3:Y:S02]  /*c6d0*/  @!P0 SYNCS.PHASECHK.TRANS64 P0, [R0+URZ+0x120], R2 ;  /* 0x00012002000085a7 */ /* 0x000ee400080010ff */
[----:B---3--:R-:W-:Y:S05]  /*c6e0*/  @!P0 BRA `(.L_x_25) ;  /* 0xfffffffc00f08947 */ /* 0x008fea000383ffff */
[----:B------:R-:W-:Y:S05]  /*c6f0*/  BRA `(.L_x_157) ;  /* 0xffffff54007c7947 */ /* 0x000fea000383ffff */
.L_x_28:
[----:B--2---:R-:W-:-:S07]  /*c700*/  MOV R0, UR5 ;  /* 0x0000000500007c02 */ /* 0x004fce0008000f00 */
.L_x_158:
[----:B--2---:R2:W3:Y:S02]  /*c710*/  SYNCS.PHASECHK.TRANS64.TRYWAIT P0, [R0+URZ+0x48], R3 ;  /* 0x00004803000075a7 */ /* 0x0044e400080011ff */
[----:B---3--:R-:W-:Y:S05]  /*c720*/  @!P0 NANOSLEEP.SYNCS 0x989680 ;  /* 0x009896800000895d */ /* 0x008fea0003900000 */
[----:B------:R-:W3:Y:S02]  /*c730*/  @!P0 SYNCS.PHASECHK.TRANS64 P0, [R0+URZ+0x48], R3 ;  /* 0x00004803000085a7 */ /* 0x000ee400080010ff */
[----:B---3--:R-:W-:Y:S05]  /*c740*/  @!P0 BRA `(.L_x_158) ;  /* 0xfffffffc00f08947 */ /* 0x008fea000383ffff */
[----:B------:R-:W-:Y:S05]  /*c750*/  BRA `(.L_x_27) ;  /* 0xffffff5400dc7947 */ /* 0x000fea000383ffff */
.L_x_37:
[----:B-1----:R-:W-:-:S07]  /*c760*/  MOV R0, UR6 ;  /* 0x0000000600007c02 */ /* 0x002fce0008000f00 */
.L_x_159:
[----:B-1----:R1:W2:Y:S02]  /*c770*/  SYNCS.PHASECHK.TRANS64.TRYWAIT P0, [R0+URZ+0x48], R3 ;  /* 0x00004803000075a7 */ /* 0x0022a400080011ff */
[----:B--2---:R-:W-:Y:S05]  /*c780*/  @!P0 NANOSLEEP.SYNCS 0x989680 ;  /* 0x009896800000895d */ /* 0x004fea0003900000 */
[----:B------:R-:W2:Y:S02]  /*c790*/  @!P0 SYNCS.PHASECHK.TRANS64 P0, [R0+URZ+0x48], R3 ;  /* 0x00004803000085a7 */ /* 0x000ea400080010ff */
[----:B--2---:R-:W-:Y:S05]  /*c7a0*/  @!P0 BRA `(.L_x_159) ;  /* 0xfffffffc00f08947 */ /* 0x004fea000383ffff */
[----:B------:R-:W-:Y:S05]  /*c7b0*/  BRA `(.L_x_36) ;  /* 0xffffff5800f87947 */ /* 0x000fea000383ffff */
.L_x_44:
[----:B-1----:R1:W4:Y:S02]  /*c7c0*/  SYNCS.PHASECHK.TRANS64.TRYWAIT P0, [R3+URZ+0xe0], R0 ;  /* 0x0000e000030075a7 */ /* 0x00232400080011ff */
[----:B----4-:R-:W-:Y:S05]  /*c7d0*/  @!P0 NANOSLEEP.SYNCS 0x989680 ;  /* 0x009896800000895d */ /* 0x010fea0003900000 */
[----:B------:R-:W4:Y:S02]  /*c7e0*/  @!P0 SYNCS.PHASECHK.TRANS64 P0, [R3+URZ+0xe0], R0 ;  /* 0x0000e000030085a7 */ /* 0x000f2400080010ff */
[----:B----4-:R-:W-:Y:S05]  /*c7f0*/  @!P0 BRA `(.L_x_44) ;  /* 0xfffffffc00f08947 */ /* 0x010fea000383ffff */
[----:B------:R-:W-:Y:S05]  /*c800*/  BRA `(.L_x_160) ;  /* 0xffffff5c00f07947 */ /* 0x000fea000383ffff */
.L_x_48:
[----:B------:R-:W-:-:S07]  /*c810*/  MOV R0, UR4 ;  /* 0x0000000400007c02 */ /* 0x000fce0008000f00 */
.L_x_161:
[----:B-1----:R1:W2:Y:S02]  /*c820*/  SYNCS.PHASECHK.TRANS64.TRYWAIT P0, [R0+URZ], R2 ;  /* 0x00000002000075a7 */ /* 0x0022a400080011ff */
[----:B--2---:R-:W-:Y:S05]  /*c830*/  @!P0 NANOSLEEP.SYNCS 0x989680 ;  /* 0x009896800000895d */ /* 0x004fea0003900000 */
[----:B------:R-:W2:Y:S02]  /*c840*/  @!P0 SYNCS.PHASECHK.TRANS64 P0, [R0+URZ], R2 ;  /* 0x00000002000085a7 */ /* 0x000ea400080010ff */
[----:B--2---:R-:W-:Y:S05]  /*c850*/  @!P0 BRA `(.L_x_161) ;  /* 0xfffffffc00f08947 */ /* 0x004fea000383ffff */
[----:B------:R-:W-:Y:S05]  /*c860*/  BRA `(.L_x_162) ;  /* 0xffffff64009c7947 */ /* 0x000fea000383ffff */
.L_x_49:
[----:B------:R-:W-:-:S07]  /*c870*/  MOV R0, UR5 ;  /* 0x0000000500007c02 */ /* 0x000fce0008000f00 */
.L_x_163:
[----:B-1----:R1:W2:Y:S02]  /*c880*/  SYNCS.PHASECHK.TRANS64.TRYWAIT P0, [R0+URZ], R3 ;  /* 0x00000003000075a7 */ /* 0x0022a400080011ff */
[----:B--2---:R-:W-:Y:S05]  /*c890*/  @!P0 NANOSLEEP.SYNCS 0x989680 ;  /* 0x009896800000895d */ /* 0x004fea0003900000 */
[----:B------:R-:W2:Y:S02]  /*c8a0*/  @!P0 SYNCS.PHASECHK.TRANS64 P0, [R0+URZ], R3 ;  /* 0x00000003000085a7 */ /* 0x000ea400080010ff */
[----:B--2---:R-:W-:Y:S05]  /*c8b0*/  @!P0 BRA `(.L_x_163) ;  /* 0xfffffffc00f08947 */ /* 0x004fea000383ffff */
[----:B------:R-:W-:Y:S05]  /*c8c0*/  BRA `(.L_x_164) ;  /* 0xffffff6400a87947 */ /* 0x000fea000383ffff */
.L_x_50:
[----:B------:R-:W-:-:S07]  /*c8d0*/  MOV R0, UR5 ;  /* 0x0000000500007c02 */ /* 0x000fce0008000f00 */
.L_x_165:
[----:B-1----:R1:W2:Y:S02]  /*c8e0*/  SYNCS.PHASECHK.TRANS64.TRYWAIT P0, [R0+URZ], R3 ;  /* 0x00000003000075a7 */ /* 0x0022a400080011ff */
[----:B--2---:R-:W-:Y:S05]  /*c8f0*/  @!P0 NANOSLEEP.SYNCS 0x989680 ;  /* 0x009896800000895d */ /* 0x004fea0003900000 */
[----:B------:R-:W2:Y:S02]  /*c900*/  @!P0 SYNCS.PHASECHK.TRANS64 P0, [R0+URZ], R3 ;  /* 0x00000003000085a7 */ /* 0x000ea400080010ff */
[----:B--2---:R-:W-:Y:S05]  /*c910*/  @!P0 BRA `(.L_x_165) ;  /* 0xfffffffc00f08947 */ /* 0x004fea000383ffff */
[----:B------:R-:W-:Y:S05]  /*c920*/  BRA `(.L_x_166) ;  /* 0xffffff6400b47947 */ /* 0x000fea000383ffff */
.L_x_51:
[----:B------:R-:W-:-:S07]  /*c930*/  MOV R0, UR5 ;  /* 0x0000000500007c02 */ /* 0x000fce0008000f00 */
.L_x_167:
[----:B-1----:R1:W2:Y:S02]  /*c940*/  SYNCS.PHASECHK.TRANS64.TRYWAIT P0, [R0+URZ], R3 ;  /* 0x00000003000075a7 */ /* 0x0022a400080011ff */
[----:B--2---:R-:W-:Y:S05]  /*c950*/  @!P0 NANOSLEEP.SYNCS 0x989680 ;  /* 0x009896800000895d */ /* 0x004fea0003900000 */
[----:B------:R-:W2:Y:S02]  /*c960*/  @!P0 SYNCS.PHASECHK.TRANS64 P0, [R0+URZ], R3 ;  /* 0x00000003000085a7 */ /* 0x000ea400080010ff */
[----:B--2---:R-:W-:Y:S05]  /*c970*/  @!P0 BRA `(.L_x_167) ;  /* 0xfffffffc00f08947 */ /* 0x004fea000383ffff */
[----:B------:R-:W-:Y:S05]  /*c980*/  BRA `(.L_x_168) ;  /* 0xffffff6400c07947 */ /* 0x000fea000383ffff */
.L_x_52:
[----:B------:R-:W-:-:S07]  /*c990*/  MOV R0, UR5 ;  /* 0x0000000500007c02 */ /* 0x000fce0008000f00 */
.L_x_169:
[----:B-1----:R1:W2:Y:S02]  /*c9a0*/  SYNCS.PHASECHK.TRANS64.TRYWAIT P0, [R0+URZ], R3 ;  /* 0x00000003000075a7 */ /* 0x0022a400080011ff */
[----:B--2---:R-:W-:Y:S05]  /*c9b0*/  @!P0 NANOSLEEP.SYNCS 0x989680 ;  /* 0x009896800000895d */ /* 0x004fea0003900000 */
[----:B------:R-:W2:Y:S02]  /*c9c0*/  @!P0 SYNCS.PHASECHK.TRANS64 P0, [R0+URZ], R3 ;  /* 0x00000003000085a7 */ /* 0x000ea400080010ff */
[----:B--2---:R-:W-:Y:S05]  /*c9d0*/  @!P0 BRA `(.L_x_169) ;  /* 0xfffffffc00f08947 */ /* 0x004fea000383ffff */
[----:B------:R-:W-:Y:S05]  /*c9e0*/  BRA `(.L_x_170) ;  /* 0xffffff6400cc7947 */ /* 0x000fea000383ffff */
.L_x_53:
[----:B------:R-:W-:-:S07]  /*c9f0*/  MOV R0, UR5 ;  /* 0x0000000500007c02 */ /* 0x000fce0008000f00 */
.L_x_171:
[----:B-1----:R1:W2:Y:S02]  /*ca00*/  SYNCS.PHASECHK.TRANS64.TRYWAIT P0, [R0+URZ], R3 ;  /* 0x00000003000075a7 */ /* 0x0022a400080011ff */
[----:B--2---:R-:W-:Y:S05]  /*ca10*/  @!P0 NANOSLEEP.SYNCS 0x989680 ;  /* 0x009896800000895d */ /* 0x004fea0003900000 */
[----:B------:R-:W2:Y:S02]  /*ca20*/  @!P0 SYNCS.PHASECHK.TRANS64 P0, [R0+URZ], R3 ;  /* 0x00000003000085a7 */ /* 0x000ea400080010ff */
[----:B--2---:R-:W-:Y:S05]  /*ca30*/  @!P0 BRA `(.L_x_171) ;  /* 0xfffffffc00f08947 */ /* 0x004fea000383ffff */
[----:B------:R-:W-:Y:S05]  /*ca40*/  BRA `(.L_x_172) ;  /* 0xffffff6400d87947 */ /* 0x000fea000383ffff */
.L_x_54:
[----:B------:R-:W-:-:S07]  /*ca50*/  MOV R0, UR5 ;  /* 0x0000000500007c02 */ /* 0x000fce0008000f00 */
.L_x_173:
[----:B-1----:R1:W2:Y:S02]  /*ca60*/  SYNCS.PHASECHK.TRANS64.TRYWAIT P0, [R0+URZ], R3 ;  /* 0x00000003000075a7 */ /* 0x0022a400080011ff */
[----:B--2---:R-:W-:Y:S05]  /*ca70*/  @!P0 NANOSLEEP.SYNCS 0x989680 ;  /* 0x009896800000895d */ /* 0x004fea0003900000 */
[----:B------:R-:W2:Y:S02]  /*ca80*/  @!P0 SYNCS.PHASECHK.TRANS64 P0, [R0+URZ], R3 ;  /* 0x00000003000085a7 */ /* 0x000ea400080010ff */
[----:B--2---:R-:W-:Y:S05]  /*ca90*/  @!P0 BRA `(.L_x_173) ;  /* 0xfffffffc00f08947 */ /* 0x004fea000383ffff */
[----:B------:R-:W-:Y:S05]  /*caa0*/  BRA `(.L_x_174) ;  /* 0xffffff6400e47947 */ /* 0x000fea000383ffff */
.L_x_55:
[----:B------:R-:W-:-:S07]  /*cab0*/  MOV R0, UR5 ;  /* 0x0000000500007c02 */ /* 0x000fce0008000f00 */
.L_x_175:
[----:B-1----:R1:W2:Y:S02]  /*cac0*/  SYNCS.PHASECHK.TRANS64.TRYWAIT P0, [R0+URZ], R3 ;  /* 0x00000003000075a7 */ /* 0x0022a400080011ff */
[----:B--2---:R-:W-:Y:S05]  /*cad0*/  @!P0 NANOSLEEP.SYNCS 0x989680 ;  /* 0x009896800000895d */ /* 0x004fea0003900000 */
[----:B------:R-:W2:Y:S02]  /*cae0*/  @!P0 SYNCS.PHASECHK.TRANS64 P0, [R0+URZ], R3 ;  /* 0x00000003000085a7 */ /* 0x000ea400080010ff */
[----:B--2---:R-:W-:Y:S05]  /*caf0*/  @!P0 BRA `(.L_x_175) ;  /* 0xfffffffc00f08947 */ /* 0x004fea000383ffff */
[----:B------:R-:W-:Y:S05]  /*cb00*/  BRA `(.L_x_176) ;  /* 0xffffff6400f07947 */ /* 0x000fea000383ffff */
.L_x_58:
[----:B-1----:R1:W2:Y:S02]  /*cb10*/  SYNCS.PHASECHK.TRANS64.TRYWAIT P0, [R2+URZ+0x110], R4 ;  /* 0x00011004020075a7 */ /* 0x0022a400080011ff */
[----:B--2---:R-:W-:Y:S05]  /*cb20*/  @!P0 NANOSLEEP.SYNCS 0x989680 ;  /* 0x009896800000895d */ /* 0x004fea0003900000 */
[----:B------:R-:W2:Y:S02]  /*cb30*/  @!P0 SYNCS.PHASECHK.TRANS64 P0, [R2+URZ+0x110], R4 ;  /* 0x00011004020085a7 */ /* 0x000ea400080010ff */
[----:B--2---:R-:W-:Y:S05]  /*cb40*/  @!P0 BRA `(.L_x_58) ;  /* 0xfffffffc00f08947 */ /* 0x004fea000383ffff */
[----:B------:R-:W-:Y:S05]  /*cb50*/  BRA `(.L_x_177) ;  /* 0xffffff6800547947 */ /* 0x000fea000383ffff */
.L_x_59:
[----:B------:R-:W-:-:S07]  /*cb60*/  MOV R2, UR4 ;  /* 0x0000000400027c02 */ /* 0x000fce0008000f00 */
.L_x_178:
[----:B-1----:R1:W2:Y:S02]  /*cb70*/  SYNCS.PHASECHK.TRANS64.TRYWAIT P0, [R2+URZ+0xf0], R5 ;  /* 0x0000f005020075a7 */ /* 0x0022a400080011ff */
[----:B--2---:R-:W-:Y:S05]  /*cb80*/  @!P0 NANOSLEEP.SYNCS 0x989680 ;  /* 0x009896800000895d */ /* 0x004fea0003900000 */
[----:B------:R-:W2:Y:S02]  /*cb90*/  @!P0 SYNCS.PHASECHK.TRANS64 P0, [R2+URZ+0xf0], R5 ;  /* 0x0000f005020085a7 */ /* 0x000ea400080010ff */
[----:B--2---:R-:W-:Y:S05]  /*cba0*/  @!P0 BRA `(.L_x_178) ;  /* 0xfffffffc00f08947 */ /* 0x004fea000383ffff */
[----:B------:R-:W-:Y:S05]  /*cbb0*/  BRA `(.L_x_179) ;  /* 0xffffff6800647947 */ /* 0x000fea000383ffff */
.L_x_60:
[----:B-1----:R1:W2:Y:S02]  /*cbc0*/  SYNCS.PHASECHK.TRANS64.TRYWAIT P1, [R2+URZ+0xe0], R4 ;  /* 0x0000e004020075a7 */ /* 0x0022a400080211ff */
[----:B--2---:R-:W-:Y:S05]  /*cbd0*/  @!P1 NANOSLEEP.SYNCS 0x989680 ;  /* 0x009896800000995d */ /* 0x004fea0003900000 */
[----:B------:R-:W2:Y:S02]  /*cbe0*/  @!P1 SYNCS.PHASECHK.TRANS64 P1, [R2+URZ+0xe0], R4 ;  /* 0x0000e004020095a7 */ /* 0x000ea400080210ff */
[----:B--2---:R-:W-:Y:S05]  /*cbf0*/  @!P1 BRA `(.L_x_60) ;  /* 0xfffffffc00f09947 */ /* 0x004fea000383ffff */
[----:B------:R-:W-:Y:S05]  /*cc00*/  BRA `(.L_x_180) ;  /* 0xffffff6800947947 */ /* 0x000fea000383ffff */
.L_x_63:
[----:B------:R-:W-:-:S07]  /*cc10*/  MOV R0, UR4 ;  /* 0x0000000400007c02 */ /* 0x000fce0008000f00 */
.L_x_181:
[----:B-1----:R1:W2:Y:S02]  /*cc20*/  SYNCS.PHASECHK.TRANS64.TRYWAIT P0, [R0+URZ+0xf0], R2 ;  /* 0x0000f002000075a7 */ /* 0x0022a400080011ff */
[----:B--2---:R-:W-:Y:S05]  /*cc30*/  @!P0 NANOSLEEP.SYNCS 0x989680 ;  /* 0x009896800000895d */ /* 0x004fea0003900000 */
[----:B------:R-:W2:Y:S02]  /*cc40*/  @!P0 SYNCS.PHASECHK.TRANS64 P0, [R0+URZ+0xf0], R2 ;  /* 0x0000f002000085a7 */ /* 0x000ea400080010ff */
[----:B--2---:R-:W-:Y:S05]  /*cc50*/  @!P0 BRA `(.L_x_181) ;  /* 0xfffffffc00f08947 */ /* 0x004fea000383ffff */
[----:B------:R-:W-:Y:S05]  /*cc60*/  BRA `(.L_x_62) ;  /* 0xffffff6800e87947 */ /* 0x000fea000383ffff */
.L_x_72:
[----:B-1----:R-:W-:-:S04]  /*cc70*/  MOV R5, UR5 ;  /* 0x0000000500057c02 */ /* 0x002fc80008000f00 */
[----:B------:R1:W2:Y:S03]  /*cc80*/  SYNCS.PHASECHK.TRANS64.TRYWAIT P0, [R5+URZ+0x8], R6 ;  /* 0x00000806050075a7 */ /* 0x0002a600080011ff */
[----:B--2---:R-:W-:Y:S05]  /*cc90*/  @!P0 NANOSLEEP.SYNCS 0x989680 ;  /* 0x009896800000895d */ /* 0x004fea0003900000 */
[----:B------:R-:W2:Y:S02]  /*cca0*/  @!P0 SYNCS.PHASECHK.TRANS64 P0, [R5+URZ+0x8], R6 ;  /* 0x00000806050085a7 */ /* 0x000ea400080010ff */
[----:B--2---:R-:W-:Y:S05]  /*ccb0*/  @!P0 BRA `(.L_x_72) ;  /* 0xfffffffc00ec8947 */ /* 0x004fea000383ffff */
[----:B------:R-:W-:Y:S05]  /*ccc0*/  BRA `(.L_x_71) ;  /* 0xffffff6c00a87947 */ /* 0x000fea000383ffff */
.L_x_74:
[----:B------:R-:W-:Y:S01]  /*ccd0*/  BSSY B0, `(.L_x_182) ;  /* 0x0000006000007945 */ /* 0x000fe20003800000 */
[----:B------:R-:W-:-:S07]  /*cce0*/  MOV R15, 0xffffffff ;  /* 0xffffffff000f7802 */ /* 0x000fce0000000f00 */
[----:B-1---5:R-:W-:Y:S05]  /*ccf0*/  WARPSYNC.COLLECTIVE R15, `(.L_x_183) ;  /* 0x000000000f0c7348 */ /* 0x022fea0003c00000 */
[----:B------:R-:W-:Y:S02]  /*cd00*/  ELECT P6, UR79, PT ;  /* 0x00000000004f782f */ /* 0x000fe400038c0000 */
[----:B------:R-:W-:Y:S01]  /*cd10*/  MOV R14, UR79 ;  /* 0x0000004f000e7c02 */ /* 0x000fe20008000f00 */
[----:B-1---5:R-:W-:Y:S10]  /*cd20*/  ENDCOLLECTIVE ;  /* 0x000000000000791b */ /* 0x022ff40003800000 */
.L_x_183:
[----:B------:R-:W-:Y:S05]  /*cd30*/  BSYNC B0 ;  /* 0x0000000000007941 */ /* 0x000fea0003800000 */
.L_x_182:
[----:B------:R-:W-:Y:S05]  /*cd40*/  BRA `(.L_x_184) ;  /* 0xffffff6c00d87947 */ /* 0x000fea000383ffff */
.L_x_76:
[----:B-1----:R-:W-:-:S04]  /*cd50*/  MOV R0, UR5 ;  /* 0x0000000500007c02 */ /* 0x002fc80008000f00 */
[----:B------:R1:W2:Y:S03]  /*cd60*/  SYNCS.PHASECHK.TRANS64.TRYWAIT P0, [R0+URZ+0x8], R4 ;  /* 0x00000804000075a7 */ /* 0x0002a600080011ff */
[----:B--2---:R-:W-:Y:S05]  /*cd70*/  @!P0 NANOSLEEP.SYNCS 0x989680 ;  /* 0x009896800000895d */ /* 0x004fea0003900000 */
[----:B------:R-:W2:Y:S02]  /*cd80*/  @!P0 SYNCS.PHASECHK.TRANS64 P0, [R0+URZ+0x8], R4 ;  /* 0x00000804000085a7 */ /* 0x000ea400080010ff */
[----:B--2---:R-:W-:Y:S05]  /*cd90*/  @!P0 BRA `(.L_x_76) ;  /* 0xfffffffc00ec8947 */ /* 0x004fea000383ffff */
[----:B------:R-:W-:Y:S05]  /*cda0*/  BRA `(.L_x_75) ;  /* 0xffffff6c00dc7947 */ /* 0x000fea000383ffff */
.L_x_77:
[----:B-1----:R1:W2:Y:S02]  /*cdb0*/  SYNCS.PHASECHK.TRANS64.TRYWAIT P0, [R0+URZ+0xe0], R4 ;  /* 0x0000e004000075a7 */ /* 0x0022a400080011ff */
[----:B--2---:R-:W-:Y:S05]  /*cdc0*/  @!P0 NANOSLEEP.SYNCS 0x989680 ;  /* 0x009896800000895d */ /* 0x004fea0003900000 */
[----:B------:R-:W2:Y:S02]  /*cdd0*/  @!P0 SYNCS.PHASECHK.TRANS64 P0, [R0+URZ+0xe0], R4 ;  /* 0x0000e004000085a7 */ /* 0x000ea400080010ff */
[----:B--2---:R-:W-:Y:S05]  /*cde0*/  @!P0 BRA `(.L_x_77) ;  /* 0xfffffffc00f08947 */ /* 0x004fea000383ffff */
[----:B------:R-:W-:Y:S05]  /*cdf0*/  BRA `(.L_x_185) ;  /* 0xffffff74001c7947 */ /* 0x000fea000383ffff */
.L_x_81:
[----:B------:R-:W-:-:S07]  /*ce00*/  MOV R0, UR5 ;  /* 0x0000000500007c02 */ /* 0x000fce0008000f00 */
.L_x_186:
[----:B-1----:R1:W2:Y:S02]  /*ce10*/  SYNCS.PHASECHK.TRANS64.TRYWAIT P0, [R0+URZ], R4 ;  /* 0x00000004000075a7 */ /* 0x0022a400080011ff */
[----:B--2---:R-:W-:Y:S05]  /*ce20*/  @!P0 NANOSLEEP.SYNCS 0x989680 ;  /* 0x009896800000895d */ /* 0x004fea0003900000 */
[----:B------:R-:W2:Y:S02]  /*ce30*/  @!P0 SYNCS.PHASECHK.TRANS64 P0, [R0+URZ], R4 ;  /* 0x00000004000085a7 */ /* 0x000ea400080010ff */
[----:B--2---:R-:W-:Y:S05]  /*ce40*/  @!P0 BRA `(.L_x_186) ;  /* 0xfffffffc00f08947 */ /* 0x004fea000383ffff */
[----:B------:R-:W-:Y:S05]  /*ce50*/  BRA `(.L_x_80) ;  /* 0xffffff7400747947 */ /* 0x000fea000383ffff */
.L_x_82:
[----:B------:R-:W-:-:S07]  /*ce60*/  MOV R0, UR25 ;  /* 0x0000001900007c02 */ /* 0x000fce0008000f00 */
.L_x_187:
[----:B-1----:R1:W2:Y:S02]  /*ce70*/  SYNCS.PHASECHK.TRANS64.TRYWAIT P0, [R0+URZ+0x108], R4 ;  /* 0x00010804000075a7 */ /* 0x0022a400080011ff */
[----:B--2---:R-:W-:Y:S05]  /*ce80*/  @!P0 NANOSLEEP.SYNCS 0x989680 ;  /* 0x009896800000895d */ /* 0x004fea0003900000 */
[----:B------:R-:W2:Y:S02]  /*ce90*/  @!P0 SYNCS.PHASECHK.TRANS64 P0, [R0+URZ+0x108], R4 ;  /* 0x00010804000085a7 */ /* 0x000ea400080010ff */
[----:B--2---:R-:W-:Y:S05]  /*cea0*/  @!P0 BRA `(.L_x_187) ;  /* 0xfffffffc00f08947 */ /* 0x004fea000383ffff */
[----:B------:R-:W-:Y:S05]  /*ceb0*/  BRA `(.L_x_188) ;  /* 0xffffff7400c47947 */ /* 0x000fea000383ffff */
.L_x_85:
[----:B------:R-:W-:Y:S07]  /*cec0*/  MOV R0, UR6 ;  /* 0x0000000600007c02 */ /* 0x000fee0008000f00 */
.L_x_189:
[----:B-1----:R1:W2:Y:S02]  /*ced0*/  SYNCS.PHASECHK.TRANS64.TRYWAIT P0, [R0+URZ], R4 ;  /* 0x00000004000075a7 */ /* 0x0022a400080011ff */
[----:B--2---:R-:W-:Y:S05]  /*cee0*/  @!P0 NANOSLEEP.SYNCS 0x989680 ;  /* 0x009896800000895d */ /* 0x004fea0003900000 */
[----:B------:R-:W2:Y:S02]  /*cef0*/  @!P0 SYNCS.PHASECHK.TRANS64 P0, [R0+URZ], R4 ;  /* 0x00000004000085a7 */ /* 0x000ea400080010ff */
[----:B--2---:R-:W-:Y:S05]  /*cf00*/  @!P0 BRA `(.L_x_189) ;  /* 0xfffffffc00f08947 */ /* 0x004fea000383ffff */
[----:B------:R-:W-:Y:S05]  /*cf10*/  BRA `(.L_x_84) ;  /* 0xffffff7800187947 */ /* 0x000fea000383ffff */
.L_x_88:
[----:B------:R-:W-:-:S07]  /*cf20*/  MOV R0, UR25 ;  /* 0x0000001900007c02 */ /* 0x000fce0008000f00 */
.L_x_190:
[----:B-1----:R1:W3:Y:S02]  /*cf30*/  SYNCS.PHASECHK.TRANS64.TRYWAIT P0, [R0+URZ+0x130], R2 ;  /* 0x00013002000075a7 */ /* 0x0022e400080011ff */
[----:B---3--:R-:W-:Y:S05]  /*cf40*/  @!P0 NANOSLEEP.SYNCS 0x989680 ;  /* 0x009896800000895d */ /* 0x008fea0003900000 */
[----:B------:R-:W3:Y:S02]  /*cf50*/  @!P0 SYNCS.PHASECHK.TRANS64 P0, [R0+URZ+0x130], R2 ;  /* 0x00013002000085a7 */ /* 0x000ee400080010ff */
[----:B---3--:R-:W-:Y:S05]  /*cf60*/  @!P0 BRA `(.L_x_190) ;  /* 0xfffffffc00f08947 */ /* 0x008fea000383ffff */
[----:B------:R-:W-:Y:S05]  /*cf70*/  BRA `(.L_x_191) ;  /* 0xffffff7800f87947 */ /* 0x000fea000383ffff */
.L_x_93:
[----:B-1----:R1:W2:Y:S02]  /*cf80*/  SYNCS.PHASECHK.TRANS64.TRYWAIT P0, [R12+URZ+0xe0], R0 ;  /* 0x0000e0000c0075a7 */ /* 0x0022a400080011ff */
[----:B--2---:R-:W-:Y:S05]  /*cf90*/  @!P0 NANOSLEEP.SYNCS 0x989680 ;  /* 0x009896800000895d */ /* 0x004fea0003900000 */
[----:B------:R-:W2:Y:S02]  /*cfa0*/  @!P0 SYNCS.PHASECHK.TRANS64 P0, [R12+URZ+0xe0], R0 ;  /* 0x0000e0000c0085a7 */ /* 0x000ea400080010ff */
[----:B--2---:R-:W-:Y:S05]  /*cfb0*/  @!P0 BRA `(.L_x_93) ;  /* 0xfffffffc00f08947 */ /* 0x004fea000383ffff */
[----:B------:R-:W-:Y:S05]  /*cfc0*/  BRA `(.L_x_192) ;  /* 0xffffff80002c7947 */ /* 0x000fea000383ffff */
.L_x_96:
[----:B-1----:R-:W-:Y:S07]  /*cfd0*/  MOV R0, UR21 ;  /* 0x0000001500007c02 */ /* 0x002fee0008000f00 */
.L_x_193:
[----:B-1----:R1:W2:Y:S02]  /*cfe0*/  SYNCS.PHASECHK.TRANS64.TRYWAIT P2, [R0+URZ+0xd8], R6 ;  /* 0x0000d806000075a7 */ /* 0x0022a400080411ff */
[----:B--2---:R-:W-:Y:S05]  /*cff0*/  @!P2 NANOSLEEP.SYNCS 0x989680 ;  /* 0x009896800000a95d */ /* 0x004fea0003900000 */
[----:B------:R-:W2:Y:S02]  /*d000*/  @!P2 SYNCS.PHASECHK.TRANS64 P2, [R0+URZ+0xd8], R6 ;  /* 0x0000d8060000a5a7 */ /* 0x000ea400080410ff */
[----:B--2---:R-:W-:Y:S05]  /*d010*/  @!P2 BRA `(.L_x_193) ;  /* 0xfffffffc00f0a947 */ /* 0x004fea000383ffff */
[----:B------:R-:W-:Y:S05]  /*d020*/  BRA `(.L_x_95) ;  /* 0xffffff8400947947 */ /* 0x000fea000383ffff */
.L_x_99:
[----:B------:R-:W-:Y:S07]  /*d030*/  MOV R0, UR21 ;  /* 0x0000001500007c02 */ /* 0x000fee0008000f00 */
.L_x_194:
[----:B-1----:R1:W2:Y:S02]  /*d040*/  SYNCS.PHASECHK.TRANS64.TRYWAIT P0, [R0+URZ+0xb0], R9 ;  /* 0x0000b009000075a7 */ /* 0x0022a400080011ff */
[----:B--2---:R-:W-:Y:S05]  /*d050*/  @!P0 NANOSLEEP.SYNCS 0x989680 ;  /* 0x009896800000895d */ /* 0x004fea0003900000 */
[----:B------:R-:W2:Y:S02]  /*d060*/  @!P0 SYNCS.PHASECHK.TRANS64 P0, [R0+URZ+0xb0], R9 ;  /* 0x0000b009000085a7 */ /* 0x000ea400080010ff */
[----:B--2---:R-:W-:Y:S05]  /*d070*/  @!P0 BRA `(.L_x_194) ;  /* 0xfffffffc00f08947 */ /* 0x004fea000383ffff */
[----:B------:R-:W-:Y:S05]  /*d080*/  BRA `(.L_x_195) ;  /* 0xffffff8400f47947 */ /* 0x000fea000383ffff */
.L_x_100:
[----:B------:R-:W-:Y:S07]  /*d090*/  MOV R0, UR21 ;  /* 0x0000001500007c02 */ /* 0x000fee0008000f00 */
.L_x_196:
[----:B-1----:R1:W2:Y:S02]  /*d0a0*/  SYNCS.PHASECHK.TRANS64.TRYWAIT P0, [R0+URZ+0xb8], R9 ;  /* 0x0000b809000075a7 */ /* 0x0022a400080011ff */
[----:B--2---:R-:W-:Y:S05]  /*d0b0*/  @!P0 NANOSLEEP.SYNCS 0x989680 ;  /* 0x009896800000895d */ /* 0x004fea0003900000 */
[----:B------:R-:W2:Y:S02]  /*d0c0*/  @!P0 SYNCS.PHASECHK.TRANS64 P0, [R0+URZ+0xb8], R9 ;  /* 0x0000b809000085a7 */ /* 0x000ea400080010ff */
[----:B--2---:R-:W-:Y:S05]  /*d0d0*/  @!P0 BRA `(.L_x_196) ;  /* 0xfffffffc00f08947 */ /* 0x004fea000383ffff */
[----:B------:R-:W-:Y:S05]  /*d0e0*/  BRA `(.L_x_197) ;  /* 0xffffff8800487947 */ /* 0x000fea000383ffff */
.L_x_101:
[----:B------:R-:W-:Y:S07]  /*d0f0*/  MOV R0, UR21 ;  /* 0x0000001500007c02 */ /* 0x000fee0008000f00 */
.L_x_198:
[----:B-1----:R1:W2:Y:S02]  /*d100*/  SYNCS.PHASECHK.TRANS64.TRYWAIT P0, [R0+URZ+0xc0], R9 ;  /* 0x0000c009000075a7 */ /* 0x0022a400080011ff */
[----:B--2---:R-:W-:Y:S05]  /*d110*/  @!P0 NANOSLEEP.SYNCS 0x989680 ;  /* 0x009896800000895d */ /* 0x004fea0003900000 */
[----:B------:R-:W2:Y:S02]  /*d120*/  @!P0 SYNCS.PHASECHK.TRANS64 P0, [R0+URZ+0xc0], R9 ;  /* 0x0000c009000085a7 */ /* 0x000ea400080010ff */
[----:B--2---:R-:W-:Y:S05]  /*d130*/  @!P0 BRA `(.L_x_198) ;  /* 0xfffffffc00f08947 */ /* 0x004fea000383ffff */
[----:B------:R-:W-:Y:S05]  /*d140*/  BRA `(.L_x_199) ;  /* 0xffffff88008c7947 */ /* 0x000fea000383ffff */
.L_x_102:
[----:B------:R-:W-:Y:S07]  /*d150*/  MOV R0, UR21 ;  /* 0x0000001500007c02 */ /* 0x000fee0008000f00 */
.L_x_200:
[----:B-1----:R1:W2:Y:S02]  /*d160*/  SYNCS.PHASECHK.TRANS64.TRYWAIT P0, [R0+URZ+0xc8], R9 ;  /* 0x0000c809000075a7 */ /* 0x0022a400080011ff */
[----:B--2---:R-:W-:Y:S05]  /*d170*/  @!P0 NANOSLEEP.SYNCS 0x989680 ;  /* 0x009896800000895d */ /* 0x004fea0003900000 */
[----:B------:R-:W2:Y:S02]  /*d180*/  @!P0 SYNCS.PHASECHK.TRANS64 P0, [R0+URZ+0xc8], R9 ;  /* 0x0000c809000085a7 */ /* 0x000ea400080010ff */
[----:B--2---:R-:W-:Y:S05]  /*d190*/  @!P0 BRA `(.L_x_200) ;  /* 0xfffffffc00f08947 */ /* 0x004fea000383ffff */
[----:B------:R-:W-:Y:S05]  /*d1a0*/  BRA `(.L_x_201) ;  /* 0xffffff8800d07947 */ /* 0x000fea000383ffff */
.L_x_104:
[----:B------:R-:W-:-:S07]  /*d1b0*/  MOV R0, UR21 ;  /* 0x0000001500007c02 */ /* 0x000fce0008000f00 */
.L_x_202:
[----:B--2---:R2:W3:Y:S02]  /*d1c0*/  SYNCS.PHASECHK.TRANS64.TRYWAIT P0, [R0+URZ+0xb0], R2 ;  /* 0x0000b002000075a7 */ /* 0x0044e400080011ff */
[----:B---3--:R-:W-:Y:S05]  /*d1d0*/  @!P0 NANOSLEEP.SYNCS 0x989680 ;  /* 0x009896800000895d */ /* 0x008fea0003900000 */
[----:B------:R-:W3:Y:S02]  /*d1e0*/  @!P0 SYNCS.PHASECHK.TRANS64 P0, [R0+URZ+0xb0], R2 ;  /* 0x0000b002000085a7 */ /* 0x000ee400080010ff */
[----:B---3--:R-:W-:Y:S05]  /*d1f0*/  @!P0 BRA `(.L_x_202) ;  /* 0xfffffffc00f08947 */ /* 0x008fea000383ffff */
[----:B------:R-:W-:Y:S05]  /*d200*/  BRA `(.L_x_203) ;  /* 0xffffff8c00587947 */ /* 0x000fea000383ffff */
.L_x_105:
[----:B--2---:R-:W-:-:S07]  /*d210*/  MOV R0, UR21 ;  /* 0x0000001500007c02 */ /* 0x004fce0008000f00 */
.L_x_204:
[----:B--2---:R2:W3:Y:S02]  /*d220*/  SYNCS.PHASECHK.TRANS64.TRYWAIT P0, [R0+URZ+0xb8], R2 ;  /* 0x0000b802000075a7 */ /* 0x0044e400080011ff */
[----:B---3--:R-:W-:Y:S05]  /*d230*/  @!P0 NANOSLEEP.SYNCS 0x989680 ;  /* 0x009896800000895d */ /* 0x008fea0003900000 */
[----:B------:R-:W3:Y:S02]  /*d240*/  @!P0 SYNCS.PHASECHK.TRANS64 P0, [R0+URZ+0xb8], R2 ;  /* 0x0000b802000085a7 */ /* 0x000ee400080010ff */
[----:B---3--:R-:W-:Y:S05]  /*d250*/  @!P0 BRA `(.L_x_204) ;  /* 0xfffffffc00f08947 */ /* 0x008fea000383ffff */
[----:B------:R-:W-:Y:S05]  /*d260*/  BRA `(.L_x_205) ;  /* 0xffffff8c00487947 */ /* 0x000fea000383ffff */
.L_x_106:
[----:B--2---:R-:W-:-:S07]  /*d270*/  MOV R0, UR21 ;  /* 0x0000001500007c02 */ /* 0x004fce0008000f00 */
.L_x_206:
[----:B--2---:R2:W3:Y:S02]  /*d280*/  SYNCS.PHASECHK.TRANS64.TRYWAIT P0, [R0+URZ+0xc0], R2 ;  /* 0x0000c002000075a7 */ /* 0x0044e400080011ff */
[----:B---3--:R-:W-:Y:S05]  /*d290*/  @!P0 NANOSLEEP.SYNCS 0x989680 ;  /* 0x009896800000895d */ /* 0x008fea0003900000 */
[----:B------:R-:W3:Y:S02]  /*d2a0*/  @!P0 SYNCS.PHASECHK.TRANS64 P0, [R0+URZ+0xc0], R2 ;  /* 0x0000c002000085a7 */ /* 0x000ee400080010ff */
[----:B---3--:R-:W-:Y:S05]  /*d2b0*/  @!P0 BRA `(.L_x_206) ;  /* 0xfffffffc00f08947 */ /* 0x008fea000383ffff */
[----:B------:R-:W-:Y:S05]  /*d2c0*/  BRA `(.L_x_207) ;  /* 0xffffff8c00387947 */ /* 0x000fea000383ffff */
.L_x_108:
[----:B--2---:R2:W3:Y:S02]  /*d2d0*/  SYNCS.PHASECHK.TRANS64.TRYWAIT P0, [R8+URZ+0xe0], R0 ;  /* 0x0000e000080075a7 */ /* 0x0044e400080011ff */
[----:B---3--:R-:W-:Y:S05]  /*d2e0*/  @!P0 NANOSLEEP.SYNCS 0x989680 ;  /* 0x009896800000895d */ /* 0x008fea0003900000 */
[----:B------:R-:W3:Y:S02]  /*d2f0*/  @!P0 SYNCS.PHASECHK.TRANS64 P0, [R8+URZ+0xe0], R0 ;  /* 0x0000e000080085a7 */ /* 0x000ee400080010ff */
[----:B---3--:R-:W-:Y:S05]  /*d300*/  @!P0 BRA `(.L_x_108) ;  /* 0xfffffffc00f08947 */ /* 0x008fea000383ffff */
[----:B------:R-:W-:Y:S05]  /*d310*/  BRA `(.L_x_208) ;  /* 0xffffff9000107947 */ /* 0x000fea000383ffff */
.L_x_119:
[----:B-1----:R-:W-:Y:S04]  /*d320*/  MOV R0, UR46 ;  /* 0x0000002e00007c02 */ /* 0x002fe80008000f00 */
[----:B------:R1:W2:Y:S03]  /*d330*/  SYNCS.PHASECHK.TRANS64.TRYWAIT P0, [R0+URZ+0x90], R4 ;  /* 0x00009004000075a7 */ /* 0x0002a600080011ff */
[----:B--2---:R-:W-:Y:S05]  /*d340*/  @!P0 NANOSLEEP.SYNCS 0x989680 ;  /* 0x009896800000895d */ /* 0x004fea0003900000 */
[----:B------:R-:W2:Y:S02]  /*d350*/  @!P0 SYNCS.PHASECHK.TRANS64 P0, [R0+URZ+0x90], R4 ;  /* 0x00009004000085a7 */ /* 0x000ea400080010ff */
[----:B--2---:R-:W-:Y:S05]  /*d360*/  @!P0 BRA `(.L_x_119) ;  /* 0xfffffffc00ec8947 */ /* 0x004fea000383ffff */
[----:B------:R-:W-:Y:S05]  /*d370*/  BRA `(.L_x_118) ;  /* 0xffffff9c00e47947 */ /* 0x000fea000383ffff */
.L_x_121:
[----:B-1----:R-:W-:Y:S04]  /*d380*/  MOV R0, UR46 ;  /* 0x0000002e00007c02 */ /* 0x002fe80008000f00 */
[----:B------:R1:W3:Y:S03]  /*d390*/  SYNCS.PHASECHK.TRANS64.TRYWAIT P1, [R0+URZ+0x100], R3 ;  /* 0x00010003000075a7 */ /* 0x0002e600080211ff */
[----:B---3--:R-:W-:Y:S05]  /*d3a0*/  @!P1 NANOSLEEP.SYNCS 0x989680 ;  /* 0x009896800000995d */ /* 0x008fea0003900000 */
[----:B------:R-:W3:Y:S02]  /*d3b0*/  @!P1 SYNCS.PHASECHK.TRANS64 P1, [R0+URZ+0x100], R3 ;  /* 0x00010003000095a7 */ /* 0x000ee400080210ff */
[----:B---3--:R-:W-:Y:S05]  /*d3c0*/  @!P1 BRA `(.L_x_121) ;  /* 0xfffffffc00ec9947 */ /* 0x008fea000383ffff */
[----:B------:R-:W-:Y:S05]  /*d3d0*/  BRA `(.L_x_120) ;  /* 0xffffffa0001c7947 */ /* 0x000fea000383ffff */
.L_x_130:
[----:B---3--:R3:W4:Y:S02]  /*d3e0*/  SYNCS.PHASECHK.TRANS64.TRYWAIT P0, [R3+URZ+0x90], R0 ;  /* 0x00009000030075a7 */ /* 0x00872400080011ff */
[----:B----4-:R-:W-:Y:S05]  /*d3f0*/  @!P0 NANOSLEEP.SYNCS 0x989680 ;  /* 0x009896800000895d */ /* 0x010fea0003900000 */
[----:B------:R-:W4:Y:S02]  /*d400*/  @!P0 SYNCS.PHASECHK.TRANS64 P0, [R3+URZ+0x90], R0 ;  /* 0x00009000030085a7 */ /* 0x000f2400080010ff */
[----:B----4-:R-:W-:Y:S05]  /*d410*/  @!P0 BRA `(.L_x_130) ;  /* 0xfffffffc00f08947 */ /* 0x010fea000383ffff */
[----:B------:R-:W-:Y:S05]  /*d420*/  BRA `(.L_x_129) ;  /* 0xffffffb000e87947 */ /* 0x000fea000383ffff */
.L_x_138:
[----:B-1----:R1:W3:Y:S02]  /*d430*/  SYNCS.PHASECHK.TRANS64.TRYWAIT P0, [R7+URZ+0x90], R6 ;  /* 0x00009006070075a7 */ /* 0x0022e400080011ff */
[----:B---3--:R-:W-:Y:S05]  /*d440*/  @!P0 NANOSLEEP.SYNCS 0x989680 ;  /* 0x009896800000895d */ /* 0x008fea0003900000 */
[----:B------:R-:W3:Y:S02]  /*d450*/  @!P0 SYNCS.PHASECHK.TRANS64 P0, [R7+URZ+0x90], R6 ;  /* 0x00009006070085a7 */ /* 0x000ee400080010ff */
[----:B---3--:R-:W-:Y:S05]  /*d460*/  @!P0 BRA `(.L_x_138) ;  /* 0xfffffffc00f08947 */ /* 0x008fea000383ffff */
[----:B------:R-:W-:Y:S05]  /*d470*/  BRA `(.L_x_137) ;  /* 0xffffffc400ec7947 */ /* 0x000fea000383ffff */
.L_x_146:
[----:B-1----:R1:W2:Y:S02]  /*d480*/  SYNCS.PHASECHK.TRANS64.TRYWAIT P0, [R4+URZ+0x90], R0 ;  /* 0x00009000040075a7 */ /* 0x0022a400080011ff */
[----:B--2---:R-:W-:Y:S05]  /*d490*/  @!P0 NANOSLEEP.SYNCS 0x989680 ;  /* 0x009896800000895d */ /* 0x004fea0003900000 */
[----:B------:R-:W2:Y:S02]  /*d4a0*/  @!P0 SYNCS.PHASECHK.TRANS64 P0, [R4+URZ+0x90], R0 ;  /* 0x00009000040085a7 */ /* 0x000ea400080010ff */
[----:B--2---:R-:W-:Y:S05]  /*d4b0*/  @!P0 BRA `(.L_x_146) ;  /* 0xfffffffc00f08947 */ /* 0x004fea000383ffff */
[----:B------:R-:W-:Y:S05]  /*d4c0*/  BRA `(.L_x_145) ;  /* 0xffffffd800e87947 */ /* 0x000fea000383ffff */
        .weak           $__internal_0_$__cuda_sm10x_tcgen05_guardrail_trap_col_being_dealloced_not_returned_by_alloc
        .type           $__internal_0_$__cuda_sm10x_tcgen05_guardrail_trap_col_being_dealloced_not_returned_by_alloc,@function
        .size           $__internal_0_$__cuda_sm10x_tcgen05_guardrail_trap_col_being_dealloced_not_returned_by_alloc,($__internal_1_$__cuda_sm10x_tcgen05_guardrail_trap_phase_invalid_during_alloc - $__internal_0_$__cuda_sm10x_tcgen05_guardrail_trap_col_being_dealloced_not_returned_by_alloc)
$__internal_0_$__cuda_sm10x_tcgen05_guardrail_trap_col_being_dealloced_not_returned_by_alloc:
[----:B------:R-:W-:Y:S05]  /*d4d0*/  BPT.TRAP 0x1 ;  /* 0x000000040000795c */ /* 0x000fea0000300000 */
[----:B------:R-:W-:-:S04]  /*d4e0*/  HFMA2 R3, -RZ, RZ, 0, 0 ;  /* 0x00000000ff037431 */ /* 0x000fc800000001ff */
[----:B------:R-:W-:Y:S05]  /*d4f0*/  RET.REL.NODEC R2 `(_ZN7cutlass13device_kernelINS_4gemm6kernel13GemmUniversalIN4cute5tupleIJiiiiEEENS1_10collective13CollectiveMmaINS1_46MainloopSm100TmaUmmaWarpSpecializedBlockScaledILi9ELi2ELi1ENS5_IJNS4_1CILi2EEENSA_ILi4EEENSA_ILi1EEEEEEEENS5_IJNSA_ILi256EEESG_NSA_ILi128EEEEEENS5_IJNS_12float_e2m1_tENS_13float_ue8m0_tEEEENS5_IJNS5_IJlSD_lEEENS4_6LayoutINS5_IJNS5_IJNS5_IJNSA_ILi32EEESC_EEEiEEESQ_NS5_IJSD_iEEEEEENS5_IJNS5_IJNS5_IJNSA_ILi16EEESC_EEEiEEENS5_IJNS5_IJNSA_ILi0EEESD_EEENSA_ILi512EEEEEENS5_IJSW_iEEEEEEEEEEESL_S13_NS4_8TiledMMAINS4_8MMA_AtomIJNS4_23SM100_MMA_MXF4_2x1SM_SSISJ_SJ_fSK_Li256ELi256ELi32ELNS4_4UMMA5MajorE0ELS18_0ELNS17_7ScaleInE0ELS19_0EEEEEENSN_INS5_IJSD_SD_SD_EEENS5_IJSW_SW_SW_EEEEENS5_IJNS4_10UnderscoreES1F_S1F_EEEEENS5_IJNS4_28SM100_TMA_2SM_LOAD_MULTICASTES1I_EEENS5_IJNS4_14ComposedLayoutINS4_7SwizzleILi2ELi4ELi3EEENS4_18smem_ptr_flag_bitsILi4EEENSN_INS5_IJNSA_ILi8EEESH_EEENS5_IJSH_SD_EEEEEEENSN_INS5_IJNS5_IJNS5_IJSP_SD_EEENS5_IJSO_SB_EEEEEESD_NS5_IJSB_SD_EEEEEENS5_IJNS5_IJNS5_IJSU_SY_EEESX_EEESW_NS5_IJSB_SY_EEEEEEEEEEEvNS4_8identityENS5_IJNS4_18SM100_TMA_2SM_LOADES1I_EEENS5_IJS1T_NSN_INS5_IJNS5_IJNS5_IJSP_SB_EEES1V_EEESD_S1X_EEENS5_IJS20_SW_NS5_IJSB_NSA_ILi1024EEEEEEEEEEEEEEvS25_EENS_8epilogue10collective18CollectiveEpilogueINS2H_23Sm100TmaWarpSpecializedILi4ELi2ELi64ELb1ELb0EEEJNS5_IJSH_SG_SH_EEENS5_IJNSN_ISH_SD_EENSN_INSA_ILi64EEESD_EEEEENS_10bfloat16_tESM_S2R_SM_NS2H_6fusion15FusionCallbacksIS2L_NS2S_17LinearCombinationIS2R_fS2R_fLNS_15FloatRoundStyleE2EEES2M_S2Q_JEEENS4_5SM1004TMEM4LOAD26SM100_TMEM_LOAD_32dp32b64xENS4_13SM90_TMA_LOADENS1K_INS1L_ILi3ELi4ELi3EEENS1N_ILi16EEENSN_INS5_IJS1P_S2O_EEENS5_IJS2O_SD_EEEEEEENS4_39AutoVectorizingCopyWithAssumedAlignmentILi128EEENS4_14SM90_TMA_STOREES38_S3A_S3A_EEEvvEEEEvNT_6ParamsE) ;  /* 0xffffff2802c07950 */ /* 0x000fea0003c3ffff */
        .weak           $__internal_1_$__cuda_sm10x_tcgen05_guardrail_trap_phase_invalid_during_alloc
        .type           $__internal_1_$__cuda_sm10x_tcgen05_guardrail_trap_phase_invalid_during_alloc,@function
        .size           $__internal_1_$__cuda_sm10x_tcgen05_guardrail_trap_phase_invalid_during_alloc,($__internal_2_$__cuda_sm10x_tcgen05_guardrail_trap_unallocated_columns_being_dealloced - $__internal_1_$__cuda_sm10x_tcgen05_guardrail_trap_phase_invalid_during_alloc)
$__internal_1_$__cuda_sm10x_tcgen05_guardrail_trap_phase_invalid_during_alloc:
[----:B------:R-:W-:Y:S05]  /*d500*/  BPT.TRAP 0x1 ;  /* 0x000000040000795c */ /* 0x000fea0000300000 */
[----:B------:R-:W-:-:S04]  /*d510*/  MOV R5, 0x0 ;  /* 0x0000000000057802 */ /* 0x000fc80000000f00 */
[----:B------:R-:W-:Y:S05]  /*d520*/  RET.REL.NODEC R4 `(_ZN7cutlass13device_kernelINS_4gemm6kernel13GemmUniversalIN4cute5tupleIJiiiiEEENS1_10collective13CollectiveMmaINS1_46MainloopSm100TmaUmmaWarpSpecializedBlockScaledILi9ELi2ELi1ENS5_IJNS4_1CILi2EEENSA_ILi4EEENSA_ILi1EEEEEEEENS5_IJNSA_ILi256EEESG_NSA_ILi128EEEEEENS5_IJNS_12float_e2m1_tENS_13float_ue8m0_tEEEENS5_IJNS5_IJlSD_lEEENS4_6LayoutINS5_IJNS5_IJNS5_IJNSA_ILi32EEESC_EEEiEEESQ_NS5_IJSD_iEEEEEENS5_IJNS5_IJNS5_IJNSA_ILi16EEESC_EEEiEEENS5_IJNS5_IJNSA_ILi0EEESD_EEENSA_ILi512EEEEEENS5_IJSW_iEEEEEEEEEEESL_S13_NS4_8TiledMMAINS4_8MMA_AtomIJNS4_23SM100_MMA_MXF4_2x1SM_SSISJ_SJ_fSK_Li256ELi256ELi32ELNS4_4UMMA5MajorE0ELS18_0ELNS17_7ScaleInE0ELS19_0EEEEEENSN_INS5_IJSD_SD_SD_EEENS5_IJSW_SW_SW_EEEEENS5_IJNS4_10UnderscoreES1F_S1F_EEEEENS5_IJNS4_28SM100_TMA_2SM_LOAD_MULTICASTES1I_EEENS5_IJNS4_14ComposedLayoutINS4_7SwizzleILi2ELi4ELi3EEENS4_18smem_ptr_flag_bitsILi4EEENSN_INS5_IJNSA_ILi8EEESH_EEENS5_IJSH_SD_EEEEEEENSN_INS5_IJNS5_IJNS5_IJSP_SD_EEENS5_IJSO_SB_EEEEEESD_NS5_IJSB_SD_EEEEEENS5_IJNS5_IJNS5_IJSU_SY_EEESX_EEESW_NS5_IJSB_SY_EEEEEEEEEEEvNS4_8identityENS5_IJNS4_18SM100_TMA_2SM_LOADES1I_EEENS5_IJS1T_NSN_INS5_IJNS5_IJNS5_IJSP_SB_EEES1V_EEESD_S1X_EEENS5_IJS20_SW_NS5_IJSB_NSA_ILi1024EEEEEEEEEEEEEEvS25_EENS_8epilogue10collective18CollectiveEpilogueINS2H_23Sm100TmaWarpSpecializedILi4ELi2ELi64ELb1ELb0EEEJNS5_IJSH_SG_SH_EEENS5_IJNSN_ISH_SD_EENSN_INSA_ILi64EEESD_EEEEENS_10bfloat16_tESM_S2R_SM_NS2H_6fusion15FusionCallbacksIS2L_NS2S_17LinearCombinationIS2R_fS2R_fLNS_15FloatRoundStyleE2EEES2M_S2Q_JEEENS4_5SM1004TMEM4LOAD26SM100_TMEM_LOAD_32dp32b64xENS4_13SM90_TMA_LOADENS1K_INS1L_ILi3ELi4ELi3EEENS1N_ILi16EEENSN_INS5_IJS1P_S2O_EEENS5_IJS2O_SD_EEEEEEENS4_39AutoVectorizingCopyWithAssumedAlignmentILi128EEENS4_14SM90_TMA_STOREES38_S3A_S3A_EEEvvEEEEvNT_6ParamsE) ;  /* 0xffffff2804b47950 */ /* 0x000fea0003c3ffff */
        .weak           $__internal_2_$__cuda_sm10x_tcgen05_guardrail_trap_unallocated_columns_being_dealloced
        .type           $__internal_2_$__cuda_sm10x_tcgen05_guardrail_trap_unallocated_columns_being_dealloced,@function
        .size           $__internal_2_$__cuda_sm10x_tcgen05_guardrail_trap_unallocated_columns_being_dealloced,(.L_x_210 - $__internal_2_$__cuda_sm10x_tcgen05_guardrail_trap_unallocated_columns_being_dealloced)
$__internal_2_$__cuda_sm10x_tcgen05_guardrail_trap_unallocated_columns_being_dealloced:
[----:B------:R-:W-:Y:S05]  /*d530*/  BPT.TRAP 0x1 ;  /* 0x000000040000795c */ /* 0x000fea0000300000 */
[----:B------:R-:W-:-:S04]  /*d540*/  HFMA2 R3, -RZ, RZ, 0, 0 ;  /* 0x00000000ff037431 */ /* 0x000fc800000001ff */
[----:B------:R-:W-:Y:S05]  /*d550*/  RET.REL.NODEC R2 `(_ZN7cutlass13device_kernelINS_4gemm6kernel13GemmUniversalIN4cute5tupleIJiiiiEEENS1_10collective13CollectiveMmaINS1_46MainloopSm100TmaUmmaWarpSpecializedBlockScaledILi9ELi2ELi1ENS5_IJNS4_1CILi2EEENSA_ILi4EEENSA_ILi1EEEEEEEENS5_IJNSA_ILi256EEESG_NSA_ILi128EEEEEENS5_IJNS_12float_e2m1_tENS_13float_ue8m0_tEEEENS5_IJNS5_IJlSD_lEEENS4_6LayoutINS5_IJNS5_IJNS5_IJNSA_ILi32EEESC_EEEiEEESQ_NS5_IJSD_iEEEEEENS5_IJNS5_IJNS5_IJNSA_ILi16EEESC_EEEiEEENS5_IJNS5_IJNSA_ILi0EEESD_EEENSA_ILi512EEEEEENS5_IJSW_iEEEEEEEEEEESL_S13_NS4_8TiledMMAINS4_8MMA_AtomIJNS4_23SM100_MMA_MXF4_2x1SM_SSISJ_SJ_fSK_Li256ELi256ELi32ELNS4_4UMMA5MajorE0ELS18_0ELNS17_7ScaleInE0ELS19_0EEEEEENSN_INS5_IJSD_SD_SD_EEENS5_IJSW_SW_SW_EEEEENS5_IJNS4_10UnderscoreES1F_S1F_EEEEENS5_IJNS4_28SM100_TMA_2SM_LOAD_MULTICASTES1I_EEENS5_IJNS4_14ComposedLayoutINS4_7SwizzleILi2ELi4ELi3EEENS4_18smem_ptr_flag_bitsILi4EEENSN_INS5_IJNSA_ILi8EEESH_EEENS5_IJSH_SD_EEEEEEENSN_INS5_IJNS5_IJNS5_IJSP_SD_EEENS5_IJSO_SB_EEEEEESD_NS5_IJSB_SD_EEEEEENS5_IJNS5_IJNS5_IJSU_SY_EEESX_EEESW_NS5_IJSB_SY_EEEEEEEEEEEvNS4_8identityENS5_IJNS4_18SM100_TMA_2SM_LOADES1I_EEENS5_IJS1T_NSN_INS5_IJNS5_IJNS5_IJSP_SB_EEES1V_EEESD_S1X_EEENS5_IJS20_SW_NS5_IJSB_NSA_ILi1024EEEEEEEEEEEEEEvS25_EENS_8epilogue10collective18CollectiveEpilogueINS2H_23Sm100TmaWarpSpecializedILi4ELi2ELi64ELb1ELb0EEEJNS5_IJSH_SG_SH_EEENS5_IJNSN_ISH_SD_EENSN_INSA_ILi64EEESD_EEEEENS_10bfloat16_tESM_S2R_SM_NS2H_6fusion15FusionCallbacksIS2L_NS2S_17LinearCombinationIS2R_fS2R_fLNS_15FloatRoundStyleE2EEES2M_S2Q_JEEENS4_5SM1004TMEM4LOAD26SM100_TMEM_LOAD_32dp32b64xENS4_13SM90_TMA_LOADENS1K_INS1L_ILi3ELi4ELi3EEENS1N_ILi16EEENSN_INS5_IJS1P_S2O_EEENS5_IJS2O_SD_EEEEEEENS4_39AutoVectorizingCopyWithAssumedAlignmentILi128EEENS4_14SM90_TMA_STOREES38_S3A_S3A_EEEvvEEEEvNT_6ParamsE) ;  /* 0xffffff2802a87950 */ /* 0x000fea0003c3ffff */
.L_x_209:
[----:B------:R-:W-:-:S00]  /*d560*/  BRA `(.L_x_209) ;  /* 0xfffffffc00fc7947 */ /* 0x000fc0000383ffff */
[----:B------:R-:W-:-:S00]  /*d570*/  NOP ;  /* 0x0000000000007918 */ /* 0x000fc00000000000 */
        /* <DEDUP_REMOVED lines=8> */
.L_x_210:


//--------------------- .nv.global.init           --------------------------
	.section	.nv.global.init,"aw",@progbits
.nv.global.init:
	.type		$str$29,@object
	.size		$str$29,($str$30 - $str$29)
$str$29:
        /*0000*/ 	.byte	0x28, 0x61, 0x64, 0x64, 0x72, 0x65, 0x73, 0x73, 0x20, 0x26, 0x20, 0x6d, 0x61, 0x73, 0x6b, 0x29
        /*0010*/ 	.byte	0x20, 0x3d, 0x3d, 0x20, 0x30, 0x00
	.type		$str$30,@object
	.size		$str$30,($str$26 - $str$30)
$str$30:
        /*0016*/ 	.byte	0x2f, 0x74, 0x6d, 0x70, 0x2f, 0x63, 0x75, 0x74, 0x6c, 0x61, 0x73, 0x73, 0x5f, 0x73, 0x77, 0x65
        /*0026*/ 	.byte	0x65, 0x70, 0x5f, 0x73, 0x72, 0x63, 0x2f, 0x69, 0x6e, 0x63, 0x6c, 0x75, 0x64, 0x65, 0x2f, 0x63
        /*0036*/ 	.byte	0x75, 0x74, 0x65, 0x2f, 0x70, 0x6f, 0x69, 0x6e, 0x74, 0x65, 0x72, 0x5f, 0x66, 0x6c, 0x61, 0x67
        /*0046*/ 	.byte	0x67, 0x65, 0x64, 0x2e, 0x68, 0x70, 0x70, 0x00
	.type		$str$26,@object
	.size		$str$26,($str$25 - $str$26)
$str$26:
        /*004e*/ 	.byte	0x2f, 0x74, 0x6d, 0x70, 0x2f, 0x63, 0x75, 0x74, 0x6c, 0x61, 0x73, 0x73, 0x5f, 0x73, 0x77, 0x65
        /*005e*/ 	.byte	0x65, 0x70, 0x5f, 0x73, 0x72, 0x63, 0x2f, 0x69, 0x6e, 0x63, 0x6c, 0x75, 0x64, 0x65, 0x2f, 0x63
        /*006e*/ 	.byte	0x75, 0x74, 0x65, 0x2f, 0x61, 0x74, 0x6f, 0x6d, 0x2f, 0x63, 0x6f, 0x70, 0x79, 0x5f, 0x74, 0x72
        /*007e*/ 	.byte	0x61, 0x69, 0x74, 0x73, 0x5f, 0x73, 0x6d, 0x31, 0x30, 0x30, 0x2e, 0x68, 0x70, 0x70, 0x00
	.type		$str$25,@object
	.size		$str$25,(__unnamed_1 - $str$25)
$str$25:
        /*008d*/ 	.byte	0x28, 0x28, 0x75, 0x69, 0x6e, 0x74, 0x33, 0x32, 0x5f, 0x74, 0x28, 0x74, 0x68, 0x72, 0x65, 0x61
        /*009d*/ 	.byte	0x64, 0x49, 0x64, 0x78, 0x2e, 0x78, 0x29, 0x20, 0x2f, 0x20, 0x33, 0x32, 0x29, 0x20, 0x25, 0x20
        /*00ad*/ 	.byte	0x34, 0x29, 0x20, 0x3d, 0x3d, 0x20, 0x28, 0x28, 0x28, 0x74, 0x6d, 0x65, 0x6d, 0x5f, 0x61, 0x64
        /*00bd*/ 	.byte	0x64, 0x72, 0x20, 0x3e, 0x3e, 0x20, 0x31, 0x36, 0x29, 0x20, 0x2f, 0x20, 0x33, 0x32, 0x29, 0x20
        /*00cd*/ 	.byte	0x25, 0x20, 0x34, 0x29, 0x00
	.type		__unnamed_1,@object
	.size		__unnamed_1,(__unnamed_2 - __unnamed_1)
__unnamed_1:
        /*00d2*/ 	.byte	0x61, 0x75, 0x74, 0x6f, 0x20, 0x63, 0x75, 0x74, 0x65, 0x3a, 0x3a, 0x61, 0x73, 0x5f, 0x70, 0x6f
        /* <DEDUP_REMOVED lines=24> */
        /*0262*/ 	.byte	0x38, 0x31, 0x39, 0x32, 0x3e, 0x3e, 0x3e, 0x3e, 0x5d, 0x00
	.type		__unnamed_2,@object
	.size		__unnamed_2,(.L_2 - __unnamed_2)
__unnamed_2:
        /* <DEDUP_REMOVED lines=43> */
        /*051c*/ 	.byte	0x74, 0x65, 0x3a, 0x3a, 0x43, 0x3c, 0x30, 0x3e, 0x3e, 0x3e, 0x3e, 0x5d, 0x00
.L_2:


//--------------------- .nv.shared._ZN7cutlass13device_kernelINS_4gemm6kernel13GemmUniversalIN4cute5tupleIJiiiiEEENS1_10collective13CollectiveMmaINS1_46MainloopSm100TmaUmmaWarpSpecializedBlockScaledILi9ELi2ELi1ENS5_IJNS4_1CILi2EEENSA_ILi4EEENSA_ILi1EEEEEEEENS5_IJNSA_ILi256EEESG_NSA_ILi128EEEEEENS5_IJNS_12float_e2m1_tENS_13float_ue8m0_tEEEENS5_IJNS5_IJlSD_lEEENS4_6LayoutINS5_IJNS5_IJNS5_IJNSA_ILi32EEESC_EEEiEEESQ_NS5_IJSD_iEEEEEENS5_IJNS5_IJNS5_IJNSA_ILi16EEESC_EEEiEEENS5_IJNS5_IJNSA_ILi0EEESD_EEENSA_ILi512EEEEEENS5_IJSW_iEEEEEEEEEEESL_S13_NS4_8TiledMMAINS4_8MMA_AtomIJNS4_23SM100_MMA_MXF4_2x1SM_SSISJ_SJ_fSK_Li256ELi256ELi32ELNS4_4UMMA5MajorE0ELS18_0ELNS17_7ScaleInE0ELS19_0EEEEEENSN_INS5_IJSD_SD_SD_EEENS5_IJSW_SW_SW_EEEEENS5_IJNS4_10UnderscoreES1F_S1F_EEEEENS5_IJNS4_28SM100_TMA_2SM_LOAD_MULTICASTES1I_EEENS5_IJNS4_14ComposedLayoutINS4_7SwizzleILi2ELi4ELi3EEENS4_18smem_ptr_flag_bitsILi4EEENSN_INS5_IJNSA_ILi8EEESH_EEENS5_IJSH_SD_EEEEEEENSN_INS5_IJNS5_IJNS5_IJSP_SD_EEENS5_IJSO_SB_EEEEEESD_NS5_IJSB_SD_EEEEEENS5_IJNS5_IJNS5_IJSU_SY_EEESX_EEESW_NS5_IJSB_SY_EEEEEEEEEEEvNS4_8identityENS5_IJNS4_18SM100_TMA_2SM_LOADES1I_EEENS5_IJS1T_NSN_INS5_IJNS5_IJNS5_IJSP_SB_EEES1V_EEESD_S1X_EEENS5_IJS20_SW_NS5_IJSB_NSA_ILi1024EEEEEEEEEEEEEEvS25_EENS_8epilogue10collective18CollectiveEpilogueINS2H_23Sm100TmaWarpSpecializedILi4ELi2ELi64ELb1ELb0EEEJNS5_IJSH_SG_SH_EEENS5_IJNSN_ISH_SD_EENSN_INSA_ILi64EEESD_EEEEENS_10bfloat16_tESM_S2R_SM_NS2H_6fusion15FusionCallbacksIS2L_NS2S_17LinearCombinationIS2R_fS2R_fLNS_15FloatRoundStyleE2EEES2M_S2Q_JEEENS4_5SM1004TMEM4LOAD26SM100_TMEM_LOAD_32dp32b64xENS4_13SM90_TMA_LOADENS1K_INS1L_ILi3ELi4ELi3EEENS1N_ILi16EEENSN_INS5_IJS1P_S2O_EEENS5_IJS2O_SD_EEEEEEENS4_39AutoVectorizingCopyWithAssumedAlignmentILi128EEENS4_14SM90_TMA_STOREES38_S3A_S3A_EEEvvEEEEvNT_6ParamsE --------------------------
	.section	.nv.shared._ZN7cutlass13device_kernelINS_4gemm6kernel13GemmUniversalIN4cute5tupleIJiiiiEEENS1_10collective13CollectiveMmaINS1_46MainloopSm100TmaUmmaWarpSpecializedBlockScaledILi9ELi2ELi1ENS5_IJNS4_1CILi2EEENSA_ILi4EEENSA_ILi1EEEEEEEENS5_IJNSA_ILi256EEESG_NSA_ILi128EEEEEENS5_IJNS_12float_e2m1_tENS_13float_ue8m0_tEEEENS5_IJNS5_IJlSD_lEEENS4_6LayoutINS5_IJNS5_IJNS5_IJNSA_ILi32EEESC_EEEiEEESQ_NS5_IJSD_iEEEEEENS5_IJNS5_IJNS5_IJNSA_ILi16EEESC_EEEiEEENS5_IJNS5_IJNSA_ILi0EEESD_EEENSA_ILi512EEEEEENS5_IJSW_iEEEEEEEEEEESL_S13_NS4_8TiledMMAINS4_8MMA_AtomIJNS4_23SM100_MMA_MXF4_2x1SM_SSISJ_SJ_fSK_Li256ELi256ELi32ELNS4_4UMMA5MajorE0ELS18_0ELNS17_7ScaleInE0ELS19_0EEEEEENSN_INS5_IJSD_SD_SD_EEENS5_IJSW_SW_SW_EEEEENS5_IJNS4_10UnderscoreES1F_S1F_EEEEENS5_IJNS4_28SM100_TMA_2SM_LOAD_MULTICASTES1I_EEENS5_IJNS4_14ComposedLayoutINS4_7SwizzleILi2ELi4ELi3EEENS4_18smem_ptr_flag_bitsILi4EEENSN_INS5_IJNSA_ILi8EEESH_EEENS5_IJSH_SD_EEEEEEENSN_INS5_IJNS5_IJNS5_IJSP_SD_EEENS5_IJSO_SB_EEEEEESD_NS5_IJSB_SD_EEEEEENS5_IJNS5_IJNS5_IJSU_SY_EEESX_EEESW_NS5_IJSB_SY_EEEEEEEEEEEvNS4_8identityENS5_IJNS4_18SM100_TMA_2SM_LOADES1I_EEENS5_IJS1T_NSN_INS5_IJNS5_IJNS5_IJSP_SB_EEES1V_EEESD_S1X_EEENS5_IJS20_SW_NS5_IJSB_NSA_ILi1024EEEEEEEEEEEEEEvS25_EENS_8epilogue10collective18CollectiveEpilogueINS2H_23Sm100TmaWarpSpecializedILi4ELi2ELi64ELb1ELb0EEEJNS5_IJSH_SG_SH_EEENS5_IJNSN_ISH_SD_EENSN_INSA_ILi64EEESD_EEEEENS_10bfloat16_tESM_S2R_SM_NS2H_6fusion15FusionCallbacksIS2L_NS2S_17LinearCombinationIS2R_fS2R_fLNS_15FloatRoundStyleE2EEES2M_S2Q_JEEENS4_5SM1004TMEM4LOAD26SM100_TMEM_LOAD_32dp32b64xENS4_13SM90_TMA_LOADENS1K_INS1L_ILi3ELi4ELi3EEENS1N_ILi16EEENSN_INS5_IJS1P_S2O_EEENS5_IJS2O_SD_EEEEEEENS4_39AutoVectorizingCopyWithAssumedAlignmentILi128EEENS4_14SM90_TMA_STOREES38_S3A_S3A_EEEvvEEEEvNT_6ParamsE,"aw",@nobits
	.sectionflags	@""
	.align	16
	.zero		1024


//--------------------- .nv.shared.reserved.0     --------------------------
	.section	.nv.shared.reserved.0,"aw",@nobits
	.weak		__nv_reservedSMEM_offset_0_alias
	.size		__nv_reservedSMEM_offset_0_alias, 0, 64
	.other		__nv_reservedSMEM_offset_0_alias,@"STO_CUDA_RESERVED_SHARED STV_DEFAULT"
__nv_reservedSMEM_offset_0_alias:
	.zero		0
.nv.shared.reserved.0:
	.zero		64
	.weak		__nv_reservedSMEM_tcgen05_partition
	.type		__nv_reservedSMEM_tcgen05_partition,@object
	.size		__nv_reservedSMEM_tcgen05_partition,(.L_0 - __nv_reservedSMEM_tcgen05_partition)
__nv_reservedSMEM_tcgen05_partition:
	.zero		32
.L_0:


//--------------------- .nv.global                --------------------------
	.section	.nv.global,"aw",@nobits
.nv.global:
	.type		_ZN40_INTERNAL_fc9d83cb_4_k_cu_166f7247_385564cute1_E,@object
	.size		_ZN40_INTERNAL_fc9d83cb_4_k_cu_166f7247_385564cute1_E,(_ZN40_INTERNAL_fc9d83cb_4_k_cu_166f7247_385564cuda3std3__45__cpo6cbeginE - _ZN40_INTERNAL_fc9d83cb_4_k_cu_166f7247_385564cute1_E)
_ZN40_INTERNAL_fc9d83cb_4_k_cu_166f7247_385564cute1_E:
	.zero		1
	.type		_ZN40_INTERNAL_fc9d83cb_4_k_cu_166f7247_385564cuda3std3__45__cpo6cbeginE,@object
	.size		_ZN40_INTERNAL_fc9d83cb_4_k_cu_166f7247_385564cuda3std3__45__cpo6cbeginE,(_ZN40_INTERNAL_fc9d83cb_4_k_cu_166f7247_385564cuda3std3__48in_placeE - _ZN40_INTERNAL_fc9d83cb_4_k_cu_166f7247_385564cuda3std3__45__cpo6cbeginE)
_ZN40_INTERNAL_fc9d83cb_4_k_cu_166f7247_385564cuda3std3__45__cpo6cbeginE:
	.zero		1
	.type		_ZN40_INTERNAL_fc9d83cb_4_k_cu_166f7247_385564cuda3std3__48in_placeE,@object
	.size		_ZN40_INTERNAL_fc9d83cb_4_k_cu_166f7247_385564cuda3std3__48in_placeE,(_ZN40_INTERNAL_fc9d83cb_4_k_cu_166f7247_385564cuda3std6ranges3__45__cpo9iter_moveE - _ZN40_INTERNAL_fc9d83cb_4_k_cu_166f7247_385564cuda3std3__48in_placeE)
_ZN40_INTERNAL_fc9d83cb_4_k_cu_166f7247_385564cuda3std3__48in_placeE:
	.zero		1
	.type		_ZN40_INTERNAL_fc9d83cb_4_k_cu_166f7247_385564cuda3std6ranges3__45__cpo9iter_moveE,@object
	.size		_ZN40_INTERNAL_fc9d83cb_4_k_cu_166f7247_385564cuda3std6ranges3__45__cpo9iter_moveE,(_ZN40_INTERNAL_fc9d83cb_4_k_cu_166f7247_385564cuda3std3__45__cpo5beginE - _ZN40_INTERNAL_fc9d83cb_4_k_cu_166f7247_385564cuda3std6ranges3__45__cpo9iter_moveE)
_ZN40_INTERNAL_fc9d83cb_4_k_cu_166f7247_385564cuda3std6ranges3__45__cpo9iter_moveE:
	.zero		1
	.type		_ZN40_INTERNAL_fc9d83cb_4_k_cu_166f7247_385564cuda3std3__45__cpo5beginE,@object
	.size		_ZN40_INTERNAL_fc9d83cb_4_k_cu_166f7247_385564cuda3std3__45__cpo5beginE,(_ZN40_INTERNAL_fc9d83cb_4_k_cu_166f7247_385564cuda3std3__442_GLOBAL__N__fc9d83cb_4_k_cu_166f7247_385566ignoreE - _ZN40_INTERNAL_fc9d83cb_4_k_cu_166f7247_385564cuda3std3__45__cpo5beginE)
_ZN40_INTERNAL_fc9d83cb_4_k_cu_166f7247_385564cuda3std3__45__cpo5beginE:
	.zero		1
	.type		_ZN40_INTERNAL_fc9d83cb_4_k_cu_166f7247_385564cuda3std3__442_GLOBAL__N__fc9d83cb_4_k_cu_166f7247_385566ignoreE,@object
	.size		_ZN40_INTERNAL_fc9d83cb_4_k_cu_166f7247_385564cuda3std3__442_GLOBAL__N__fc9d83cb_4_k_cu_166f7247_385566ignoreE,(_ZN40_INTERNAL_fc9d83cb_4_k_cu_166f7247_385564cute7productE - _ZN40_INTERNAL_fc9d83cb_4_k_cu_166f7247_385564cuda3std3__442_GLOBAL__N__fc9d83cb_4_k_cu_166f7247_385566ignoreE)
_ZN40_INTERNAL_fc9d83cb_4_k_cu_166f7247_385564cuda3std3__442_GLOBAL__N__fc9d83cb_4_k_cu_166f7247_385566ignoreE:
	.zero		1
	.type		_ZN40_INTERNAL_fc9d83cb_4_k_cu_166f7247_385564cute7productE,@object
	.size		_ZN40_INTERNAL_fc9d83cb_4_k_cu_166f7247_385564cute7productE,(_ZN40_INTERNAL_fc9d83cb_4_k_cu_166f7247_385564cuda3std3__45__cpo3endE - _ZN40_INTERNAL_fc9d83cb_4_k_cu_166f7247_385564cute7productE)
_ZN40_INTERNAL_fc9d83cb_4_k_cu_166f7247_385564cute7productE:
	.zero		1
	.type		_ZN40_INTERNAL_fc9d83cb_4_k_cu_166f7247_385564cuda3std3__45__cpo3endE,@object
	.size		_ZN40_INTERNAL_fc9d83cb_4_k_cu_166f7247_385564cuda3std3__45__cpo3endE,(_ZN40_INTERNAL_fc9d83cb_4_k_cu_166f7247_385564cuda3std3__419piecewise_constructE - _ZN40_INTERNAL_fc9d83cb_4_k_cu_166f7247_385564cuda3std3__45__cpo3endE)
_ZN40_INTERNAL_fc9d83cb_4_k_cu_166f7247_385564cuda3std3__45__cpo3endE:
	.zero		1
	.type		_ZN40_INTERNAL_fc9d83cb_4_k_cu_166f7247_385564cuda3std3__419piecewise_constructE,@object
	.size		_ZN40_INTERNAL_fc9d83cb_4_k_cu_166f7247_385564cuda3std3__419piecewise_constructE,(_ZN40_INTERNAL_fc9d83cb_4_k_cu_166f7247_385564cuda3std3__45__cpo4cendE - _ZN40_INTERNAL_fc9d83cb_4_k_cu_166f7247_385564cuda3std3__419piecewise_constructE)
_ZN40_INTERNAL_fc9d83cb_4_k_cu_166f7247_385564cuda3std3__419piecewise_constructE:
	.zero		1
	.type		_ZN40_INTERNAL_fc9d83cb_4_k_cu_166f7247_385564cuda3std3__45__cpo4cendE,@object
	.size		_ZN40_INTERNAL_fc9d83cb_4_k_cu_166f7247_385564cuda3std3__45__cpo4cendE,(_ZN40_INTERNAL_fc9d83cb_4_k_cu_166f7247_385564cuda3std6ranges3__45__cpo4swapE - _ZN40_INTERNAL_fc9d83cb_4_k_cu_166f7247_385564cuda3std3__45__cpo4cendE)
_ZN40_INTERNAL_fc9d83cb_4_k_cu_166f7247_385564cuda3std3__45__cpo4cendE:
	.zero		1
	.type		_ZN40_INTERNAL_fc9d83cb_4_k_cu_166f7247_385564cuda3std6ranges3__45__cpo4swapE,@object
	.size		_ZN40_INTERNAL_fc9d83cb_4_k_cu_166f7247_385564cuda3std6ranges3__45__cpo4swapE,(.L_10 - _ZN40_INTERNAL_fc9d83cb_4_k_cu_166f7247_385564cuda3std6ranges3__45__cpo4swapE)
_ZN40_INTERNAL_fc9d83cb_4_k_cu_166f7247_385564cuda3std6ranges3__45__cpo4swapE:
	.zero		1
.L_10:


//--------------------- .nv.constant0._ZN7cutlass13device_kernelINS_4gemm6kernel13GemmUniversalIN4cute5tupleIJiiiiEEENS1_10collective13CollectiveMmaINS1_46MainloopSm100TmaUmmaWarpSpecializedBlockScaledILi9ELi2ELi1ENS5_IJNS4_1CILi2EEENSA_ILi4EEENSA_ILi1EEEEEEEENS5_IJNSA_ILi256EEESG_NSA_ILi128EEEEEENS5_IJNS_12float_e2m1_tENS_13float_ue8m0_tEEEENS5_IJNS5_IJlSD_lEEENS4_6LayoutINS5_IJNS5_IJNS5_IJNSA_ILi32EEESC_EEEiEEESQ_NS5_IJSD_iEEEEEENS5_IJNS5_IJNS5_IJNSA_ILi16EEESC_EEEiEEENS5_IJNS5_IJNSA_ILi0EEESD_EEENSA_ILi512EEEEEENS5_IJSW_iEEEEEEEEEEESL_S13_NS4_8TiledMMAINS4_8MMA_AtomIJNS4_23SM100_MMA_MXF4_2x1SM_SSISJ_SJ_fSK_Li256ELi256ELi32ELNS4_4UMMA5MajorE0ELS18_0ELNS17_7ScaleInE0ELS19_0EEEEEENSN_INS5_IJSD_SD_SD_EEENS5_IJSW_SW_SW_EEEEENS5_IJNS4_10UnderscoreES1F_S1F_EEEEENS5_IJNS4_28SM100_TMA_2SM_LOAD_MULTICASTES1I_EEENS5_IJNS4_14ComposedLayoutINS4_7SwizzleILi2ELi4ELi3EEENS4_18smem_ptr_flag_bitsILi4EEENSN_INS5_IJNSA_ILi8EEESH_EEENS5_IJSH_SD_EEEEEEENSN_INS5_IJNS5_IJNS5_IJSP_SD_EEENS5_IJSO_SB_EEEEEESD_NS5_IJSB_SD_EEEEEENS5_IJNS5_IJNS5_IJSU_SY_EEESX_EEESW_NS5_IJSB_SY_EEEEEEEEEEEvNS4_8identityENS5_IJNS4_18SM100_TMA_2SM_LOADES1I_EEENS5_IJS1T_NSN_INS5_IJNS5_IJNS5_IJSP_SB_EEES1V_EEESD_S1X_EEENS5_IJS20_SW_NS5_IJSB_NSA_ILi1024EEEEEEEEEEEEEEvS25_EENS_8epilogue10collective18CollectiveEpilogueINS2H_23Sm100TmaWarpSpecializedILi4ELi2ELi64ELb1ELb0EEEJNS5_IJSH_SG_SH_EEENS5_IJNSN_ISH_SD_EENSN_INSA_ILi64EEESD_EEEEENS_10bfloat16_tESM_S2R_SM_NS2H_6fusion15FusionCallbacksIS2L_NS2S_17LinearCombinationIS2R_fS2R_fLNS_15FloatRoundStyleE2EEES2M_S2Q_JEEENS4_5SM1004TMEM4LOAD26SM100_TMEM_LOAD_32dp32b64xENS4_13SM90_TMA_LOADENS1K_INS1L_ILi3ELi4ELi3EEENS1N_ILi16EEENSN_INS5_IJS1P_S2O_EEENS5_IJS2O_SD_EEEEEEENS4_39AutoVectorizingCopyWithAssumedAlignmentILi128EEENS4_14SM90_TMA_STOREES38_S3A_S3A_EEEvvEEEEvNT_6ParamsE --------------------------
	.section	.nv.constant0._ZN7cutlass13device_kernelINS_4gemm6kernel13GemmUniversalIN4cute5tupleIJiiiiEEENS1_10collective13CollectiveMmaINS1_46MainloopSm100TmaUmmaWarpSpecializedBlockScaledILi9ELi2ELi1ENS5_IJNS4_1CILi2EEENSA_ILi4EEENSA_ILi1EEEEEEEENS5_IJNSA_ILi256EEESG_NSA_ILi128EEEEEENS5_IJNS_12float_e2m1_tENS_13float_ue8m0_tEEEENS5_IJNS5_IJlSD_lEEENS4_6LayoutINS5_IJNS5_IJNS5_IJNSA_ILi32EEESC_EEEiEEESQ_NS5_IJSD_iEEEEEENS5_IJNS5_IJNS5_IJNSA_ILi16EEESC_EEEiEEENS5_IJNS5_IJNSA_ILi0EEESD_EEENSA_ILi512EEEEEENS5_IJSW_iEEEEEEEEEEESL_S13_NS4_8TiledMMAINS4_8MMA_AtomIJNS4_23SM100_MMA_MXF4_2x1SM_SSISJ_SJ_fSK_Li256ELi256ELi32ELNS4_4UMMA5MajorE0ELS18_0ELNS17_7ScaleInE0ELS19_0EEEEEENSN_INS5_IJSD_SD_SD_EEENS5_IJSW_SW_SW_EEEEENS5_IJNS4_10UnderscoreES1F_S1F_EEEEENS5_IJNS4_28SM100_TMA_2SM_LOAD_MULTICASTES1I_EEENS5_IJNS4_14ComposedLayoutINS4_7SwizzleILi2ELi4ELi3EEENS4_18smem_ptr_flag_bitsILi4EEENSN_INS5_IJNSA_ILi8EEESH_EEENS5_IJSH_SD_EEEEEEENSN_INS5_IJNS5_IJNS5_IJSP_SD_EEENS5_IJSO_SB_EEEEEESD_NS5_IJSB_SD_EEEEEENS5_IJNS5_IJNS5_IJSU_SY_EEESX_EEESW_NS5_IJSB_SY_EEEEEEEEEEEvNS4_8identityENS5_IJNS4_18SM100_TMA_2SM_LOADES1I_EEENS5_IJS1T_NSN_INS5_IJNS5_IJNS5_IJSP_SB_EEES1V_EEESD_S1X_EEENS5_IJS20_SW_NS5_IJSB_NSA_ILi1024EEEEEEEEEEEEEEvS25_EENS_8epilogue10collective18CollectiveEpilogueINS2H_23Sm100TmaWarpSpecializedILi4ELi2ELi64ELb1ELb0EEEJNS5_IJSH_SG_SH_EEENS5_IJNSN_ISH_SD_EENSN_INSA_ILi64EEESD_EEEEENS_10bfloat16_tESM_S2R_SM_NS2H_6fusion15FusionCallbacksIS2L_NS2S_17LinearCombinationIS2R_fS2R_fLNS_15FloatRoundStyleE2EEES2M_S2Q_JEEENS4_5SM1004TMEM4LOAD26SM100_TMEM_LOAD_32dp32b64xENS4_13SM90_TMA_LOADENS1K_INS1L_ILi3ELi4ELi3EEENS1N_ILi16EEENSN_INS5_IJS1P_S2O_EEENS5_IJS2O_SD_EEEEEEENS4_39AutoVectorizingCopyWithAssumedAlignmentILi128EEENS4_14SM90_TMA_STOREES38_S3A_S3A_EEEvvEEEEvNT_6ParamsE,"a",@progbits
	.sectionflags	@""
	.align	4
.nv.constant0._ZN7cutlass13device_kernelINS_4gemm6kernel13GemmUniversalIN4cute5tupleIJiiiiEEENS1_10collective13CollectiveMmaINS1_46MainloopSm100TmaUmmaWarpSpecializedBlockScaledILi9ELi2ELi1ENS5_IJNS4_1CILi2EEENSA_ILi4EEENSA_ILi1EEEEEEEENS5_IJNSA_ILi256EEESG_NSA_ILi128EEEEEENS5_IJNS_12float_e2m1_tENS_13float_ue8m0_tEEEENS5_IJNS5_IJlSD_lEEENS4_6LayoutINS5_IJNS5_IJNS5_IJNSA_ILi32EEESC_EEEiEEESQ_NS5_IJSD_iEEEEEENS5_IJNS5_IJNS5_IJNSA_ILi16EEESC_EEEiEEENS5_IJNS5_IJNSA_ILi0EEESD_EEENSA_ILi512EEEEEENS5_IJSW_iEEEEEEEEEEESL_S13_NS4_8TiledMMAINS4_8MMA_AtomIJNS4_23SM100_MMA_MXF4_2x1SM_SSISJ_SJ_fSK_Li256ELi256ELi32ELNS4_4UMMA5MajorE0ELS18_0ELNS17_7ScaleInE0ELS19_0EEEEEENSN_INS5_IJSD_SD_SD_EEENS5_IJSW_SW_SW_EEEEENS5_IJNS4_10UnderscoreES1F_S1F_EEEEENS5_IJNS4_28SM100_TMA_2SM_LOAD_MULTICASTES1I_EEENS5_IJNS4_14ComposedLayoutINS4_7SwizzleILi2ELi4ELi3EEENS4_18smem_ptr_flag_bitsILi4EEENSN_INS5_IJNSA_ILi8EEESH_EEENS5_IJSH_SD_EEEEEEENSN_INS5_IJNS5_IJNS5_IJSP_SD_EEENS5_IJSO_SB_EEEEEESD_NS5_IJSB_SD_EEEEEENS5_IJNS5_IJNS5_IJSU_SY_EEESX_EEESW_NS5_IJSB_SY_EEEEEEEEEEEvNS4_8identityENS5_IJNS4_18SM100_TMA_2SM_LOADES1I_EEENS5_IJS1T_NSN_INS5_IJNS5_IJNS5_IJSP_SB_EEES1V_EEESD_S1X_EEENS5_IJS20_SW_NS5_IJSB_NSA_ILi1024EEEEEEEEEEEEEEvS25_EENS_8epilogue10collective18CollectiveEpilogueINS2H_23Sm100TmaWarpSpecializedILi4ELi2ELi64ELb1ELb0EEEJNS5_IJSH_SG_SH_EEENS5_IJNSN_ISH_SD_EENSN_INSA_ILi64EEESD_EEEEENS_10bfloat16_tESM_S2R_SM_NS2H_6fusion15FusionCallbacksIS2L_NS2S_17LinearCombinationIS2R_fS2R_fLNS_15FloatRoundStyleE2EEES2M_S2Q_JEEENS4_5SM1004TMEM4LOAD26SM100_TMEM_LOAD_32dp32b64xENS4_13SM90_TMA_LOADENS1K_INS1L_ILi3ELi4ELi3EEENS1N_ILi16EEENSN_INS5_IJS1P_S2O_EEENS5_IJS2O_SD_EEEEEEENS4_39AutoVectorizingCopyWithAssumedAlignmentILi128EEENS4_14SM90_TMA_STOREES38_S3A_S3A_EEEvvEEEEvNT_6ParamsE:
	.zero		3968


//--------------------- SYMBOLS --------------------------

	.type		.nv.reservedSmem.offset0,@object
	.size		.nv.reservedSmem.offset0,0x4
	.type		.nv.reservedSmem.cap,@object
	.size		.nv.reservedSmem.cap,0x4
	.type		__assertfail,@function
